//
// Generated by NVIDIA NVVM Compiler
//
// Compiler Build ID: CL-36424714
// Cuda compilation tools, release 13.0, V13.0.88
// Based on NVVM 20.0.0
//

.version 9.0
.target sm_100
.address_size 64

	// .globl	_Z11plancktablePdS_S_idiii
.extern .func  (.param .b32 func_retval0) vprintf
(
	.param .b64 vprintf_param_0,
	.param .b64 vprintf_param_1
)
;
.extern .func  (.param .b64 func_retval0) malloc
(
	.param .b64 malloc_param_0
)
;
.extern .func free
(
	.param .b64 free_param_0
)
;
.func  (.param .b64 func_retval0) __internal_accurate_pow
(
	.param .b64 __internal_accurate_pow_param_0,
	.param .b64 __internal_accurate_pow_param_1
)
;
.global .align 1 .b8 $str[57] = {87, 65, 82, 78, 73, 78, 71, 58, 32, 71, 95, 102, 117, 110, 99, 116, 105, 111, 110, 115, 32, 97, 114, 101, 32, 98, 101, 105, 110, 103, 32, 97, 114, 116, 105, 102, 105, 99, 105, 97, 108, 108, 121, 32, 108, 105, 109, 105, 116, 101, 100, 33, 33, 33, 32, 10};
.global .align 1 .b8 $str$1[55] = {10, 69, 110, 101, 114, 103, 121, 32, 98, 117, 100, 103, 101, 116, 32, 99, 111, 114, 114, 101, 99, 116, 101, 100, 32, 40, 105, 110, 99, 114, 101, 97, 115, 101, 100, 41, 32, 98, 121, 32, 37, 46, 50, 102, 32, 112, 101, 114, 99, 101, 110, 116, 46, 10};
.global .align 1 .b8 $str$2[55] = {10, 69, 110, 101, 114, 103, 121, 32, 98, 117, 100, 103, 101, 116, 32, 99, 111, 114, 114, 101, 99, 116, 101, 100, 32, 40, 100, 101, 99, 114, 101, 97, 115, 101, 100, 41, 32, 98, 121, 32, 37, 46, 50, 102, 32, 112, 101, 114, 99, 101, 110, 116, 46, 10};
.global .align 1 .b8 $str$3[100] = {87, 65, 82, 78, 73, 78, 71, 32, 87, 65, 82, 78, 73, 78, 71, 32, 87, 65, 82, 78, 73, 78, 71, 32, 87, 65, 82, 78, 73, 78, 71, 32, 45, 45, 32, 110, 101, 103, 97, 116, 105, 118, 101, 32, 102, 108, 117, 120, 32, 102, 111, 117, 110, 100, 32, 97, 116, 32, 108, 97, 121, 101, 114, 58, 32, 37, 100, 44, 32, 119, 45, 105, 110, 100, 101, 120, 58, 32, 37, 100, 44, 32, 121, 45, 105, 110, 100, 101, 120, 58, 32, 37, 100, 32, 33, 33, 33, 32, 10};

.visible .entry _Z11plancktablePdS_S_idiii(
	.param .u64 .ptr .align 1 _Z11plancktablePdS_S_idiii_param_0,
	.param .u64 .ptr .align 1 _Z11plancktablePdS_S_idiii_param_1,
	.param .u64 .ptr .align 1 _Z11plancktablePdS_S_idiii_param_2,
	.param .u32 _Z11plancktablePdS_S_idiii_param_3,
	.param .f64 _Z11plancktablePdS_S_idiii_param_4,
	.param .u32 _Z11plancktablePdS_S_idiii_param_5,
	.param .u32 _Z11plancktablePdS_S_idiii_param_6,
	.param .u32 _Z11plancktablePdS_S_idiii_param_7
)
{
	.reg .pred 	%p<16>;
	.reg .b32 	%r<60>;
	.reg .b32 	%f<5>;
	.reg .b64 	%rd<15>;
	.reg .b64 	%fd<117>;

	ld.param.u64 	%rd2, [_Z11plancktablePdS_S_idiii_param_0];
	ld.param.u64 	%rd3, [_Z11plancktablePdS_S_idiii_param_1];
	ld.param.u32 	%r12, [_Z11plancktablePdS_S_idiii_param_3];
	ld.param.f64 	%fd28, [_Z11plancktablePdS_S_idiii_param_4];
	ld.param.u32 	%r13, [_Z11plancktablePdS_S_idiii_param_5];
	ld.param.u32 	%r15, [_Z11plancktablePdS_S_idiii_param_6];
	ld.param.u32 	%r14, [_Z11plancktablePdS_S_idiii_param_7];
	mov.u32 	%r16, %tid.x;
	mov.u32 	%r17, %ctaid.x;
	mov.u32 	%r18, %ntid.x;
	mad.lo.s32 	%r1, %r17, %r18, %r16;
	mov.u32 	%r19, %tid.y;
	mov.u32 	%r20, %ctaid.y;
	mov.u32 	%r21, %ntid.y;
	mad.lo.s32 	%r22, %r20, %r21, %r19;
	setp.ge.s32 	%p1, %r1, %r12;
	mul.hi.s32 	%r23, %r15, 1717986919;
	shr.u32 	%r24, %r23, 31;
	shr.s32 	%r25, %r23, 2;
	add.s32 	%r26, %r25, %r24;
	setp.gt.s32 	%p2, %r22, %r26;
	or.pred  	%p3, %p1, %p2;
	@%p3 bra 	$L__BB0_14;
	setp.ge.u32 	%p4, %r22, %r26;
	@%p4 bra 	$L__BB0_3;
	mad.lo.s32 	%r27, %r26, %r13, %r22;
	mad.lo.s32 	%r28, %r27, %r14, 1;
	cvt.rn.f64.s32 	%fd111, %r28;
$L__BB0_3:
	setp.eq.s32 	%p5, %r13, 9;
	setp.eq.s32 	%p6, %r22, %r26;
	selp.f64 	%fd31, %fd28, %fd111, %p6;
	selp.f64 	%fd3, %fd31, %fd111, %p5;
	mad.lo.s32 	%r29, %r26, %r13, %r22;
	mad.lo.s32 	%r30, %r29, %r12, %r1;
	cvta.to.global.u64 	%rd5, %rd2;
	mul.wide.s32 	%rd6, %r30, 8;
	add.s64 	%rd1, %rd5, %rd6;
	mov.b64 	%rd7, 0;
	st.global.u64 	[%rd1], %rd7;
	setp.leu.f64 	%p7, %fd3, 0d3F847AE147AE147B;
	mov.f64 	%fd116, 0d0000000000000000;
	@%p7 bra 	$L__BB0_13;
	mul.f64 	%fd34, %fd3, %fd3;
	mul.f64 	%fd35, %fd3, %fd34;
	mul.f64 	%fd36, %fd3, %fd35;
	mul.f64 	%fd37, %fd36, 0d4311BFDB4F8AEC58;
	fma.rn.f64 	%fd38, %fd36, 0d4311BFDB4F8AEC58, %fd37;
	div.rn.f64 	%fd4, %fd38, 0d44485C5DE8A0455D;
	cvta.to.global.u64 	%rd8, %rd3;
	mul.wide.s32 	%rd9, %r1, 8;
	add.s64 	%rd10, %rd8, %rd9;
	ld.global.f64 	%fd39, [%rd10+8];
	mul.f64 	%fd40, %fd39, 0d3CA3E5B1A8BA67B5;
	mul.f64 	%fd41, %fd3, %fd40;
	mov.f64 	%fd42, 0d3CACA0B10938AC5D;
	div.rn.f64 	%fd43, %fd42, %fd41;
	ld.global.f64 	%fd44, [%rd10];
	mul.f64 	%fd45, %fd44, 0d3CA3E5B1A8BA67B5;
	mul.f64 	%fd46, %fd3, %fd45;
	div.rn.f64 	%fd47, %fd42, %fd46;
	setp.lt.f64 	%p8, %fd47, %fd43;
	selp.f64 	%fd5, %fd43, %fd47, %p8;
	selp.f64 	%fd6, %fd47, %fd43, %p8;
	mul.f64 	%fd48, %fd6, %fd6;
	mul.f64 	%fd7, %fd6, %fd48;
	mul.f64 	%fd8, %fd48, 0d4008000000000000;
	mul.f64 	%fd9, %fd6, 0d4018000000000000;
	mul.f64 	%fd49, %fd5, %fd5;
	mul.f64 	%fd10, %fd5, %fd49;
	mul.f64 	%fd11, %fd49, 0d4008000000000000;
	mov.b32 	%r59, 1;
	mov.f64 	%fd113, 0d3FF0000000000000;
	mov.f64 	%fd116, 0d0000000000000000;
$L__BB0_5:
	neg.f64 	%fd14, %fd113;
	mul.f64 	%fd15, %fd6, %fd14;
	fma.rn.f64 	%fd50, %fd15, 0d3FF71547652B82FE, 0d4338000000000000;
	{
	.reg .b32 %temp; 
	mov.b64 	{%r5, %temp}, %fd50;
	}
	mov.f64 	%fd51, 0dC338000000000000;
	add.rn.f64 	%fd52, %fd50, %fd51;
	fma.rn.f64 	%fd53, %fd52, 0dBFE62E42FEFA39EF, %fd15;
	fma.rn.f64 	%fd54, %fd52, 0dBC7ABC9E3B39803F, %fd53;
	fma.rn.f64 	%fd55, %fd54, 0d3E5ADE1569CE2BDF, 0d3E928AF3FCA213EA;
	fma.rn.f64 	%fd56, %fd55, %fd54, 0d3EC71DEE62401315;
	fma.rn.f64 	%fd57, %fd56, %fd54, 0d3EFA01997C89EB71;
	fma.rn.f64 	%fd58, %fd57, %fd54, 0d3F2A01A014761F65;
	fma.rn.f64 	%fd59, %fd58, %fd54, 0d3F56C16C1852B7AF;
	fma.rn.f64 	%fd60, %fd59, %fd54, 0d3F81111111122322;
	fma.rn.f64 	%fd61, %fd60, %fd54, 0d3FA55555555502A1;
	fma.rn.f64 	%fd62, %fd61, %fd54, 0d3FC5555555555511;
	fma.rn.f64 	%fd63, %fd62, %fd54, 0d3FE000000000000B;
	fma.rn.f64 	%fd64, %fd63, %fd54, 0d3FF0000000000000;
	fma.rn.f64 	%fd65, %fd64, %fd54, 0d3FF0000000000000;
	{
	.reg .b32 %temp; 
	mov.b64 	{%r6, %temp}, %fd65;
	}
	{
	.reg .b32 %temp; 
	mov.b64 	{%temp, %r7}, %fd65;
	}
	shl.b32 	%r32, %r5, 20;
	add.s32 	%r33, %r32, %r7;
	mov.b64 	%fd114, {%r6, %r33};
	{
	.reg .b32 %temp; 
	mov.b64 	{%temp, %r34}, %fd15;
	}
	mov.b32 	%f3, %r34;
	abs.f32 	%f1, %f3;
	setp.lt.f32 	%p9, %f1, 0f4086232B;
	@%p9 bra 	$L__BB0_8;
	setp.lt.f64 	%p10, %fd15, 0d0000000000000000;
	add.f64 	%fd66, %fd15, 0d7FF0000000000000;
	selp.f64 	%fd114, 0d0000000000000000, %fd66, %p10;
	setp.geu.f32 	%p11, %f1, 0f40874800;
	@%p11 bra 	$L__BB0_8;
	shr.u32 	%r35, %r5, 31;
	add.s32 	%r36, %r5, %r35;
	shr.s32 	%r37, %r36, 1;
	shl.b32 	%r38, %r37, 20;
	add.s32 	%r39, %r7, %r38;
	mov.b64 	%fd67, {%r6, %r39};
	sub.s32 	%r40, %r5, %r37;
	shl.b32 	%r41, %r40, 20;
	add.s32 	%r42, %r41, 1072693248;
	mov.b32 	%r43, 0;
	mov.b64 	%fd68, {%r43, %r42};
	mul.f64 	%fd114, %fd68, %fd67;
$L__BB0_8:
	mul.f64 	%fd20, %fd5, %fd14;
	fma.rn.f64 	%fd69, %fd20, 0d3FF71547652B82FE, 0d4338000000000000;
	{
	.reg .b32 %temp; 
	mov.b64 	{%r8, %temp}, %fd69;
	}
	mov.f64 	%fd70, 0dC338000000000000;
	add.rn.f64 	%fd71, %fd69, %fd70;
	fma.rn.f64 	%fd72, %fd71, 0dBFE62E42FEFA39EF, %fd20;
	fma.rn.f64 	%fd73, %fd71, 0dBC7ABC9E3B39803F, %fd72;
	fma.rn.f64 	%fd74, %fd73, 0d3E5ADE1569CE2BDF, 0d3E928AF3FCA213EA;
	fma.rn.f64 	%fd75, %fd74, %fd73, 0d3EC71DEE62401315;
	fma.rn.f64 	%fd76, %fd75, %fd73, 0d3EFA01997C89EB71;
	fma.rn.f64 	%fd77, %fd76, %fd73, 0d3F2A01A014761F65;
	fma.rn.f64 	%fd78, %fd77, %fd73, 0d3F56C16C1852B7AF;
	fma.rn.f64 	%fd79, %fd78, %fd73, 0d3F81111111122322;
	fma.rn.f64 	%fd80, %fd79, %fd73, 0d3FA55555555502A1;
	fma.rn.f64 	%fd81, %fd80, %fd73, 0d3FC5555555555511;
	fma.rn.f64 	%fd82, %fd81, %fd73, 0d3FE000000000000B;
	fma.rn.f64 	%fd83, %fd82, %fd73, 0d3FF0000000000000;
	fma.rn.f64 	%fd84, %fd83, %fd73, 0d3FF0000000000000;
	{
	.reg .b32 %temp; 
	mov.b64 	{%r9, %temp}, %fd84;
	}
	{
	.reg .b32 %temp; 
	mov.b64 	{%temp, %r10}, %fd84;
	}
	shl.b32 	%r44, %r8, 20;
	add.s32 	%r45, %r44, %r10;
	mov.b64 	%fd115, {%r9, %r45};
	{
	.reg .b32 %temp; 
	mov.b64 	{%temp, %r46}, %fd20;
	}
	mov.b32 	%f4, %r46;
	abs.f32 	%f2, %f4;
	setp.lt.f32 	%p12, %f2, 0f4086232B;
	@%p12 bra 	$L__BB0_11;
	setp.lt.f64 	%p13, %fd20, 0d0000000000000000;
	add.f64 	%fd85, %fd20, 0d7FF0000000000000;
	selp.f64 	%fd115, 0d0000000000000000, %fd85, %p13;
	setp.geu.f32 	%p14, %f2, 0f40874800;
	@%p14 bra 	$L__BB0_11;
	shr.u32 	%r47, %r8, 31;
	add.s32 	%r48, %r8, %r47;
	shr.s32 	%r49, %r48, 1;
	shl.b32 	%r50, %r49, 20;
	add.s32 	%r51, %r10, %r50;
	mov.b64 	%fd86, {%r9, %r51};
	sub.s32 	%r52, %r8, %r49;
	shl.b32 	%r53, %r52, 20;
	add.s32 	%r54, %r53, 1072693248;
	mov.b32 	%r55, 0;
	mov.b64 	%fd87, {%r55, %r54};
	mul.f64 	%fd115, %fd87, %fd86;
$L__BB0_11:
	mul.lo.s32 	%r56, %r59, %r59;
	cvt.rn.f64.u32 	%fd88, %r56;
	mul.lo.s32 	%r57, %r56, %r59;
	cvt.rn.f64.u32 	%fd89, %r57;
	mul.lo.s32 	%r58, %r57, %r59;
	cvt.rn.f64.u32 	%fd90, %r58;
	mov.f64 	%fd91, 0d4018000000000000;
	div.rn.f64 	%fd92, %fd91, %fd90;
	div.rn.f64 	%fd93, %fd10, %fd113;
	div.rn.f64 	%fd94, %fd11, %fd88;
	add.f64 	%fd95, %fd93, %fd94;
	mul.f64 	%fd96, %fd5, 0d4018000000000000;
	div.rn.f64 	%fd97, %fd96, %fd89;
	add.f64 	%fd98, %fd95, %fd97;
	add.f64 	%fd99, %fd98, %fd92;
	mul.f64 	%fd100, %fd99, %fd115;
	div.rn.f64 	%fd101, %fd9, %fd89;
	div.rn.f64 	%fd102, %fd8, %fd88;
	div.rn.f64 	%fd103, %fd7, %fd113;
	add.f64 	%fd104, %fd103, %fd102;
	add.f64 	%fd105, %fd104, %fd101;
	add.f64 	%fd106, %fd105, %fd92;
	mul.f64 	%fd107, %fd106, %fd114;
	sub.f64 	%fd108, %fd107, %fd100;
	fma.rn.f64 	%fd116, %fd4, %fd108, %fd116;
	add.f64 	%fd113, %fd113, 0d3FF0000000000000;
	add.s32 	%r59, %r59, 1;
	setp.ne.s32 	%p15, %r59, 200;
	@%p15 bra 	$L__BB0_5;
	st.global.f64 	[%rd1], %fd116;
$L__BB0_13:
	ld.param.u64 	%rd14, [_Z11plancktablePdS_S_idiii_param_2];
	cvta.to.global.u64 	%rd11, %rd14;
	mul.wide.s32 	%rd12, %r1, 8;
	add.s64 	%rd13, %rd11, %rd12;
	ld.global.f64 	%fd109, [%rd13];
	div.rn.f64 	%fd110, %fd116, %fd109;
	st.global.f64 	[%rd1], %fd110;
$L__BB0_14:
	ret;

}
	// .globl	_Z15corr_inc_energyPdS_S_iidi
.visible .entry _Z15corr_inc_energyPdS_S_iidi(
	.param .u64 .ptr .align 1 _Z15corr_inc_energyPdS_S_iidi_param_0,
	.param .u64 .ptr .align 1 _Z15corr_inc_energyPdS_S_iidi_param_1,
	.param .u64 .ptr .align 1 _Z15corr_inc_energyPdS_S_iidi_param_2,
	.param .u32 _Z15corr_inc_energyPdS_S_iidi_param_3,
	.param .u32 _Z15corr_inc_energyPdS_S_iidi_param_4,
	.param .f64 _Z15corr_inc_energyPdS_S_iidi_param_5,
	.param .u32 _Z15corr_inc_energyPdS_S_iidi_param_6
)
{
	.local .align 8 .b8 	__local_depot1[8];
	.reg .b64 	%SP;
	.reg .b64 	%SPL;
	.reg .pred 	%p<38>;
	.reg .b32 	%r<83>;
	.reg .b64 	%rd<63>;
	.reg .b64 	%fd<280>;

	mov.u64 	%SPL, __local_depot1;
	cvta.local.u64 	%SP, %SPL;
	ld.param.u64 	%rd23, [_Z15corr_inc_energyPdS_S_iidi_param_0];
	ld.param.u64 	%rd24, [_Z15corr_inc_energyPdS_S_iidi_param_1];
	ld.param.u64 	%rd25, [_Z15corr_inc_energyPdS_S_iidi_param_2];
	ld.param.u32 	%r41, [_Z15corr_inc_energyPdS_S_iidi_param_3];
	ld.param.u32 	%r42, [_Z15corr_inc_energyPdS_S_iidi_param_4];
	ld.param.f64 	%fd34, [_Z15corr_inc_energyPdS_S_iidi_param_5];
	ld.param.u32 	%r43, [_Z15corr_inc_energyPdS_S_iidi_param_6];
	cvta.to.global.u64 	%rd1, %rd24;
	cvta.to.global.u64 	%rd2, %rd23;
	cvta.to.global.u64 	%rd3, %rd25;
	mov.u32 	%r44, %tid.x;
	mov.u32 	%r45, %ctaid.x;
	mov.u32 	%r46, %ntid.x;
	mad.lo.s32 	%r1, %r45, %r46, %r44;
	setp.ge.s32 	%p1, %r1, %r42;
	@%p1 bra 	$L__BB1_43;
	setp.eq.s32 	%p2, %r41, 1;
	mov.f64 	%fd277, 0d0000000000000000;
	@%p2 bra 	$L__BB1_15;
	setp.lt.s32 	%p3, %r42, 1;
	@%p3 bra 	$L__BB1_28;
	mul.lo.s32 	%r2, %r43, %r42;
	and.b32  	%r3, %r42, 15;
	setp.lt.u32 	%p4, %r42, 16;
	mov.f64 	%fd277, 0d0000000000000000;
	mov.b32 	%r78, 0;
	@%p4 bra 	$L__BB1_6;
	and.b32  	%r78, %r42, 2147483632;
	neg.s32 	%r73, %r78;
	add.s64 	%rd59, %rd3, 64;
	mov.f64 	%fd277, 0d0000000000000000;
	mov.u32 	%r72, %r2;
$L__BB1_5:
	.pragma "nounroll";
	mul.wide.s32 	%rd26, %r72, 8;
	add.s64 	%rd27, %rd2, %rd26;
	ld.global.f64 	%fd39, [%rd59+-64];
	mul.f64 	%fd40, %fd39, 0d400921FB54442D18;
	ld.global.f64 	%fd41, [%rd27];
	fma.rn.f64 	%fd42, %fd40, %fd41, %fd277;
	ld.global.f64 	%fd43, [%rd59+-56];
	mul.f64 	%fd44, %fd43, 0d400921FB54442D18;
	ld.global.f64 	%fd45, [%rd27+8];
	fma.rn.f64 	%fd46, %fd44, %fd45, %fd42;
	ld.global.f64 	%fd47, [%rd59+-48];
	mul.f64 	%fd48, %fd47, 0d400921FB54442D18;
	ld.global.f64 	%fd49, [%rd27+16];
	fma.rn.f64 	%fd50, %fd48, %fd49, %fd46;
	ld.global.f64 	%fd51, [%rd59+-40];
	mul.f64 	%fd52, %fd51, 0d400921FB54442D18;
	ld.global.f64 	%fd53, [%rd27+24];
	fma.rn.f64 	%fd54, %fd52, %fd53, %fd50;
	ld.global.f64 	%fd55, [%rd59+-32];
	mul.f64 	%fd56, %fd55, 0d400921FB54442D18;
	ld.global.f64 	%fd57, [%rd27+32];
	fma.rn.f64 	%fd58, %fd56, %fd57, %fd54;
	ld.global.f64 	%fd59, [%rd59+-24];
	mul.f64 	%fd60, %fd59, 0d400921FB54442D18;
	ld.global.f64 	%fd61, [%rd27+40];
	fma.rn.f64 	%fd62, %fd60, %fd61, %fd58;
	ld.global.f64 	%fd63, [%rd59+-16];
	mul.f64 	%fd64, %fd63, 0d400921FB54442D18;
	ld.global.f64 	%fd65, [%rd27+48];
	fma.rn.f64 	%fd66, %fd64, %fd65, %fd62;
	ld.global.f64 	%fd67, [%rd59+-8];
	mul.f64 	%fd68, %fd67, 0d400921FB54442D18;
	ld.global.f64 	%fd69, [%rd27+56];
	fma.rn.f64 	%fd70, %fd68, %fd69, %fd66;
	ld.global.f64 	%fd71, [%rd59];
	mul.f64 	%fd72, %fd71, 0d400921FB54442D18;
	ld.global.f64 	%fd73, [%rd27+64];
	fma.rn.f64 	%fd74, %fd72, %fd73, %fd70;
	ld.global.f64 	%fd75, [%rd59+8];
	mul.f64 	%fd76, %fd75, 0d400921FB54442D18;
	ld.global.f64 	%fd77, [%rd27+72];
	fma.rn.f64 	%fd78, %fd76, %fd77, %fd74;
	ld.global.f64 	%fd79, [%rd59+16];
	mul.f64 	%fd80, %fd79, 0d400921FB54442D18;
	ld.global.f64 	%fd81, [%rd27+80];
	fma.rn.f64 	%fd82, %fd80, %fd81, %fd78;
	ld.global.f64 	%fd83, [%rd59+24];
	mul.f64 	%fd84, %fd83, 0d400921FB54442D18;
	ld.global.f64 	%fd85, [%rd27+88];
	fma.rn.f64 	%fd86, %fd84, %fd85, %fd82;
	ld.global.f64 	%fd87, [%rd59+32];
	mul.f64 	%fd88, %fd87, 0d400921FB54442D18;
	ld.global.f64 	%fd89, [%rd27+96];
	fma.rn.f64 	%fd90, %fd88, %fd89, %fd86;
	ld.global.f64 	%fd91, [%rd59+40];
	mul.f64 	%fd92, %fd91, 0d400921FB54442D18;
	ld.global.f64 	%fd93, [%rd27+104];
	fma.rn.f64 	%fd94, %fd92, %fd93, %fd90;
	ld.global.f64 	%fd95, [%rd59+48];
	mul.f64 	%fd96, %fd95, 0d400921FB54442D18;
	ld.global.f64 	%fd97, [%rd27+112];
	fma.rn.f64 	%fd98, %fd96, %fd97, %fd94;
	ld.global.f64 	%fd99, [%rd59+56];
	mul.f64 	%fd100, %fd99, 0d400921FB54442D18;
	ld.global.f64 	%fd101, [%rd27+120];
	fma.rn.f64 	%fd277, %fd100, %fd101, %fd98;
	add.s32 	%r73, %r73, 16;
	add.s64 	%rd59, %rd59, 128;
	add.s32 	%r72, %r72, 16;
	setp.eq.s32 	%p5, %r73, 0;
	@%p5 bra 	$L__BB1_6;
	bra.uni 	$L__BB1_5;
$L__BB1_6:
	setp.eq.s32 	%p6, %r3, 0;
	@%p6 bra 	$L__BB1_28;
	and.b32  	%r26, %r42, 7;
	setp.lt.u32 	%p7, %r3, 8;
	@%p7 bra 	$L__BB1_9;
	mul.wide.u32 	%rd28, %r78, 8;
	add.s64 	%rd29, %rd3, %rd28;
	ld.global.f64 	%fd103, [%rd29];
	mul.f64 	%fd104, %fd103, 0d400921FB54442D18;
	add.s32 	%r48, %r78, %r2;
	mul.wide.s32 	%rd30, %r48, 8;
	add.s64 	%rd31, %rd2, %rd30;
	ld.global.f64 	%fd105, [%rd31];
	fma.rn.f64 	%fd106, %fd104, %fd105, %fd277;
	ld.global.f64 	%fd107, [%rd29+8];
	mul.f64 	%fd108, %fd107, 0d400921FB54442D18;
	ld.global.f64 	%fd109, [%rd31+8];
	fma.rn.f64 	%fd110, %fd108, %fd109, %fd106;
	ld.global.f64 	%fd111, [%rd29+16];
	mul.f64 	%fd112, %fd111, 0d400921FB54442D18;
	ld.global.f64 	%fd113, [%rd31+16];
	fma.rn.f64 	%fd114, %fd112, %fd113, %fd110;
	ld.global.f64 	%fd115, [%rd29+24];
	mul.f64 	%fd116, %fd115, 0d400921FB54442D18;
	ld.global.f64 	%fd117, [%rd31+24];
	fma.rn.f64 	%fd118, %fd116, %fd117, %fd114;
	ld.global.f64 	%fd119, [%rd29+32];
	mul.f64 	%fd120, %fd119, 0d400921FB54442D18;
	ld.global.f64 	%fd121, [%rd31+32];
	fma.rn.f64 	%fd122, %fd120, %fd121, %fd118;
	ld.global.f64 	%fd123, [%rd29+40];
	mul.f64 	%fd124, %fd123, 0d400921FB54442D18;
	ld.global.f64 	%fd125, [%rd31+40];
	fma.rn.f64 	%fd126, %fd124, %fd125, %fd122;
	ld.global.f64 	%fd127, [%rd29+48];
	mul.f64 	%fd128, %fd127, 0d400921FB54442D18;
	ld.global.f64 	%fd129, [%rd31+48];
	fma.rn.f64 	%fd130, %fd128, %fd129, %fd126;
	ld.global.f64 	%fd131, [%rd29+56];
	mul.f64 	%fd132, %fd131, 0d400921FB54442D18;
	ld.global.f64 	%fd133, [%rd31+56];
	fma.rn.f64 	%fd277, %fd132, %fd133, %fd130;
	add.s32 	%r78, %r78, 8;
$L__BB1_9:
	setp.eq.s32 	%p8, %r26, 0;
	@%p8 bra 	$L__BB1_28;
	and.b32  	%r29, %r42, 3;
	setp.lt.u32 	%p9, %r26, 4;
	@%p9 bra 	$L__BB1_12;
	mul.wide.u32 	%rd32, %r78, 8;
	add.s64 	%rd33, %rd3, %rd32;
	ld.global.f64 	%fd135, [%rd33];
	mul.f64 	%fd136, %fd135, 0d400921FB54442D18;
	add.s32 	%r49, %r78, %r2;
	mul.wide.s32 	%rd34, %r49, 8;
	add.s64 	%rd35, %rd2, %rd34;
	ld.global.f64 	%fd137, [%rd35];
	fma.rn.f64 	%fd138, %fd136, %fd137, %fd277;
	ld.global.f64 	%fd139, [%rd33+8];
	mul.f64 	%fd140, %fd139, 0d400921FB54442D18;
	ld.global.f64 	%fd141, [%rd35+8];
	fma.rn.f64 	%fd142, %fd140, %fd141, %fd138;
	ld.global.f64 	%fd143, [%rd33+16];
	mul.f64 	%fd144, %fd143, 0d400921FB54442D18;
	ld.global.f64 	%fd145, [%rd35+16];
	fma.rn.f64 	%fd146, %fd144, %fd145, %fd142;
	ld.global.f64 	%fd147, [%rd33+24];
	mul.f64 	%fd148, %fd147, 0d400921FB54442D18;
	ld.global.f64 	%fd149, [%rd35+24];
	fma.rn.f64 	%fd277, %fd148, %fd149, %fd146;
	add.s32 	%r78, %r78, 4;
$L__BB1_12:
	setp.eq.s32 	%p10, %r29, 0;
	@%p10 bra 	$L__BB1_28;
	add.s32 	%r82, %r78, %r2;
	mul.wide.u32 	%rd36, %r78, 8;
	add.s64 	%rd62, %rd3, %rd36;
	neg.s32 	%r81, %r29;
$L__BB1_14:
	.pragma "nounroll";
	mul.wide.s32 	%rd37, %r82, 8;
	add.s64 	%rd38, %rd2, %rd37;
	ld.global.f64 	%fd150, [%rd62];
	mul.f64 	%fd151, %fd150, 0d400921FB54442D18;
	ld.global.f64 	%fd152, [%rd38];
	fma.rn.f64 	%fd277, %fd151, %fd152, %fd277;
	add.s32 	%r82, %r82, 1;
	add.s64 	%rd62, %rd62, 8;
	add.s32 	%r81, %r81, 1;
	setp.ne.s32 	%p11, %r81, 0;
	@%p11 bra 	$L__BB1_14;
	bra.uni 	$L__BB1_28;
$L__BB1_15:
	setp.lt.s32 	%p12, %r42, 1;
	@%p12 bra 	$L__BB1_28;
	and.b32  	%r6, %r42, 15;
	setp.lt.u32 	%p13, %r42, 16;
	mov.f64 	%fd277, 0d0000000000000000;
	mov.b32 	%r75, 0;
	@%p13 bra 	$L__BB1_19;
	and.b32  	%r75, %r42, 2147483632;
	neg.s32 	%r71, %r75;
	add.s64 	%rd58, %rd3, 64;
	add.s64 	%rd57, %rd1, 64;
	mov.f64 	%fd277, 0d0000000000000000;
$L__BB1_18:
	.pragma "nounroll";
	ld.global.f64 	%fd157, [%rd58+-64];
	ld.global.f64 	%fd158, [%rd57+-64];
	fma.rn.f64 	%fd159, %fd157, %fd158, %fd277;
	ld.global.f64 	%fd160, [%rd58+-56];
	ld.global.f64 	%fd161, [%rd57+-56];
	fma.rn.f64 	%fd162, %fd160, %fd161, %fd159;
	ld.global.f64 	%fd163, [%rd58+-48];
	ld.global.f64 	%fd164, [%rd57+-48];
	fma.rn.f64 	%fd165, %fd163, %fd164, %fd162;
	ld.global.f64 	%fd166, [%rd58+-40];
	ld.global.f64 	%fd167, [%rd57+-40];
	fma.rn.f64 	%fd168, %fd166, %fd167, %fd165;
	ld.global.f64 	%fd169, [%rd58+-32];
	ld.global.f64 	%fd170, [%rd57+-32];
	fma.rn.f64 	%fd171, %fd169, %fd170, %fd168;
	ld.global.f64 	%fd172, [%rd58+-24];
	ld.global.f64 	%fd173, [%rd57+-24];
	fma.rn.f64 	%fd174, %fd172, %fd173, %fd171;
	ld.global.f64 	%fd175, [%rd58+-16];
	ld.global.f64 	%fd176, [%rd57+-16];
	fma.rn.f64 	%fd177, %fd175, %fd176, %fd174;
	ld.global.f64 	%fd178, [%rd58+-8];
	ld.global.f64 	%fd179, [%rd57+-8];
	fma.rn.f64 	%fd180, %fd178, %fd179, %fd177;
	ld.global.f64 	%fd181, [%rd58];
	ld.global.f64 	%fd182, [%rd57];
	fma.rn.f64 	%fd183, %fd181, %fd182, %fd180;
	ld.global.f64 	%fd184, [%rd58+8];
	ld.global.f64 	%fd185, [%rd57+8];
	fma.rn.f64 	%fd186, %fd184, %fd185, %fd183;
	ld.global.f64 	%fd187, [%rd58+16];
	ld.global.f64 	%fd188, [%rd57+16];
	fma.rn.f64 	%fd189, %fd187, %fd188, %fd186;
	ld.global.f64 	%fd190, [%rd58+24];
	ld.global.f64 	%fd191, [%rd57+24];
	fma.rn.f64 	%fd192, %fd190, %fd191, %fd189;
	ld.global.f64 	%fd193, [%rd58+32];
	ld.global.f64 	%fd194, [%rd57+32];
	fma.rn.f64 	%fd195, %fd193, %fd194, %fd192;
	ld.global.f64 	%fd196, [%rd58+40];
	ld.global.f64 	%fd197, [%rd57+40];
	fma.rn.f64 	%fd198, %fd196, %fd197, %fd195;
	ld.global.f64 	%fd199, [%rd58+48];
	ld.global.f64 	%fd200, [%rd57+48];
	fma.rn.f64 	%fd201, %fd199, %fd200, %fd198;
	ld.global.f64 	%fd202, [%rd58+56];
	ld.global.f64 	%fd203, [%rd57+56];
	fma.rn.f64 	%fd277, %fd202, %fd203, %fd201;
	add.s32 	%r71, %r71, 16;
	add.s64 	%rd58, %rd58, 128;
	add.s64 	%rd57, %rd57, 128;
	setp.eq.s32 	%p14, %r71, 0;
	@%p14 bra 	$L__BB1_19;
	bra.uni 	$L__BB1_18;
$L__BB1_19:
	setp.eq.s32 	%p15, %r6, 0;
	@%p15 bra 	$L__BB1_28;
	and.b32  	%r16, %r42, 7;
	setp.lt.u32 	%p16, %r6, 8;
	@%p16 bra 	$L__BB1_22;
	mul.wide.u32 	%rd39, %r75, 8;
	add.s64 	%rd40, %rd3, %rd39;
	ld.global.f64 	%fd205, [%rd40];
	add.s64 	%rd41, %rd1, %rd39;
	ld.global.f64 	%fd206, [%rd41];
	fma.rn.f64 	%fd207, %fd205, %fd206, %fd277;
	ld.global.f64 	%fd208, [%rd40+8];
	ld.global.f64 	%fd209, [%rd41+8];
	fma.rn.f64 	%fd210, %fd208, %fd209, %fd207;
	ld.global.f64 	%fd211, [%rd40+16];
	ld.global.f64 	%fd212, [%rd41+16];
	fma.rn.f64 	%fd213, %fd211, %fd212, %fd210;
	ld.global.f64 	%fd214, [%rd40+24];
	ld.global.f64 	%fd215, [%rd41+24];
	fma.rn.f64 	%fd216, %fd214, %fd215, %fd213;
	ld.global.f64 	%fd217, [%rd40+32];
	ld.global.f64 	%fd218, [%rd41+32];
	fma.rn.f64 	%fd219, %fd217, %fd218, %fd216;
	ld.global.f64 	%fd220, [%rd40+40];
	ld.global.f64 	%fd221, [%rd41+40];
	fma.rn.f64 	%fd222, %fd220, %fd221, %fd219;
	ld.global.f64 	%fd223, [%rd40+48];
	ld.global.f64 	%fd224, [%rd41+48];
	fma.rn.f64 	%fd225, %fd223, %fd224, %fd222;
	ld.global.f64 	%fd226, [%rd40+56];
	ld.global.f64 	%fd227, [%rd41+56];
	fma.rn.f64 	%fd277, %fd226, %fd227, %fd225;
	add.s32 	%r75, %r75, 8;
$L__BB1_22:
	setp.eq.s32 	%p17, %r16, 0;
	@%p17 bra 	$L__BB1_28;
	and.b32  	%r19, %r42, 3;
	setp.lt.u32 	%p18, %r16, 4;
	@%p18 bra 	$L__BB1_25;
	mul.wide.u32 	%rd42, %r75, 8;
	add.s64 	%rd43, %rd3, %rd42;
	ld.global.f64 	%fd229, [%rd43];
	add.s64 	%rd44, %rd1, %rd42;
	ld.global.f64 	%fd230, [%rd44];
	fma.rn.f64 	%fd231, %fd229, %fd230, %fd277;
	ld.global.f64 	%fd232, [%rd43+8];
	ld.global.f64 	%fd233, [%rd44+8];
	fma.rn.f64 	%fd234, %fd232, %fd233, %fd231;
	ld.global.f64 	%fd235, [%rd43+16];
	ld.global.f64 	%fd236, [%rd44+16];
	fma.rn.f64 	%fd237, %fd235, %fd236, %fd234;
	ld.global.f64 	%fd238, [%rd43+24];
	ld.global.f64 	%fd239, [%rd44+24];
	fma.rn.f64 	%fd277, %fd238, %fd239, %fd237;
	add.s32 	%r75, %r75, 4;
$L__BB1_25:
	setp.eq.s32 	%p19, %r19, 0;
	@%p19 bra 	$L__BB1_28;
	mul.wide.u32 	%rd45, %r75, 8;
	add.s64 	%rd61, %rd1, %rd45;
	add.s64 	%rd60, %rd3, %rd45;
	neg.s32 	%r77, %r19;
$L__BB1_27:
	.pragma "nounroll";
	ld.global.f64 	%fd240, [%rd60];
	ld.global.f64 	%fd241, [%rd61];
	fma.rn.f64 	%fd277, %fd240, %fd241, %fd277;
	add.s64 	%rd61, %rd61, 8;
	add.s64 	%rd60, %rd60, 8;
	add.s32 	%r77, %r77, 1;
	setp.eq.s32 	%p20, %r77, 0;
	@%p20 bra 	$L__BB1_28;
	bra.uni 	$L__BB1_27;
$L__BB1_28:
	{
	.reg .b32 %temp; 
	mov.b64 	{%temp, %r38}, %fd34;
	}
	mov.f64 	%fd242, 0d4010000000000000;
	{
	.reg .b32 %temp; 
	mov.b64 	{%temp, %r51}, %fd242;
	}
	and.b32  	%r40, %r51, 2146435072;
	setp.eq.s32 	%p21, %r40, 1072693248;
	abs.f64 	%fd26, %fd34;
	{ // callseq 0, 0
	.param .b64 param0;
	st.param.f64 	[param0], %fd26;
	.param .b64 param1;
	st.param.f64 	[param1], 0d4010000000000000;
	.param .b64 retval0;
	call.uni (retval0), 
	__internal_accurate_pow, 
	(
	param0, 
	param1
	);
	ld.param.f64 	%fd243, [retval0];
	} // callseq 0
	setp.lt.s32 	%p22, %r38, 0;
	neg.f64 	%fd245, %fd243;
	selp.f64 	%fd246, %fd245, %fd243, %p21;
	selp.f64 	%fd279, %fd246, %fd243, %p22;
	setp.neu.f64 	%p23, %fd34, 0d0000000000000000;
	@%p23 bra 	$L__BB1_30;
	setp.eq.s32 	%p24, %r40, 1072693248;
	selp.b32 	%r52, %r38, 0, %p24;
	setp.lt.s32 	%p25, %r51, 0;
	or.b32  	%r53, %r52, 2146435072;
	selp.b32 	%r54, %r53, %r52, %p25;
	mov.b32 	%r55, 0;
	mov.b64 	%fd279, {%r55, %r54};
$L__BB1_30:
	add.f64 	%fd247, %fd34, 0d4010000000000000;
	{
	.reg .b32 %temp; 
	mov.b64 	{%temp, %r56}, %fd247;
	}
	and.b32  	%r57, %r56, 2146435072;
	setp.ne.s32 	%p26, %r57, 2146435072;
	@%p26 bra 	$L__BB1_35;
	setp.num.f64 	%p27, %fd34, %fd34;
	@%p27 bra 	$L__BB1_33;
	mov.f64 	%fd248, 0d4010000000000000;
	add.rn.f64 	%fd279, %fd34, %fd248;
	bra.uni 	$L__BB1_35;
$L__BB1_33:
	setp.neu.f64 	%p28, %fd26, 0d7FF0000000000000;
	@%p28 bra 	$L__BB1_35;
	setp.lt.s32 	%p29, %r38, 0;
	setp.eq.s32 	%p30, %r40, 1072693248;
	setp.lt.s32 	%p31, %r51, 0;
	selp.b32 	%r59, 0, 2146435072, %p31;
	and.b32  	%r60, %r51, 2147483647;
	setp.ne.s32 	%p32, %r60, 1071644672;
	or.b32  	%r61, %r59, -2147483648;
	selp.b32 	%r62, %r61, %r59, %p32;
	selp.b32 	%r63, %r62, %r59, %p30;
	selp.b32 	%r64, %r63, %r59, %p29;
	mov.b32 	%r65, 0;
	mov.b64 	%fd279, {%r65, %r64};
$L__BB1_35:
	setp.eq.f64 	%p33, %fd34, 0d3FF0000000000000;
	mul.f64 	%fd249, %fd279, 0d3F0DBAA344054510;
	selp.f64 	%fd250, 0d3F0DBAA344054510, %fd249, %p33;
	div.rn.f64 	%fd33, %fd250, %fd277;
	setp.ne.s32 	%p34, %r1, 0;
	@%p34 bra 	$L__BB1_40;
	add.u64 	%rd46, %SP, 0;
	add.u64 	%rd22, %SPL, 0;
	setp.leu.f64 	%p35, %fd33, 0d3FF0000000000000;
	@%p35 bra 	$L__BB1_38;
	add.f64 	%fd251, %fd33, 0dBFF0000000000000;
	mul.f64 	%fd252, %fd251, 0d4059000000000000;
	st.local.f64 	[%rd22], %fd252;
	mov.u64 	%rd47, $str$1;
	cvta.global.u64 	%rd48, %rd47;
	{ // callseq 1, 0
	.param .b64 param0;
	st.param.b64 	[param0], %rd48;
	.param .b64 param1;
	st.param.b64 	[param1], %rd46;
	.param .b32 retval0;
	call.uni (retval0), 
	vprintf, 
	(
	param0, 
	param1
	);
	ld.param.b32 	%r66, [retval0];
	} // callseq 1
$L__BB1_38:
	setp.geu.f64 	%p36, %fd33, 0d3FF0000000000000;
	@%p36 bra 	$L__BB1_40;
	mov.f64 	%fd253, 0d3FF0000000000000;
	sub.f64 	%fd254, %fd253, %fd33;
	mul.f64 	%fd255, %fd254, 0d4059000000000000;
	st.local.f64 	[%rd22], %fd255;
	mov.u64 	%rd50, $str$2;
	cvta.global.u64 	%rd51, %rd50;
	{ // callseq 2, 0
	.param .b64 param0;
	st.param.b64 	[param0], %rd51;
	.param .b64 param1;
	st.param.b64 	[param1], %rd46;
	.param .b32 retval0;
	call.uni (retval0), 
	vprintf, 
	(
	param0, 
	param1
	);
	ld.param.b32 	%r68, [retval0];
	} // callseq 2
$L__BB1_40:
	setp.ne.s32 	%p37, %r41, 1;
	@%p37 bra 	$L__BB1_42;
	mul.wide.s32 	%rd55, %r1, 8;
	add.s64 	%rd56, %rd1, %rd55;
	ld.global.f64 	%fd258, [%rd56];
	mul.f64 	%fd259, %fd33, %fd258;
	st.global.f64 	[%rd56], %fd259;
	bra.uni 	$L__BB1_43;
$L__BB1_42:
	mad.lo.s32 	%r70, %r43, %r42, %r1;
	mul.wide.s32 	%rd53, %r70, 8;
	add.s64 	%rd54, %rd2, %rd53;
	ld.global.f64 	%fd256, [%rd54];
	mul.f64 	%fd257, %fd33, %fd256;
	st.global.f64 	[%rd54], %fd257;
$L__BB1_43:
	ret;

}
	// .globl	_Z19cloud_normalizationPdS_S_S_S_S_S_S_S_ddddii
.visible .entry _Z19cloud_normalizationPdS_S_S_S_S_S_S_S_ddddii(
	.param .u64 .ptr .align 1 _Z19cloud_normalizationPdS_S_S_S_S_S_S_S_ddddii_param_0,
	.param .u64 .ptr .align 1 _Z19cloud_normalizationPdS_S_S_S_S_S_S_S_ddddii_param_1,
	.param .u64 .ptr .align 1 _Z19cloud_normalizationPdS_S_S_S_S_S_S_S_ddddii_param_2,
	.param .u64 .ptr .align 1 _Z19cloud_normalizationPdS_S_S_S_S_S_S_S_ddddii_param_3,
	.param .u64 .ptr .align 1 _Z19cloud_normalizationPdS_S_S_S_S_S_S_S_ddddii_param_4,
	.param .u64 .ptr .align 1 _Z19cloud_normalizationPdS_S_S_S_S_S_S_S_ddddii_param_5,
	.param .u64 .ptr .align 1 _Z19cloud_normalizationPdS_S_S_S_S_S_S_S_ddddii_param_6,
	.param .u64 .ptr .align 1 _Z19cloud_normalizationPdS_S_S_S_S_S_S_S_ddddii_param_7,
	.param .u64 .ptr .align 1 _Z19cloud_normalizationPdS_S_S_S_S_S_S_S_ddddii_param_8,
	.param .f64 _Z19cloud_normalizationPdS_S_S_S_S_S_S_S_ddddii_param_9,
	.param .f64 _Z19cloud_normalizationPdS_S_S_S_S_S_S_S_ddddii_param_10,
	.param .f64 _Z19cloud_normalizationPdS_S_S_S_S_S_S_S_ddddii_param_11,
	.param .f64 _Z19cloud_normalizationPdS_S_S_S_S_S_S_S_ddddii_param_12,
	.param .u32 _Z19cloud_normalizationPdS_S_S_S_S_S_S_S_ddddii_param_13,
	.param .u32 _Z19cloud_normalizationPdS_S_S_S_S_S_S_S_ddddii_param_14
)
{
	.reg .pred 	%p<15>;
	.reg .b32 	%r<85>;
	.reg .b32 	%f<3>;
	.reg .b64 	%rd<34>;
	.reg .b64 	%fd<144>;

	ld.param.u64 	%rd1, [_Z19cloud_normalizationPdS_S_S_S_S_S_S_S_ddddii_param_0];
	ld.param.u64 	%rd4, [_Z19cloud_normalizationPdS_S_S_S_S_S_S_S_ddddii_param_3];
	ld.param.u64 	%rd5, [_Z19cloud_normalizationPdS_S_S_S_S_S_S_S_ddddii_param_4];
	ld.param.u64 	%rd6, [_Z19cloud_normalizationPdS_S_S_S_S_S_S_S_ddddii_param_5];
	ld.param.u64 	%rd7, [_Z19cloud_normalizationPdS_S_S_S_S_S_S_S_ddddii_param_6];
	ld.param.u64 	%rd8, [_Z19cloud_normalizationPdS_S_S_S_S_S_S_S_ddddii_param_7];
	ld.param.u64 	%rd9, [_Z19cloud_normalizationPdS_S_S_S_S_S_S_S_ddddii_param_8];
	ld.param.f64 	%fd24, [_Z19cloud_normalizationPdS_S_S_S_S_S_S_S_ddddii_param_9];
	ld.param.f64 	%fd25, [_Z19cloud_normalizationPdS_S_S_S_S_S_S_S_ddddii_param_10];
	ld.param.f64 	%fd140, [_Z19cloud_normalizationPdS_S_S_S_S_S_S_S_ddddii_param_11];
	ld.param.f64 	%fd27, [_Z19cloud_normalizationPdS_S_S_S_S_S_S_S_ddddii_param_12];
	ld.param.u32 	%r26, [_Z19cloud_normalizationPdS_S_S_S_S_S_S_S_ddddii_param_13];
	ld.param.u32 	%r27, [_Z19cloud_normalizationPdS_S_S_S_S_S_S_S_ddddii_param_14];
	mov.u32 	%r29, %tid.x;
	mov.u32 	%r30, %ctaid.x;
	mov.u32 	%r31, %ntid.x;
	mad.lo.s32 	%r1, %r30, %r31, %r29;
	mov.u32 	%r32, %tid.y;
	mov.u32 	%r33, %ctaid.y;
	mov.u32 	%r34, %ntid.y;
	mad.lo.s32 	%r35, %r33, %r34, %r32;
	setp.ge.s32 	%p1, %r1, %r26;
	setp.ge.s32 	%p2, %r35, %r27;
	or.pred  	%p3, %p1, %p2;
	@%p3 bra 	$L__BB2_19;
	cvta.to.global.u64 	%rd10, %rd1;
	mul.wide.u32 	%rd11, %r35, 8;
	add.s64 	%rd12, %rd10, %rd11;
	ld.global.f64 	%fd137, [%rd12];
	{
	.reg .b32 %temp; 
	mov.b64 	{%temp, %r77}, %fd137;
	}
	{
	.reg .b32 %temp; 
	mov.b64 	{%r78, %temp}, %fd137;
	}
	setp.gt.s32 	%p4, %r77, 1048575;
	mov.b32 	%r79, -1023;
	@%p4 bra 	$L__BB2_3;
	mul.f64 	%fd137, %fd137, 0d4350000000000000;
	{
	.reg .b32 %temp; 
	mov.b64 	{%temp, %r77}, %fd137;
	}
	{
	.reg .b32 %temp; 
	mov.b64 	{%r78, %temp}, %fd137;
	}
	mov.b32 	%r79, -1077;
$L__BB2_3:
	add.s32 	%r38, %r77, -1;
	setp.gt.u32 	%p5, %r38, 2146435070;
	@%p5 bra 	$L__BB2_7;
	shr.u32 	%r41, %r77, 20;
	add.s32 	%r80, %r79, %r41;
	and.b32  	%r42, %r77, 1048575;
	or.b32  	%r43, %r42, 1072693248;
	mov.b64 	%fd138, {%r78, %r43};
	setp.lt.u32 	%p7, %r43, 1073127583;
	@%p7 bra 	$L__BB2_6;
	{
	.reg .b32 %temp; 
	mov.b64 	{%r44, %temp}, %fd138;
	}
	{
	.reg .b32 %temp; 
	mov.b64 	{%temp, %r45}, %fd138;
	}
	add.s32 	%r46, %r45, -1048576;
	mov.b64 	%fd138, {%r44, %r46};
	add.s32 	%r80, %r80, 1;
$L__BB2_6:
	add.f64 	%fd29, %fd138, 0dBFF0000000000000;
	add.f64 	%fd30, %fd138, 0d3FF0000000000000;
	rcp.approx.ftz.f64 	%fd31, %fd30;
	neg.f64 	%fd32, %fd30;
	fma.rn.f64 	%fd33, %fd32, %fd31, 0d3FF0000000000000;
	fma.rn.f64 	%fd34, %fd33, %fd33, %fd33;
	fma.rn.f64 	%fd35, %fd34, %fd31, %fd31;
	mul.f64 	%fd36, %fd29, %fd35;
	fma.rn.f64 	%fd37, %fd29, %fd35, %fd36;
	mul.f64 	%fd38, %fd37, %fd37;
	fma.rn.f64 	%fd39, %fd38, 0d3EB1380B3AE80F1E, 0d3ED0EE258B7A8B04;
	fma.rn.f64 	%fd40, %fd39, %fd38, 0d3EF3B2669F02676F;
	fma.rn.f64 	%fd41, %fd40, %fd38, 0d3F1745CBA9AB0956;
	fma.rn.f64 	%fd42, %fd41, %fd38, 0d3F3C71C72D1B5154;
	fma.rn.f64 	%fd43, %fd42, %fd38, 0d3F624924923BE72D;
	fma.rn.f64 	%fd44, %fd43, %fd38, 0d3F8999999999A3C4;
	fma.rn.f64 	%fd45, %fd44, %fd38, 0d3FB5555555555554;
	sub.f64 	%fd46, %fd29, %fd37;
	add.f64 	%fd47, %fd46, %fd46;
	neg.f64 	%fd48, %fd37;
	fma.rn.f64 	%fd49, %fd48, %fd29, %fd47;
	mul.f64 	%fd50, %fd35, %fd49;
	mul.f64 	%fd51, %fd38, %fd45;
	fma.rn.f64 	%fd52, %fd51, %fd37, %fd50;
	xor.b32  	%r47, %r80, -2147483648;
	mov.b32 	%r48, 1127219200;
	mov.b64 	%fd53, {%r47, %r48};
	mov.b32 	%r49, -2147483648;
	mov.b64 	%fd54, {%r49, %r48};
	sub.f64 	%fd55, %fd53, %fd54;
	fma.rn.f64 	%fd56, %fd55, 0d3FE62E42FEFA39EF, %fd37;
	fma.rn.f64 	%fd57, %fd55, 0dBFE62E42FEFA39EF, %fd56;
	sub.f64 	%fd58, %fd57, %fd37;
	sub.f64 	%fd59, %fd52, %fd58;
	fma.rn.f64 	%fd60, %fd55, 0d3C7ABC9E3B39803F, %fd59;
	add.f64 	%fd139, %fd56, %fd60;
	bra.uni 	$L__BB2_8;
$L__BB2_7:
	fma.rn.f64 	%fd28, %fd137, 0d7FF0000000000000, 0d7FF0000000000000;
	{
	.reg .b32 %temp; 
	mov.b64 	{%temp, %r39}, %fd137;
	}
	and.b32  	%r40, %r39, 2147483647;
	setp.eq.s32 	%p6, %r40, 0;
	selp.f64 	%fd139, 0dFFF0000000000000, %fd28, %p6;
$L__BB2_8:
	{
	.reg .b32 %temp; 
	mov.b64 	{%temp, %r81}, %fd140;
	}
	{
	.reg .b32 %temp; 
	mov.b64 	{%r82, %temp}, %fd140;
	}
	setp.gt.s32 	%p8, %r81, 1048575;
	mov.b32 	%r83, -1023;
	@%p8 bra 	$L__BB2_10;
	mul.f64 	%fd140, %fd140, 0d4350000000000000;
	{
	.reg .b32 %temp; 
	mov.b64 	{%temp, %r81}, %fd140;
	}
	{
	.reg .b32 %temp; 
	mov.b64 	{%r82, %temp}, %fd140;
	}
	mov.b32 	%r83, -1077;
$L__BB2_10:
	add.s32 	%r52, %r81, -1;
	setp.gt.u32 	%p9, %r52, 2146435070;
	@%p9 bra 	$L__BB2_14;
	shr.u32 	%r55, %r81, 20;
	add.s32 	%r84, %r83, %r55;
	and.b32  	%r56, %r81, 1048575;
	or.b32  	%r57, %r56, 1072693248;
	mov.b64 	%fd141, {%r82, %r57};
	setp.lt.u32 	%p11, %r57, 1073127583;
	@%p11 bra 	$L__BB2_13;
	{
	.reg .b32 %temp; 
	mov.b64 	{%r58, %temp}, %fd141;
	}
	{
	.reg .b32 %temp; 
	mov.b64 	{%temp, %r59}, %fd141;
	}
	add.s32 	%r60, %r59, -1048576;
	mov.b64 	%fd141, {%r58, %r60};
	add.s32 	%r84, %r84, 1;
$L__BB2_13:
	add.f64 	%fd62, %fd141, 0dBFF0000000000000;
	add.f64 	%fd63, %fd141, 0d3FF0000000000000;
	rcp.approx.ftz.f64 	%fd64, %fd63;
	neg.f64 	%fd65, %fd63;
	fma.rn.f64 	%fd66, %fd65, %fd64, 0d3FF0000000000000;
	fma.rn.f64 	%fd67, %fd66, %fd66, %fd66;
	fma.rn.f64 	%fd68, %fd67, %fd64, %fd64;
	mul.f64 	%fd69, %fd62, %fd68;
	fma.rn.f64 	%fd70, %fd62, %fd68, %fd69;
	mul.f64 	%fd71, %fd70, %fd70;
	fma.rn.f64 	%fd72, %fd71, 0d3EB1380B3AE80F1E, 0d3ED0EE258B7A8B04;
	fma.rn.f64 	%fd73, %fd72, %fd71, 0d3EF3B2669F02676F;
	fma.rn.f64 	%fd74, %fd73, %fd71, 0d3F1745CBA9AB0956;
	fma.rn.f64 	%fd75, %fd74, %fd71, 0d3F3C71C72D1B5154;
	fma.rn.f64 	%fd76, %fd75, %fd71, 0d3F624924923BE72D;
	fma.rn.f64 	%fd77, %fd76, %fd71, 0d3F8999999999A3C4;
	fma.rn.f64 	%fd78, %fd77, %fd71, 0d3FB5555555555554;
	sub.f64 	%fd79, %fd62, %fd70;
	add.f64 	%fd80, %fd79, %fd79;
	neg.f64 	%fd81, %fd70;
	fma.rn.f64 	%fd82, %fd81, %fd62, %fd80;
	mul.f64 	%fd83, %fd68, %fd82;
	mul.f64 	%fd84, %fd71, %fd78;
	fma.rn.f64 	%fd85, %fd84, %fd70, %fd83;
	xor.b32  	%r61, %r84, -2147483648;
	mov.b32 	%r62, 1127219200;
	mov.b64 	%fd86, {%r61, %r62};
	mov.b32 	%r63, -2147483648;
	mov.b64 	%fd87, {%r63, %r62};
	sub.f64 	%fd88, %fd86, %fd87;
	fma.rn.f64 	%fd89, %fd88, 0d3FE62E42FEFA39EF, %fd70;
	fma.rn.f64 	%fd90, %fd88, 0dBFE62E42FEFA39EF, %fd89;
	sub.f64 	%fd91, %fd90, %fd70;
	sub.f64 	%fd92, %fd85, %fd91;
	fma.rn.f64 	%fd93, %fd88, 0d3C7ABC9E3B39803F, %fd92;
	add.f64 	%fd142, %fd89, %fd93;
	bra.uni 	$L__BB2_15;
$L__BB2_14:
	fma.rn.f64 	%fd61, %fd140, 0d7FF0000000000000, 0d7FF0000000000000;
	{
	.reg .b32 %temp; 
	mov.b64 	{%temp, %r53}, %fd140;
	}
	and.b32  	%r54, %r53, 2147483647;
	setp.eq.s32 	%p10, %r54, 0;
	selp.f64 	%fd142, 0dFFF0000000000000, %fd61, %p10;
$L__BB2_15:
	mul.f64 	%fd94, %fd142, 0d3C695355BAAAFAD3;
	fma.rn.f64 	%fd95, %fd142, 0d3FDBCB7B1526E50E, %fd94;
	mul.f64 	%fd18, %fd27, 0d40040D931FF62705;
	mul.f64 	%fd96, %fd139, 0d3C695355BAAAFAD3;
	fma.rn.f64 	%fd97, %fd139, 0d3FDBCB7B1526E50E, %fd96;
	sub.f64 	%fd98, %fd97, %fd95;
	neg.f64 	%fd99, %fd98;
	mul.f64 	%fd100, %fd98, %fd99;
	mul.f64 	%fd101, %fd27, %fd27;
	fma.rn.f64 	%fd102, %fd27, %fd27, %fd101;
	div.rn.f64 	%fd19, %fd100, %fd102;
	fma.rn.f64 	%fd103, %fd19, 0d3FF71547652B82FE, 0d4338000000000000;
	{
	.reg .b32 %temp; 
	mov.b64 	{%r23, %temp}, %fd103;
	}
	mov.f64 	%fd104, 0dC338000000000000;
	add.rn.f64 	%fd105, %fd103, %fd104;
	fma.rn.f64 	%fd106, %fd105, 0dBFE62E42FEFA39EF, %fd19;
	fma.rn.f64 	%fd107, %fd105, 0dBC7ABC9E3B39803F, %fd106;
	fma.rn.f64 	%fd108, %fd107, 0d3E5ADE1569CE2BDF, 0d3E928AF3FCA213EA;
	fma.rn.f64 	%fd109, %fd108, %fd107, 0d3EC71DEE62401315;
	fma.rn.f64 	%fd110, %fd109, %fd107, 0d3EFA01997C89EB71;
	fma.rn.f64 	%fd111, %fd110, %fd107, 0d3F2A01A014761F65;
	fma.rn.f64 	%fd112, %fd111, %fd107, 0d3F56C16C1852B7AF;
	fma.rn.f64 	%fd113, %fd112, %fd107, 0d3F81111111122322;
	fma.rn.f64 	%fd114, %fd113, %fd107, 0d3FA55555555502A1;
	fma.rn.f64 	%fd115, %fd114, %fd107, 0d3FC5555555555511;
	fma.rn.f64 	%fd116, %fd115, %fd107, 0d3FE000000000000B;
	fma.rn.f64 	%fd117, %fd116, %fd107, 0d3FF0000000000000;
	fma.rn.f64 	%fd118, %fd117, %fd107, 0d3FF0000000000000;
	{
	.reg .b32 %temp; 
	mov.b64 	{%r24, %temp}, %fd118;
	}
	{
	.reg .b32 %temp; 
	mov.b64 	{%temp, %r25}, %fd118;
	}
	shl.b32 	%r64, %r23, 20;
	add.s32 	%r65, %r64, %r25;
	mov.b64 	%fd143, {%r24, %r65};
	{
	.reg .b32 %temp; 
	mov.b64 	{%temp, %r66}, %fd19;
	}
	mov.b32 	%f2, %r66;
	abs.f32 	%f1, %f2;
	setp.lt.f32 	%p12, %f1, 0f4086232B;
	@%p12 bra 	$L__BB2_18;
	setp.lt.f64 	%p13, %fd19, 0d0000000000000000;
	add.f64 	%fd119, %fd19, 0d7FF0000000000000;
	selp.f64 	%fd143, 0d0000000000000000, %fd119, %p13;
	setp.geu.f32 	%p14, %f1, 0f40874800;
	@%p14 bra 	$L__BB2_18;
	shr.u32 	%r67, %r23, 31;
	add.s32 	%r68, %r23, %r67;
	shr.s32 	%r69, %r68, 1;
	shl.b32 	%r70, %r69, 20;
	add.s32 	%r71, %r25, %r70;
	mov.b64 	%fd120, {%r24, %r71};
	sub.s32 	%r72, %r23, %r69;
	shl.b32 	%r73, %r72, 20;
	add.s32 	%r74, %r73, 1072693248;
	mov.b32 	%r75, 0;
	mov.b64 	%fd121, {%r75, %r74};
	mul.f64 	%fd143, %fd121, %fd120;
$L__BB2_18:
	ld.param.u64 	%rd33, [_Z19cloud_normalizationPdS_S_S_S_S_S_S_S_ddddii_param_2];
	ld.param.u64 	%rd32, [_Z19cloud_normalizationPdS_S_S_S_S_S_S_S_ddddii_param_1];
	rcp.rn.f64 	%fd122, %fd18;
	mul.f64 	%fd123, %fd122, %fd143;
	mul.f64 	%fd124, %fd25, %fd123;
	cvta.to.global.u64 	%rd13, %rd33;
	mul.wide.u32 	%rd14, %r35, 8;
	add.s64 	%rd15, %rd13, %rd14;
	st.global.f64 	[%rd15], %fd124;
	cvta.to.global.u64 	%rd16, %rd32;
	mul.wide.s32 	%rd17, %r1, 8;
	add.s64 	%rd18, %rd16, %rd17;
	ld.global.f64 	%fd125, [%rd18];
	div.rn.f64 	%fd126, %fd124, %fd125;
	cvta.to.global.u64 	%rd19, %rd7;
	add.s64 	%rd20, %rd19, %rd14;
	ld.global.f64 	%fd127, [%rd20];
	mul.f64 	%fd128, %fd126, %fd127;
	cvta.to.global.u64 	%rd21, %rd4;
	add.s64 	%rd22, %rd21, %rd17;
	ld.global.f64 	%fd129, [%rd22];
	mul.f64 	%fd130, %fd128, %fd129;
	mad.lo.s32 	%r76, %r26, %r35, %r1;
	cvta.to.global.u64 	%rd23, %rd5;
	mul.wide.s32 	%rd24, %r76, 8;
	add.s64 	%rd25, %rd23, %rd24;
	st.global.f64 	[%rd25], %fd130;
	cvta.to.global.u64 	%rd26, %rd6;
	add.s64 	%rd27, %rd26, %rd24;
	ld.global.f64 	%fd131, [%rd27];
	cvta.to.global.u64 	%rd28, %rd9;
	add.s64 	%rd29, %rd28, %rd17;
	ld.global.f64 	%fd132, [%rd29];
	mul.f64 	%fd133, %fd130, %fd132;
	fma.rn.f64 	%fd134, %fd24, %fd131, %fd133;
	add.f64 	%fd135, %fd131, %fd130;
	div.rn.f64 	%fd136, %fd134, %fd135;
	cvta.to.global.u64 	%rd30, %rd8;
	add.s64 	%rd31, %rd30, %rd24;
	st.global.f64 	[%rd31], %fd136;
$L__BB2_19:
	ret;

}
	// .globl	_Z10temp_interPdS_i
.visible .entry _Z10temp_interPdS_i(
	.param .u64 .ptr .align 1 _Z10temp_interPdS_i_param_0,
	.param .u64 .ptr .align 1 _Z10temp_interPdS_i_param_1,
	.param .u32 _Z10temp_interPdS_i_param_2
)
{
	.reg .pred 	%p<6>;
	.reg .b32 	%r<10>;
	.reg .b64 	%rd<15>;
	.reg .b64 	%fd<10>;

	ld.param.u64 	%rd3, [_Z10temp_interPdS_i_param_0];
	ld.param.u64 	%rd4, [_Z10temp_interPdS_i_param_1];
	ld.param.u32 	%r4, [_Z10temp_interPdS_i_param_2];
	cvta.to.global.u64 	%rd1, %rd4;
	cvta.to.global.u64 	%rd2, %rd3;
	mov.u32 	%r5, %tid.x;
	mov.u32 	%r6, %ctaid.x;
	mov.u32 	%r7, %ntid.x;
	mad.lo.s32 	%r8, %r6, %r7, %r5;
	setp.lt.s32 	%p1, %r8, 1;
	add.s32 	%r2, %r4, -1;
	setp.ge.s32 	%p2, %r8, %r2;
	or.pred  	%p3, %p1, %p2;
	@%p3 bra 	$L__BB3_2;
	add.s32 	%r9, %r8, -1;
	mul.wide.u32 	%rd7, %r9, 8;
	add.s64 	%rd8, %rd2, %rd7;
	ld.global.f64 	%fd2, [%rd8];
	mul.wide.u32 	%rd9, %r8, 8;
	add.s64 	%rd10, %rd2, %rd9;
	ld.global.f64 	%fd3, [%rd10];
	sub.f64 	%fd4, %fd3, %fd2;
	fma.rn.f64 	%fd5, %fd4, 0d3FE0000000000000, %fd2;
	add.s64 	%rd11, %rd1, %rd9;
	st.global.f64 	[%rd11], %fd5;
	bra.uni 	$L__BB3_4;
$L__BB3_2:
	setp.ne.s32 	%p4, %r8, 0;
	@%p4 bra 	$L__BB3_4;
	mul.wide.s32 	%rd5, %r4, 8;
	add.s64 	%rd6, %rd2, %rd5;
	ld.global.f64 	%fd1, [%rd6+-8];
	st.global.f64 	[%rd1], %fd1;
$L__BB3_4:
	setp.ne.s32 	%p5, %r8, %r2;
	@%p5 bra 	$L__BB3_6;
	mul.wide.s32 	%rd12, %r8, 8;
	add.s64 	%rd13, %rd2, %rd12;
	ld.global.f64 	%fd6, [%rd13+-8];
	ld.global.f64 	%fd7, [%rd13+-16];
	sub.f64 	%fd8, %fd6, %fd7;
	fma.rn.f64 	%fd9, %fd8, 0d3FE0000000000000, %fd6;
	add.s64 	%rd14, %rd1, %rd12;
	st.global.f64 	[%rd14], %fd9;
$L__BB3_6:
	ret;

}
	// .globl	_Z13opac_interpolPdS_S_S_S_S_S_S_iiiidi
.visible .entry _Z13opac_interpolPdS_S_S_S_S_S_S_iiiidi(
	.param .u64 .ptr .align 1 _Z13opac_interpolPdS_S_S_S_S_S_S_iiiidi_param_0,
	.param .u64 .ptr .align 1 _Z13opac_interpolPdS_S_S_S_S_S_S_iiiidi_param_1,
	.param .u64 .ptr .align 1 _Z13opac_interpolPdS_S_S_S_S_S_S_iiiidi_param_2,
	.param .u64 .ptr .align 1 _Z13opac_interpolPdS_S_S_S_S_S_S_iiiidi_param_3,
	.param .u64 .ptr .align 1 _Z13opac_interpolPdS_S_S_S_S_S_S_iiiidi_param_4,
	.param .u64 .ptr .align 1 _Z13opac_interpolPdS_S_S_S_S_S_S_iiiidi_param_5,
	.param .u64 .ptr .align 1 _Z13opac_interpolPdS_S_S_S_S_S_S_iiiidi_param_6,
	.param .u64 .ptr .align 1 _Z13opac_interpolPdS_S_S_S_S_S_S_iiiidi_param_7,
	.param .u32 _Z13opac_interpolPdS_S_S_S_S_S_S_iiiidi_param_8,
	.param .u32 _Z13opac_interpolPdS_S_S_S_S_S_S_iiiidi_param_9,
	.param .u32 _Z13opac_interpolPdS_S_S_S_S_S_S_iiiidi_param_10,
	.param .u32 _Z13opac_interpolPdS_S_S_S_S_S_S_iiiidi_param_11,
	.param .f64 _Z13opac_interpolPdS_S_S_S_S_S_S_iiiidi_param_12,
	.param .u32 _Z13opac_interpolPdS_S_S_S_S_S_S_iiiidi_param_13
)
{
	.reg .pred 	%p<78>;
	.reg .b32 	%r<357>;
	.reg .b64 	%rd<140>;
	.reg .b64 	%fd<589>;

	ld.param.u64 	%rd12, [_Z13opac_interpolPdS_S_S_S_S_S_S_iiiidi_param_0];
	ld.param.u64 	%rd13, [_Z13opac_interpolPdS_S_S_S_S_S_S_iiiidi_param_1];
	ld.param.u64 	%rd14, [_Z13opac_interpolPdS_S_S_S_S_S_S_iiiidi_param_2];
	ld.param.u64 	%rd15, [_Z13opac_interpolPdS_S_S_S_S_S_S_iiiidi_param_3];
	ld.param.u64 	%rd17, [_Z13opac_interpolPdS_S_S_S_S_S_S_iiiidi_param_4];
	ld.param.u64 	%rd18, [_Z13opac_interpolPdS_S_S_S_S_S_S_iiiidi_param_5];
	ld.param.u64 	%rd19, [_Z13opac_interpolPdS_S_S_S_S_S_S_iiiidi_param_6];
	ld.param.u64 	%rd16, [_Z13opac_interpolPdS_S_S_S_S_S_S_iiiidi_param_7];
	ld.param.u32 	%r143, [_Z13opac_interpolPdS_S_S_S_S_S_S_iiiidi_param_8];
	ld.param.u32 	%r144, [_Z13opac_interpolPdS_S_S_S_S_S_S_iiiidi_param_9];
	ld.param.u32 	%r145, [_Z13opac_interpolPdS_S_S_S_S_S_S_iiiidi_param_10];
	ld.param.u32 	%r146, [_Z13opac_interpolPdS_S_S_S_S_S_S_iiiidi_param_11];
	ld.param.f64 	%fd49, [_Z13opac_interpolPdS_S_S_S_S_S_S_iiiidi_param_12];
	ld.param.u32 	%r147, [_Z13opac_interpolPdS_S_S_S_S_S_S_iiiidi_param_13];
	cvta.to.global.u64 	%rd1, %rd18;
	cvta.to.global.u64 	%rd2, %rd17;
	cvta.to.global.u64 	%rd3, %rd19;
	mov.u32 	%r149, %tid.x;
	mov.u32 	%r150, %ctaid.x;
	mov.u32 	%r151, %ntid.x;
	mad.lo.s32 	%r1, %r150, %r151, %r149;
	mov.u32 	%r152, %tid.y;
	mov.u32 	%r153, %ctaid.y;
	mov.u32 	%r154, %ntid.y;
	mad.lo.s32 	%r155, %r153, %r154, %r152;
	setp.ge.s32 	%p1, %r1, %r146;
	setp.ge.s32 	%p2, %r155, %r147;
	or.pred  	%p3, %p1, %p2;
	@%p3 bra 	$L__BB4_79;
	cvta.to.global.u64 	%rd20, %rd13;
	cvta.to.global.u64 	%rd4, %rd15;
	cvt.rn.f64.s32 	%fd50, %r146;
	add.f64 	%fd51, %fd50, %fd50;
	div.rn.f64 	%fd52, %fd51, 0d4008000000000000;
	cvt.rni.s64.f64 	%rd21, %fd52;
	cvt.u32.u64 	%r3, %rd21;
	mul.wide.s32 	%rd22, %r144, 8;
	add.s64 	%rd23, %rd20, %rd22;
	ld.global.f64 	%fd53, [%rd23+-8];
	ld.global.f64 	%fd1, [%rd20];
	sub.f64 	%fd2, %fd53, %fd1;
	mul.wide.s32 	%rd24, %r143, 8;
	add.s64 	%rd25, %rd4, %rd24;
	ld.global.f64 	%fd577, [%rd25+-8];
	{
	.reg .b32 %temp; 
	mov.b64 	{%temp, %r314}, %fd577;
	}
	{
	.reg .b32 %temp; 
	mov.b64 	{%r315, %temp}, %fd577;
	}
	setp.gt.s32 	%p4, %r314, 1048575;
	mov.b32 	%r316, -1023;
	@%p4 bra 	$L__BB4_3;
	mul.f64 	%fd577, %fd577, 0d4350000000000000;
	{
	.reg .b32 %temp; 
	mov.b64 	{%temp, %r314}, %fd577;
	}
	{
	.reg .b32 %temp; 
	mov.b64 	{%r315, %temp}, %fd577;
	}
	mov.b32 	%r316, -1077;
$L__BB4_3:
	add.s32 	%r158, %r314, -1;
	setp.gt.u32 	%p5, %r158, 2146435070;
	@%p5 bra 	$L__BB4_7;
	shr.u32 	%r161, %r314, 20;
	add.s32 	%r317, %r316, %r161;
	and.b32  	%r162, %r314, 1048575;
	or.b32  	%r163, %r162, 1072693248;
	mov.b64 	%fd578, {%r315, %r163};
	setp.lt.u32 	%p7, %r163, 1073127583;
	@%p7 bra 	$L__BB4_6;
	{
	.reg .b32 %temp; 
	mov.b64 	{%r164, %temp}, %fd578;
	}
	{
	.reg .b32 %temp; 
	mov.b64 	{%temp, %r165}, %fd578;
	}
	add.s32 	%r166, %r165, -1048576;
	mov.b64 	%fd578, {%r164, %r166};
	add.s32 	%r317, %r317, 1;
$L__BB4_6:
	add.f64 	%fd55, %fd578, 0dBFF0000000000000;
	add.f64 	%fd56, %fd578, 0d3FF0000000000000;
	rcp.approx.ftz.f64 	%fd57, %fd56;
	neg.f64 	%fd58, %fd56;
	fma.rn.f64 	%fd59, %fd58, %fd57, 0d3FF0000000000000;
	fma.rn.f64 	%fd60, %fd59, %fd59, %fd59;
	fma.rn.f64 	%fd61, %fd60, %fd57, %fd57;
	mul.f64 	%fd62, %fd55, %fd61;
	fma.rn.f64 	%fd63, %fd55, %fd61, %fd62;
	mul.f64 	%fd64, %fd63, %fd63;
	fma.rn.f64 	%fd65, %fd64, 0d3EB1380B3AE80F1E, 0d3ED0EE258B7A8B04;
	fma.rn.f64 	%fd66, %fd65, %fd64, 0d3EF3B2669F02676F;
	fma.rn.f64 	%fd67, %fd66, %fd64, 0d3F1745CBA9AB0956;
	fma.rn.f64 	%fd68, %fd67, %fd64, 0d3F3C71C72D1B5154;
	fma.rn.f64 	%fd69, %fd68, %fd64, 0d3F624924923BE72D;
	fma.rn.f64 	%fd70, %fd69, %fd64, 0d3F8999999999A3C4;
	fma.rn.f64 	%fd71, %fd70, %fd64, 0d3FB5555555555554;
	sub.f64 	%fd72, %fd55, %fd63;
	add.f64 	%fd73, %fd72, %fd72;
	neg.f64 	%fd74, %fd63;
	fma.rn.f64 	%fd75, %fd74, %fd55, %fd73;
	mul.f64 	%fd76, %fd61, %fd75;
	mul.f64 	%fd77, %fd64, %fd71;
	fma.rn.f64 	%fd78, %fd77, %fd63, %fd76;
	xor.b32  	%r167, %r317, -2147483648;
	mov.b32 	%r168, 1127219200;
	mov.b64 	%fd79, {%r167, %r168};
	mov.b32 	%r169, -2147483648;
	mov.b64 	%fd80, {%r169, %r168};
	sub.f64 	%fd81, %fd79, %fd80;
	fma.rn.f64 	%fd82, %fd81, 0d3FE62E42FEFA39EF, %fd63;
	fma.rn.f64 	%fd83, %fd81, 0dBFE62E42FEFA39EF, %fd82;
	sub.f64 	%fd84, %fd83, %fd63;
	sub.f64 	%fd85, %fd78, %fd84;
	fma.rn.f64 	%fd86, %fd81, 0d3C7ABC9E3B39803F, %fd85;
	add.f64 	%fd579, %fd82, %fd86;
	bra.uni 	$L__BB4_8;
$L__BB4_7:
	fma.rn.f64 	%fd54, %fd577, 0d7FF0000000000000, 0d7FF0000000000000;
	{
	.reg .b32 %temp; 
	mov.b64 	{%temp, %r159}, %fd577;
	}
	and.b32  	%r160, %r159, 2147483647;
	setp.eq.s32 	%p6, %r160, 0;
	selp.f64 	%fd579, 0dFFF0000000000000, %fd54, %p6;
$L__BB4_8:
	ld.global.f64 	%fd586, [%rd4];
	{
	.reg .b32 %temp; 
	mov.b64 	{%temp, %r326}, %fd586;
	}
	{
	.reg .b32 %temp; 
	mov.b64 	{%r327, %temp}, %fd586;
	}
	setp.gt.s32 	%p8, %r326, 1048575;
	mov.b32 	%r320, -1023;
	mov.f64 	%fd580, %fd586;
	mov.u32 	%r318, %r326;
	mov.u32 	%r319, %r327;
	@%p8 bra 	$L__BB4_10;
	mul.f64 	%fd580, %fd586, 0d4350000000000000;
	{
	.reg .b32 %temp; 
	mov.b64 	{%temp, %r318}, %fd580;
	}
	{
	.reg .b32 %temp; 
	mov.b64 	{%r319, %temp}, %fd580;
	}
	mov.b32 	%r320, -1077;
$L__BB4_10:
	add.s32 	%r172, %r318, -1;
	setp.gt.u32 	%p9, %r172, 2146435070;
	@%p9 bra 	$L__BB4_14;
	shr.u32 	%r175, %r318, 20;
	add.s32 	%r321, %r320, %r175;
	and.b32  	%r176, %r318, 1048575;
	or.b32  	%r177, %r176, 1072693248;
	mov.b64 	%fd581, {%r319, %r177};
	setp.lt.u32 	%p11, %r177, 1073127583;
	@%p11 bra 	$L__BB4_13;
	{
	.reg .b32 %temp; 
	mov.b64 	{%r178, %temp}, %fd581;
	}
	{
	.reg .b32 %temp; 
	mov.b64 	{%temp, %r179}, %fd581;
	}
	add.s32 	%r180, %r179, -1048576;
	mov.b64 	%fd581, {%r178, %r180};
	add.s32 	%r321, %r321, 1;
$L__BB4_13:
	add.f64 	%fd88, %fd581, 0dBFF0000000000000;
	add.f64 	%fd89, %fd581, 0d3FF0000000000000;
	rcp.approx.ftz.f64 	%fd90, %fd89;
	neg.f64 	%fd91, %fd89;
	fma.rn.f64 	%fd92, %fd91, %fd90, 0d3FF0000000000000;
	fma.rn.f64 	%fd93, %fd92, %fd92, %fd92;
	fma.rn.f64 	%fd94, %fd93, %fd90, %fd90;
	mul.f64 	%fd95, %fd88, %fd94;
	fma.rn.f64 	%fd96, %fd88, %fd94, %fd95;
	mul.f64 	%fd97, %fd96, %fd96;
	fma.rn.f64 	%fd98, %fd97, 0d3EB1380B3AE80F1E, 0d3ED0EE258B7A8B04;
	fma.rn.f64 	%fd99, %fd98, %fd97, 0d3EF3B2669F02676F;
	fma.rn.f64 	%fd100, %fd99, %fd97, 0d3F1745CBA9AB0956;
	fma.rn.f64 	%fd101, %fd100, %fd97, 0d3F3C71C72D1B5154;
	fma.rn.f64 	%fd102, %fd101, %fd97, 0d3F624924923BE72D;
	fma.rn.f64 	%fd103, %fd102, %fd97, 0d3F8999999999A3C4;
	fma.rn.f64 	%fd104, %fd103, %fd97, 0d3FB5555555555554;
	sub.f64 	%fd105, %fd88, %fd96;
	add.f64 	%fd106, %fd105, %fd105;
	neg.f64 	%fd107, %fd96;
	fma.rn.f64 	%fd108, %fd107, %fd88, %fd106;
	mul.f64 	%fd109, %fd94, %fd108;
	mul.f64 	%fd110, %fd97, %fd104;
	fma.rn.f64 	%fd111, %fd110, %fd96, %fd109;
	xor.b32  	%r181, %r321, -2147483648;
	mov.b32 	%r182, 1127219200;
	mov.b64 	%fd112, {%r181, %r182};
	mov.b32 	%r183, -2147483648;
	mov.b64 	%fd113, {%r183, %r182};
	sub.f64 	%fd114, %fd112, %fd113;
	fma.rn.f64 	%fd115, %fd114, 0d3FE62E42FEFA39EF, %fd96;
	fma.rn.f64 	%fd116, %fd114, 0dBFE62E42FEFA39EF, %fd115;
	sub.f64 	%fd117, %fd116, %fd96;
	sub.f64 	%fd118, %fd111, %fd117;
	fma.rn.f64 	%fd119, %fd114, 0d3C7ABC9E3B39803F, %fd118;
	add.f64 	%fd582, %fd115, %fd119;
	bra.uni 	$L__BB4_15;
$L__BB4_14:
	fma.rn.f64 	%fd87, %fd580, 0d7FF0000000000000, 0d7FF0000000000000;
	{
	.reg .b32 %temp; 
	mov.b64 	{%temp, %r173}, %fd580;
	}
	and.b32  	%r174, %r173, 2147483647;
	setp.eq.s32 	%p10, %r174, 0;
	selp.f64 	%fd582, 0dFFF0000000000000, %fd87, %p10;
$L__BB4_15:
	cvt.rn.f64.s32 	%fd120, %r144;
	mul.f64 	%fd121, %fd582, 0d3C695355BAAAFAD3;
	fma.rn.f64 	%fd122, %fd582, 0d3FDBCB7B1526E50E, %fd121;
	mul.f64 	%fd123, %fd579, 0d3C695355BAAAFAD3;
	fma.rn.f64 	%fd124, %fd579, 0d3FDBCB7B1526E50E, %fd123;
	sub.f64 	%fd21, %fd124, %fd122;
	cvta.to.global.u64 	%rd26, %rd12;
	mul.wide.u32 	%rd27, %r155, 8;
	add.s64 	%rd28, %rd26, %rd27;
	ld.global.f64 	%fd125, [%rd28];
	sub.f64 	%fd126, %fd125, %fd1;
	add.f64 	%fd127, %fd120, 0dBFF0000000000000;
	div.rn.f64 	%fd128, %fd2, %fd127;
	div.rn.f64 	%fd129, %fd126, %fd128;
	add.f64 	%fd130, %fd120, 0dBFF004189374BC6A;
	max.f64 	%fd131, %fd129, 0d3F50624DD2F1A9FC;
	min.f64 	%fd22, %fd130, %fd131;
	cvt.rmi.f64.f64 	%fd132, %fd22;
	cvt.rzi.s32.f64 	%r24, %fd132;
	cvt.rpi.f64.f64 	%fd133, %fd22;
	cvt.rzi.s32.f64 	%r25, %fd133;
	cvta.to.global.u64 	%rd29, %rd14;
	add.s64 	%rd30, %rd29, %rd27;
	ld.global.f64 	%fd583, [%rd30];
	{
	.reg .b32 %temp; 
	mov.b64 	{%temp, %r322}, %fd583;
	}
	{
	.reg .b32 %temp; 
	mov.b64 	{%r323, %temp}, %fd583;
	}
	setp.gt.s32 	%p12, %r322, 1048575;
	mov.b32 	%r324, -1023;
	@%p12 bra 	$L__BB4_17;
	mul.f64 	%fd583, %fd583, 0d4350000000000000;
	{
	.reg .b32 %temp; 
	mov.b64 	{%temp, %r322}, %fd583;
	}
	{
	.reg .b32 %temp; 
	mov.b64 	{%r323, %temp}, %fd583;
	}
	mov.b32 	%r324, -1077;
$L__BB4_17:
	add.s32 	%r186, %r322, -1;
	setp.gt.u32 	%p13, %r186, 2146435070;
	@%p13 bra 	$L__BB4_21;
	shr.u32 	%r189, %r322, 20;
	add.s32 	%r325, %r324, %r189;
	and.b32  	%r190, %r322, 1048575;
	or.b32  	%r191, %r190, 1072693248;
	mov.b64 	%fd584, {%r323, %r191};
	setp.lt.u32 	%p15, %r191, 1073127583;
	@%p15 bra 	$L__BB4_20;
	{
	.reg .b32 %temp; 
	mov.b64 	{%r192, %temp}, %fd584;
	}
	{
	.reg .b32 %temp; 
	mov.b64 	{%temp, %r193}, %fd584;
	}
	add.s32 	%r194, %r193, -1048576;
	mov.b64 	%fd584, {%r192, %r194};
	add.s32 	%r325, %r325, 1;
$L__BB4_20:
	add.f64 	%fd135, %fd584, 0dBFF0000000000000;
	add.f64 	%fd136, %fd584, 0d3FF0000000000000;
	rcp.approx.ftz.f64 	%fd137, %fd136;
	neg.f64 	%fd138, %fd136;
	fma.rn.f64 	%fd139, %fd138, %fd137, 0d3FF0000000000000;
	fma.rn.f64 	%fd140, %fd139, %fd139, %fd139;
	fma.rn.f64 	%fd141, %fd140, %fd137, %fd137;
	mul.f64 	%fd142, %fd135, %fd141;
	fma.rn.f64 	%fd143, %fd135, %fd141, %fd142;
	mul.f64 	%fd144, %fd143, %fd143;
	fma.rn.f64 	%fd145, %fd144, 0d3EB1380B3AE80F1E, 0d3ED0EE258B7A8B04;
	fma.rn.f64 	%fd146, %fd145, %fd144, 0d3EF3B2669F02676F;
	fma.rn.f64 	%fd147, %fd146, %fd144, 0d3F1745CBA9AB0956;
	fma.rn.f64 	%fd148, %fd147, %fd144, 0d3F3C71C72D1B5154;
	fma.rn.f64 	%fd149, %fd148, %fd144, 0d3F624924923BE72D;
	fma.rn.f64 	%fd150, %fd149, %fd144, 0d3F8999999999A3C4;
	fma.rn.f64 	%fd151, %fd150, %fd144, 0d3FB5555555555554;
	sub.f64 	%fd152, %fd135, %fd143;
	add.f64 	%fd153, %fd152, %fd152;
	neg.f64 	%fd154, %fd143;
	fma.rn.f64 	%fd155, %fd154, %fd135, %fd153;
	mul.f64 	%fd156, %fd141, %fd155;
	mul.f64 	%fd157, %fd144, %fd151;
	fma.rn.f64 	%fd158, %fd157, %fd143, %fd156;
	xor.b32  	%r195, %r325, -2147483648;
	mov.b32 	%r196, 1127219200;
	mov.b64 	%fd159, {%r195, %r196};
	mov.b32 	%r197, -2147483648;
	mov.b64 	%fd160, {%r197, %r196};
	sub.f64 	%fd161, %fd159, %fd160;
	fma.rn.f64 	%fd162, %fd161, 0d3FE62E42FEFA39EF, %fd143;
	fma.rn.f64 	%fd163, %fd161, 0dBFE62E42FEFA39EF, %fd162;
	sub.f64 	%fd164, %fd163, %fd143;
	sub.f64 	%fd165, %fd158, %fd164;
	fma.rn.f64 	%fd166, %fd161, 0d3C7ABC9E3B39803F, %fd165;
	add.f64 	%fd585, %fd162, %fd166;
	bra.uni 	$L__BB4_22;
$L__BB4_21:
	fma.rn.f64 	%fd134, %fd583, 0d7FF0000000000000, 0d7FF0000000000000;
	{
	.reg .b32 %temp; 
	mov.b64 	{%temp, %r187}, %fd583;
	}
	and.b32  	%r188, %r187, 2147483647;
	setp.eq.s32 	%p14, %r188, 0;
	selp.f64 	%fd585, 0dFFF0000000000000, %fd134, %p14;
$L__BB4_22:
	setp.gt.s32 	%p16, %r326, 1048575;
	mov.b32 	%r328, -1023;
	@%p16 bra 	$L__BB4_24;
	mul.f64 	%fd586, %fd586, 0d4350000000000000;
	{
	.reg .b32 %temp; 
	mov.b64 	{%temp, %r326}, %fd586;
	}
	{
	.reg .b32 %temp; 
	mov.b64 	{%r327, %temp}, %fd586;
	}
	mov.b32 	%r328, -1077;
$L__BB4_24:
	add.s32 	%r200, %r326, -1;
	setp.gt.u32 	%p17, %r200, 2146435070;
	@%p17 bra 	$L__BB4_28;
	shr.u32 	%r203, %r326, 20;
	add.s32 	%r329, %r328, %r203;
	and.b32  	%r204, %r326, 1048575;
	or.b32  	%r205, %r204, 1072693248;
	mov.b64 	%fd587, {%r327, %r205};
	setp.lt.u32 	%p19, %r205, 1073127583;
	@%p19 bra 	$L__BB4_27;
	{
	.reg .b32 %temp; 
	mov.b64 	{%r206, %temp}, %fd587;
	}
	{
	.reg .b32 %temp; 
	mov.b64 	{%temp, %r207}, %fd587;
	}
	add.s32 	%r208, %r207, -1048576;
	mov.b64 	%fd587, {%r206, %r208};
	add.s32 	%r329, %r329, 1;
$L__BB4_27:
	add.f64 	%fd168, %fd587, 0dBFF0000000000000;
	add.f64 	%fd169, %fd587, 0d3FF0000000000000;
	rcp.approx.ftz.f64 	%fd170, %fd169;
	neg.f64 	%fd171, %fd169;
	fma.rn.f64 	%fd172, %fd171, %fd170, 0d3FF0000000000000;
	fma.rn.f64 	%fd173, %fd172, %fd172, %fd172;
	fma.rn.f64 	%fd174, %fd173, %fd170, %fd170;
	mul.f64 	%fd175, %fd168, %fd174;
	fma.rn.f64 	%fd176, %fd168, %fd174, %fd175;
	mul.f64 	%fd177, %fd176, %fd176;
	fma.rn.f64 	%fd178, %fd177, 0d3EB1380B3AE80F1E, 0d3ED0EE258B7A8B04;
	fma.rn.f64 	%fd179, %fd178, %fd177, 0d3EF3B2669F02676F;
	fma.rn.f64 	%fd180, %fd179, %fd177, 0d3F1745CBA9AB0956;
	fma.rn.f64 	%fd181, %fd180, %fd177, 0d3F3C71C72D1B5154;
	fma.rn.f64 	%fd182, %fd181, %fd177, 0d3F624924923BE72D;
	fma.rn.f64 	%fd183, %fd182, %fd177, 0d3F8999999999A3C4;
	fma.rn.f64 	%fd184, %fd183, %fd177, 0d3FB5555555555554;
	sub.f64 	%fd185, %fd168, %fd176;
	add.f64 	%fd186, %fd185, %fd185;
	neg.f64 	%fd187, %fd176;
	fma.rn.f64 	%fd188, %fd187, %fd168, %fd186;
	mul.f64 	%fd189, %fd174, %fd188;
	mul.f64 	%fd190, %fd177, %fd184;
	fma.rn.f64 	%fd191, %fd190, %fd176, %fd189;
	xor.b32  	%r209, %r329, -2147483648;
	mov.b32 	%r210, 1127219200;
	mov.b64 	%fd192, {%r209, %r210};
	mov.b32 	%r211, -2147483648;
	mov.b64 	%fd193, {%r211, %r210};
	sub.f64 	%fd194, %fd192, %fd193;
	fma.rn.f64 	%fd195, %fd194, 0d3FE62E42FEFA39EF, %fd176;
	fma.rn.f64 	%fd196, %fd194, 0dBFE62E42FEFA39EF, %fd195;
	sub.f64 	%fd197, %fd196, %fd176;
	sub.f64 	%fd198, %fd191, %fd197;
	fma.rn.f64 	%fd199, %fd194, 0d3C7ABC9E3B39803F, %fd198;
	add.f64 	%fd588, %fd195, %fd199;
	bra.uni 	$L__BB4_29;
$L__BB4_28:
	fma.rn.f64 	%fd167, %fd586, 0d7FF0000000000000, 0d7FF0000000000000;
	{
	.reg .b32 %temp; 
	mov.b64 	{%temp, %r201}, %fd586;
	}
	and.b32  	%r202, %r201, 2147483647;
	setp.eq.s32 	%p18, %r202, 0;
	selp.f64 	%fd588, 0dFFF0000000000000, %fd167, %p18;
$L__BB4_29:
	cvt.rn.f64.s32 	%fd200, %r143;
	mul.f64 	%fd201, %fd588, 0d3C695355BAAAFAD3;
	fma.rn.f64 	%fd202, %fd588, 0d3FDBCB7B1526E50E, %fd201;
	mul.f64 	%fd203, %fd585, 0d3C695355BAAAFAD3;
	fma.rn.f64 	%fd204, %fd585, 0d3FDBCB7B1526E50E, %fd203;
	sub.f64 	%fd205, %fd204, %fd202;
	add.f64 	%fd206, %fd200, 0dBFF0000000000000;
	div.rn.f64 	%fd207, %fd21, %fd206;
	div.rn.f64 	%fd208, %fd205, %fd207;
	add.f64 	%fd209, %fd200, 0dBFF004189374BC6A;
	max.f64 	%fd210, %fd208, 0d3F50624DD2F1A9FC;
	min.f64 	%fd40, %fd209, %fd210;
	cvt.rmi.f64.f64 	%fd211, %fd40;
	cvt.rzi.s32.f64 	%r44, %fd211;
	cvt.rpi.f64.f64 	%fd212, %fd40;
	cvt.rzi.s32.f64 	%r45, %fd212;
	setp.eq.s32 	%p20, %r44, %r45;
	setp.eq.s32 	%p21, %r24, %r25;
	mad.lo.s32 	%r46, %r146, %r155, %r1;
	cvta.to.global.u64 	%rd31, %rd16;
	mul.wide.s32 	%rd32, %r46, 8;
	add.s64 	%rd5, %rd31, %rd32;
	or.pred  	%p22, %p20, %p21;
	@%p22 bra 	$L__BB4_40;
	setp.lt.s32 	%p23, %r145, 1;
	@%p23 bra 	$L__BB4_39;
	mul.lo.s32 	%r47, %r145, %r1;
	mul.lo.s32 	%r213, %r146, %r145;
	mul.lo.s32 	%r48, %r44, %r213;
	mul.lo.s32 	%r214, %r213, %r143;
	mul.lo.s32 	%r49, %r24, %r214;
	cvt.rn.f64.s32 	%fd213, %r45;
	sub.f64 	%fd41, %fd213, %fd40;
	cvt.rn.f64.s32 	%fd214, %r25;
	sub.f64 	%fd42, %fd214, %fd22;
	mul.lo.s32 	%r50, %r45, %r213;
	cvt.rn.f64.s32 	%fd215, %r44;
	sub.f64 	%fd43, %fd40, %fd215;
	mul.lo.s32 	%r51, %r25, %r214;
	cvt.rn.f64.s32 	%fd216, %r24;
	sub.f64 	%fd44, %fd22, %fd216;
	mul.lo.s32 	%r52, %r213, %r155;
	and.b32  	%r53, %r145, 3;
	setp.lt.u32 	%p24, %r145, 4;
	mov.b32 	%r337, 0;
	@%p24 bra 	$L__BB4_34;
	and.b32  	%r337, %r145, 2147483644;
	neg.s32 	%r335, %r337;
	mul.lo.s32 	%r215, %r24, %r143;
	add.s32 	%r216, %r44, %r215;
	mad.lo.s32 	%r217, %r146, %r216, %r1;
	mul.lo.s32 	%r334, %r145, %r217;
	mul.lo.s32 	%r218, %r25, %r143;
	add.s32 	%r219, %r44, %r218;
	mad.lo.s32 	%r220, %r146, %r219, %r1;
	mul.lo.s32 	%r333, %r145, %r220;
	add.s32 	%r221, %r45, %r215;
	mad.lo.s32 	%r222, %r146, %r221, %r1;
	mul.lo.s32 	%r332, %r145, %r222;
	mul.lo.s32 	%r331, %r145, %r46;
	add.s32 	%r223, %r45, %r218;
	mad.lo.s32 	%r224, %r146, %r223, %r1;
	mul.lo.s32 	%r330, %r145, %r224;
	add.s64 	%rd34, %rd2, 16;
$L__BB4_33:
	.pragma "nounroll";
	setp.lt.s32 	%p25, %r1, %r3;
	mul.wide.s32 	%rd33, %r334, 8;
	add.s64 	%rd35, %rd34, %rd33;
	mul.wide.s32 	%rd36, %r333, 8;
	add.s64 	%rd37, %rd34, %rd36;
	mul.wide.s32 	%rd38, %r332, 8;
	add.s64 	%rd39, %rd34, %rd38;
	mul.wide.s32 	%rd40, %r331, 8;
	add.s64 	%rd41, %rd1, %rd40;
	mul.wide.s32 	%rd42, %r330, 8;
	add.s64 	%rd43, %rd34, %rd42;
	ld.global.f64 	%fd217, [%rd35+-16];
	mul.f64 	%fd218, %fd41, %fd217;
	ld.global.f64 	%fd219, [%rd39+-16];
	mul.f64 	%fd220, %fd43, %fd219;
	mul.f64 	%fd221, %fd42, %fd220;
	fma.rn.f64 	%fd222, %fd42, %fd218, %fd221;
	ld.global.f64 	%fd223, [%rd37+-16];
	mul.f64 	%fd224, %fd41, %fd223;
	fma.rn.f64 	%fd225, %fd44, %fd224, %fd222;
	ld.global.f64 	%fd226, [%rd43+-16];
	mul.f64 	%fd227, %fd43, %fd226;
	fma.rn.f64 	%fd228, %fd44, %fd227, %fd225;
	max.f64 	%fd229, %fd228, %fd49;
	selp.f64 	%fd230, %fd229, %fd228, %p25;
	add.f64 	%fd231, %fd230, 0d0000000000000000;
	st.global.f64 	[%rd41], %fd231;
	ld.global.f64 	%fd232, [%rd35+-8];
	mul.f64 	%fd233, %fd41, %fd232;
	ld.global.f64 	%fd234, [%rd39+-8];
	mul.f64 	%fd235, %fd43, %fd234;
	mul.f64 	%fd236, %fd42, %fd235;
	fma.rn.f64 	%fd237, %fd42, %fd233, %fd236;
	ld.global.f64 	%fd238, [%rd37+-8];
	mul.f64 	%fd239, %fd41, %fd238;
	fma.rn.f64 	%fd240, %fd44, %fd239, %fd237;
	ld.global.f64 	%fd241, [%rd43+-8];
	mul.f64 	%fd242, %fd43, %fd241;
	fma.rn.f64 	%fd243, %fd44, %fd242, %fd240;
	max.f64 	%fd244, %fd243, %fd49;
	selp.f64 	%fd245, %fd244, %fd243, %p25;
	add.f64 	%fd246, %fd245, 0d0000000000000000;
	st.global.f64 	[%rd41+8], %fd246;
	ld.global.f64 	%fd247, [%rd35];
	mul.f64 	%fd248, %fd41, %fd247;
	ld.global.f64 	%fd249, [%rd39];
	mul.f64 	%fd250, %fd43, %fd249;
	mul.f64 	%fd251, %fd42, %fd250;
	fma.rn.f64 	%fd252, %fd42, %fd248, %fd251;
	ld.global.f64 	%fd253, [%rd37];
	mul.f64 	%fd254, %fd41, %fd253;
	fma.rn.f64 	%fd255, %fd44, %fd254, %fd252;
	ld.global.f64 	%fd256, [%rd43];
	mul.f64 	%fd257, %fd43, %fd256;
	fma.rn.f64 	%fd258, %fd44, %fd257, %fd255;
	max.f64 	%fd259, %fd258, %fd49;
	selp.f64 	%fd260, %fd259, %fd258, %p25;
	add.f64 	%fd261, %fd260, 0d0000000000000000;
	st.global.f64 	[%rd41+16], %fd261;
	ld.global.f64 	%fd262, [%rd35+8];
	mul.f64 	%fd263, %fd41, %fd262;
	ld.global.f64 	%fd264, [%rd39+8];
	mul.f64 	%fd265, %fd43, %fd264;
	mul.f64 	%fd266, %fd42, %fd265;
	fma.rn.f64 	%fd267, %fd42, %fd263, %fd266;
	ld.global.f64 	%fd268, [%rd37+8];
	mul.f64 	%fd269, %fd41, %fd268;
	fma.rn.f64 	%fd270, %fd44, %fd269, %fd267;
	ld.global.f64 	%fd271, [%rd43+8];
	mul.f64 	%fd272, %fd43, %fd271;
	fma.rn.f64 	%fd273, %fd44, %fd272, %fd270;
	max.f64 	%fd274, %fd273, %fd49;
	selp.f64 	%fd275, %fd274, %fd273, %p25;
	add.f64 	%fd276, %fd275, 0d0000000000000000;
	st.global.f64 	[%rd41+24], %fd276;
	add.s32 	%r335, %r335, 4;
	add.s32 	%r334, %r334, 4;
	add.s32 	%r333, %r333, 4;
	add.s32 	%r332, %r332, 4;
	add.s32 	%r331, %r331, 4;
	add.s32 	%r330, %r330, 4;
	setp.ne.s32 	%p26, %r335, 0;
	@%p26 bra 	$L__BB4_33;
$L__BB4_34:
	setp.eq.s32 	%p27, %r53, 0;
	@%p27 bra 	$L__BB4_39;
	setp.eq.s32 	%p28, %r53, 1;
	@%p28 bra 	$L__BB4_37;
	setp.lt.s32 	%p29, %r1, %r3;
	add.s32 	%r225, %r337, %r47;
	add.s32 	%r226, %r225, %r48;
	add.s32 	%r227, %r226, %r49;
	mul.wide.s32 	%rd44, %r227, 8;
	add.s64 	%rd45, %rd2, %rd44;
	ld.global.f64 	%fd277, [%rd45];
	mul.f64 	%fd278, %fd41, %fd277;
	add.s32 	%r228, %r225, %r50;
	add.s32 	%r229, %r228, %r49;
	mul.wide.s32 	%rd46, %r229, 8;
	add.s64 	%rd47, %rd2, %rd46;
	ld.global.f64 	%fd279, [%rd47];
	mul.f64 	%fd280, %fd43, %fd279;
	mul.f64 	%fd281, %fd42, %fd280;
	fma.rn.f64 	%fd282, %fd42, %fd278, %fd281;
	add.s32 	%r230, %r226, %r51;
	mul.wide.s32 	%rd48, %r230, 8;
	add.s64 	%rd49, %rd2, %rd48;
	ld.global.f64 	%fd283, [%rd49];
	mul.f64 	%fd284, %fd41, %fd283;
	fma.rn.f64 	%fd285, %fd44, %fd284, %fd282;
	add.s32 	%r231, %r228, %r51;
	mul.wide.s32 	%rd50, %r231, 8;
	add.s64 	%rd51, %rd2, %rd50;
	ld.global.f64 	%fd286, [%rd51];
	mul.f64 	%fd287, %fd43, %fd286;
	fma.rn.f64 	%fd288, %fd44, %fd287, %fd285;
	max.f64 	%fd289, %fd288, %fd49;
	selp.f64 	%fd290, %fd289, %fd288, %p29;
	add.s32 	%r232, %r225, %r52;
	mul.wide.s32 	%rd52, %r232, 8;
	add.s64 	%rd53, %rd1, %rd52;
	add.f64 	%fd291, %fd290, 0d0000000000000000;
	st.global.f64 	[%rd53], %fd291;
	ld.global.f64 	%fd292, [%rd45+8];
	mul.f64 	%fd293, %fd41, %fd292;
	ld.global.f64 	%fd294, [%rd47+8];
	mul.f64 	%fd295, %fd43, %fd294;
	mul.f64 	%fd296, %fd42, %fd295;
	fma.rn.f64 	%fd297, %fd42, %fd293, %fd296;
	ld.global.f64 	%fd298, [%rd49+8];
	mul.f64 	%fd299, %fd41, %fd298;
	fma.rn.f64 	%fd300, %fd44, %fd299, %fd297;
	ld.global.f64 	%fd301, [%rd51+8];
	mul.f64 	%fd302, %fd43, %fd301;
	fma.rn.f64 	%fd303, %fd44, %fd302, %fd300;
	max.f64 	%fd304, %fd303, %fd49;
	selp.f64 	%fd305, %fd304, %fd303, %p29;
	add.f64 	%fd306, %fd305, 0d0000000000000000;
	st.global.f64 	[%rd53+8], %fd306;
	add.s32 	%r337, %r337, 2;
$L__BB4_37:
	and.b32  	%r233, %r145, 1;
	setp.eq.b32 	%p30, %r233, 1;
	not.pred 	%p31, %p30;
	@%p31 bra 	$L__BB4_39;
	setp.lt.s32 	%p32, %r1, %r3;
	add.s32 	%r234, %r337, %r47;
	add.s32 	%r235, %r234, %r48;
	add.s32 	%r236, %r235, %r49;
	mul.wide.s32 	%rd54, %r236, 8;
	add.s64 	%rd55, %rd2, %rd54;
	ld.global.f64 	%fd307, [%rd55];
	mul.f64 	%fd308, %fd41, %fd307;
	add.s32 	%r237, %r234, %r50;
	add.s32 	%r238, %r237, %r49;
	mul.wide.s32 	%rd56, %r238, 8;
	add.s64 	%rd57, %rd2, %rd56;
	ld.global.f64 	%fd309, [%rd57];
	mul.f64 	%fd310, %fd43, %fd309;
	mul.f64 	%fd311, %fd42, %fd310;
	fma.rn.f64 	%fd312, %fd42, %fd308, %fd311;
	add.s32 	%r239, %r235, %r51;
	mul.wide.s32 	%rd58, %r239, 8;
	add.s64 	%rd59, %rd2, %rd58;
	ld.global.f64 	%fd313, [%rd59];
	mul.f64 	%fd314, %fd41, %fd313;
	fma.rn.f64 	%fd315, %fd44, %fd314, %fd312;
	add.s32 	%r240, %r237, %r51;
	mul.wide.s32 	%rd60, %r240, 8;
	add.s64 	%rd61, %rd2, %rd60;
	ld.global.f64 	%fd316, [%rd61];
	mul.f64 	%fd317, %fd43, %fd316;
	fma.rn.f64 	%fd318, %fd44, %fd317, %fd315;
	max.f64 	%fd319, %fd318, %fd49;
	selp.f64 	%fd320, %fd319, %fd318, %p32;
	add.s32 	%r241, %r234, %r52;
	mul.wide.s32 	%rd62, %r241, 8;
	add.s64 	%rd63, %rd1, %rd62;
	add.f64 	%fd321, %fd320, 0d0000000000000000;
	st.global.f64 	[%rd63], %fd321;
$L__BB4_39:
	mad.lo.s32 	%r242, %r44, %r146, %r1;
	mul.lo.s32 	%r243, %r146, %r143;
	mul.lo.s32 	%r244, %r24, %r243;
	add.s32 	%r245, %r242, %r244;
	mul.wide.s32 	%rd64, %r245, 8;
	add.s64 	%rd65, %rd3, %rd64;
	ld.global.f64 	%fd322, [%rd65];
	cvt.rn.f64.s32 	%fd323, %r45;
	sub.f64 	%fd324, %fd323, %fd40;
	mul.f64 	%fd325, %fd324, %fd322;
	cvt.rn.f64.s32 	%fd326, %r25;
	sub.f64 	%fd327, %fd326, %fd22;
	mad.lo.s32 	%r246, %r45, %r146, %r1;
	add.s32 	%r247, %r246, %r244;
	mul.wide.s32 	%rd66, %r247, 8;
	add.s64 	%rd67, %rd3, %rd66;
	ld.global.f64 	%fd328, [%rd67];
	cvt.rn.f64.s32 	%fd329, %r44;
	sub.f64 	%fd330, %fd40, %fd329;
	mul.f64 	%fd331, %fd330, %fd328;
	mul.f64 	%fd332, %fd327, %fd331;
	fma.rn.f64 	%fd333, %fd327, %fd325, %fd332;
	mul.lo.s32 	%r248, %r25, %r243;
	add.s32 	%r249, %r242, %r248;
	mul.wide.s32 	%rd68, %r249, 8;
	add.s64 	%rd69, %rd3, %rd68;
	ld.global.f64 	%fd334, [%rd69];
	mul.f64 	%fd335, %fd324, %fd334;
	cvt.rn.f64.s32 	%fd336, %r24;
	sub.f64 	%fd337, %fd22, %fd336;
	fma.rn.f64 	%fd338, %fd337, %fd335, %fd333;
	add.s32 	%r250, %r246, %r248;
	mul.wide.s32 	%rd70, %r250, 8;
	add.s64 	%rd71, %rd3, %rd70;
	ld.global.f64 	%fd339, [%rd71];
	mul.f64 	%fd340, %fd330, %fd339;
	fma.rn.f64 	%fd341, %fd337, %fd340, %fd338;
	st.global.f64 	[%rd5], %fd341;
$L__BB4_40:
	setp.eq.s32 	%p33, %r44, %r45;
	setp.ne.s32 	%p34, %r24, %r25;
	or.pred  	%p35, %p34, %p33;
	@%p35 bra 	$L__BB4_54;
	setp.lt.s32 	%p36, %r145, 1;
	@%p36 bra 	$L__BB4_53;
	mul.lo.s32 	%r76, %r145, %r1;
	mul.lo.s32 	%r252, %r146, %r145;
	mul.lo.s32 	%r253, %r252, %r143;
	mul.lo.s32 	%r254, %r253, %r24;
	mad.lo.s32 	%r77, %r44, %r252, %r254;
	cvt.rn.f64.s32 	%fd342, %r45;
	sub.f64 	%fd45, %fd342, %fd40;
	mad.lo.s32 	%r78, %r45, %r252, %r254;
	cvt.rn.f64.s32 	%fd343, %r44;
	sub.f64 	%fd46, %fd40, %fd343;
	mul.lo.s32 	%r79, %r252, %r155;
	and.b32  	%r80, %r145, 7;
	setp.lt.u32 	%p37, %r145, 8;
	mov.b32 	%r343, 0;
	@%p37 bra 	$L__BB4_45;
	and.b32  	%r343, %r145, 2147483640;
	neg.s32 	%r341, %r343;
	add.s64 	%rd6, %rd1, 32;
	mul.lo.s32 	%r340, %r145, %r46;
	add.s64 	%rd7, %rd2, 32;
	mul.lo.s32 	%r255, %r24, %r143;
	add.s32 	%r256, %r44, %r255;
	mad.lo.s32 	%r257, %r146, %r256, %r1;
	mul.lo.s32 	%r339, %r145, %r257;
	add.s32 	%r258, %r45, %r255;
	mad.lo.s32 	%r259, %r146, %r258, %r1;
	mul.lo.s32 	%r338, %r145, %r259;
$L__BB4_44:
	.pragma "nounroll";
	setp.lt.s32 	%p38, %r1, %r3;
	mul.wide.s32 	%rd72, %r340, 8;
	add.s64 	%rd73, %rd6, %rd72;
	mul.wide.s32 	%rd74, %r339, 8;
	add.s64 	%rd75, %rd7, %rd74;
	mul.wide.s32 	%rd76, %r338, 8;
	add.s64 	%rd77, %rd7, %rd76;
	ld.global.f64 	%fd344, [%rd75+-32];
	ld.global.f64 	%fd345, [%rd77+-32];
	mul.f64 	%fd346, %fd46, %fd345;
	fma.rn.f64 	%fd347, %fd45, %fd344, %fd346;
	max.f64 	%fd348, %fd347, %fd49;
	selp.f64 	%fd349, %fd348, %fd347, %p38;
	add.f64 	%fd350, %fd349, 0d0000000000000000;
	st.global.f64 	[%rd73+-32], %fd350;
	ld.global.f64 	%fd351, [%rd75+-24];
	ld.global.f64 	%fd352, [%rd77+-24];
	mul.f64 	%fd353, %fd46, %fd352;
	fma.rn.f64 	%fd354, %fd45, %fd351, %fd353;
	max.f64 	%fd355, %fd354, %fd49;
	selp.f64 	%fd356, %fd355, %fd354, %p38;
	add.f64 	%fd357, %fd356, 0d0000000000000000;
	st.global.f64 	[%rd73+-24], %fd357;
	ld.global.f64 	%fd358, [%rd75+-16];
	ld.global.f64 	%fd359, [%rd77+-16];
	mul.f64 	%fd360, %fd46, %fd359;
	fma.rn.f64 	%fd361, %fd45, %fd358, %fd360;
	max.f64 	%fd362, %fd361, %fd49;
	selp.f64 	%fd363, %fd362, %fd361, %p38;
	add.f64 	%fd364, %fd363, 0d0000000000000000;
	st.global.f64 	[%rd73+-16], %fd364;
	ld.global.f64 	%fd365, [%rd75+-8];
	ld.global.f64 	%fd366, [%rd77+-8];
	mul.f64 	%fd367, %fd46, %fd366;
	fma.rn.f64 	%fd368, %fd45, %fd365, %fd367;
	max.f64 	%fd369, %fd368, %fd49;
	selp.f64 	%fd370, %fd369, %fd368, %p38;
	add.f64 	%fd371, %fd370, 0d0000000000000000;
	st.global.f64 	[%rd73+-8], %fd371;
	ld.global.f64 	%fd372, [%rd75];
	ld.global.f64 	%fd373, [%rd77];
	mul.f64 	%fd374, %fd46, %fd373;
	fma.rn.f64 	%fd375, %fd45, %fd372, %fd374;
	max.f64 	%fd376, %fd375, %fd49;
	selp.f64 	%fd377, %fd376, %fd375, %p38;
	add.f64 	%fd378, %fd377, 0d0000000000000000;
	st.global.f64 	[%rd73], %fd378;
	ld.global.f64 	%fd379, [%rd75+8];
	ld.global.f64 	%fd380, [%rd77+8];
	mul.f64 	%fd381, %fd46, %fd380;
	fma.rn.f64 	%fd382, %fd45, %fd379, %fd381;
	max.f64 	%fd383, %fd382, %fd49;
	selp.f64 	%fd384, %fd383, %fd382, %p38;
	add.f64 	%fd385, %fd384, 0d0000000000000000;
	st.global.f64 	[%rd73+8], %fd385;
	ld.global.f64 	%fd386, [%rd75+16];
	ld.global.f64 	%fd387, [%rd77+16];
	mul.f64 	%fd388, %fd46, %fd387;
	fma.rn.f64 	%fd389, %fd45, %fd386, %fd388;
	max.f64 	%fd390, %fd389, %fd49;
	selp.f64 	%fd391, %fd390, %fd389, %p38;
	add.f64 	%fd392, %fd391, 0d0000000000000000;
	st.global.f64 	[%rd73+16], %fd392;
	ld.global.f64 	%fd393, [%rd75+24];
	ld.global.f64 	%fd394, [%rd77+24];
	mul.f64 	%fd395, %fd46, %fd394;
	fma.rn.f64 	%fd396, %fd45, %fd393, %fd395;
	max.f64 	%fd397, %fd396, %fd49;
	selp.f64 	%fd398, %fd397, %fd396, %p38;
	add.f64 	%fd399, %fd398, 0d0000000000000000;
	st.global.f64 	[%rd73+24], %fd399;
	add.s32 	%r341, %r341, 8;
	add.s32 	%r340, %r340, 8;
	add.s32 	%r339, %r339, 8;
	add.s32 	%r338, %r338, 8;
	setp.ne.s32 	%p39, %r341, 0;
	@%p39 bra 	$L__BB4_44;
$L__BB4_45:
	setp.eq.s32 	%p40, %r80, 0;
	@%p40 bra 	$L__BB4_53;
	and.b32  	%r95, %r145, 3;
	setp.lt.u32 	%p41, %r80, 4;
	@%p41 bra 	$L__BB4_48;
	setp.lt.s32 	%p42, %r1, %r3;
	add.s32 	%r260, %r343, %r76;
	add.s32 	%r261, %r77, %r260;
	mul.wide.s32 	%rd78, %r261, 8;
	add.s64 	%rd79, %rd2, %rd78;
	ld.global.f64 	%fd400, [%rd79];
	add.s32 	%r262, %r78, %r260;
	mul.wide.s32 	%rd80, %r262, 8;
	add.s64 	%rd81, %rd2, %rd80;
	ld.global.f64 	%fd401, [%rd81];
	mul.f64 	%fd402, %fd46, %fd401;
	fma.rn.f64 	%fd403, %fd45, %fd400, %fd402;
	max.f64 	%fd404, %fd403, %fd49;
	selp.f64 	%fd405, %fd404, %fd403, %p42;
	add.s32 	%r263, %r260, %r79;
	mul.wide.s32 	%rd82, %r263, 8;
	add.s64 	%rd83, %rd1, %rd82;
	add.f64 	%fd406, %fd405, 0d0000000000000000;
	st.global.f64 	[%rd83], %fd406;
	ld.global.f64 	%fd407, [%rd79+8];
	ld.global.f64 	%fd408, [%rd81+8];
	mul.f64 	%fd409, %fd46, %fd408;
	fma.rn.f64 	%fd410, %fd45, %fd407, %fd409;
	max.f64 	%fd411, %fd410, %fd49;
	selp.f64 	%fd412, %fd411, %fd410, %p42;
	add.f64 	%fd413, %fd412, 0d0000000000000000;
	st.global.f64 	[%rd83+8], %fd413;
	ld.global.f64 	%fd414, [%rd79+16];
	ld.global.f64 	%fd415, [%rd81+16];
	mul.f64 	%fd416, %fd46, %fd415;
	fma.rn.f64 	%fd417, %fd45, %fd414, %fd416;
	max.f64 	%fd418, %fd417, %fd49;
	selp.f64 	%fd419, %fd418, %fd417, %p42;
	add.f64 	%fd420, %fd419, 0d0000000000000000;
	st.global.f64 	[%rd83+16], %fd420;
	ld.global.f64 	%fd421, [%rd79+24];
	ld.global.f64 	%fd422, [%rd81+24];
	mul.f64 	%fd423, %fd46, %fd422;
	fma.rn.f64 	%fd424, %fd45, %fd421, %fd423;
	max.f64 	%fd425, %fd424, %fd49;
	selp.f64 	%fd426, %fd425, %fd424, %p42;
	add.f64 	%fd427, %fd426, 0d0000000000000000;
	st.global.f64 	[%rd83+24], %fd427;
	add.s32 	%r343, %r343, 4;
$L__BB4_48:
	setp.eq.s32 	%p43, %r95, 0;
	@%p43 bra 	$L__BB4_53;
	setp.eq.s32 	%p44, %r95, 1;
	@%p44 bra 	$L__BB4_51;
	setp.lt.s32 	%p45, %r1, %r3;
	add.s32 	%r264, %r343, %r76;
	add.s32 	%r265, %r77, %r264;
	mul.wide.s32 	%rd84, %r265, 8;
	add.s64 	%rd85, %rd2, %rd84;
	ld.global.f64 	%fd428, [%rd85];
	add.s32 	%r266, %r78, %r264;
	mul.wide.s32 	%rd86, %r266, 8;
	add.s64 	%rd87, %rd2, %rd86;
	ld.global.f64 	%fd429, [%rd87];
	mul.f64 	%fd430, %fd46, %fd429;
	fma.rn.f64 	%fd431, %fd45, %fd428, %fd430;
	max.f64 	%fd432, %fd431, %fd49;
	selp.f64 	%fd433, %fd432, %fd431, %p45;
	add.s32 	%r267, %r264, %r79;
	mul.wide.s32 	%rd88, %r267, 8;
	add.s64 	%rd89, %rd1, %rd88;
	add.f64 	%fd434, %fd433, 0d0000000000000000;
	st.global.f64 	[%rd89], %fd434;
	ld.global.f64 	%fd435, [%rd85+8];
	ld.global.f64 	%fd436, [%rd87+8];
	mul.f64 	%fd437, %fd46, %fd436;
	fma.rn.f64 	%fd438, %fd45, %fd435, %fd437;
	max.f64 	%fd439, %fd438, %fd49;
	selp.f64 	%fd440, %fd439, %fd438, %p45;
	add.f64 	%fd441, %fd440, 0d0000000000000000;
	st.global.f64 	[%rd89+8], %fd441;
	add.s32 	%r343, %r343, 2;
$L__BB4_51:
	and.b32  	%r268, %r145, 1;
	setp.eq.b32 	%p46, %r268, 1;
	not.pred 	%p47, %p46;
	@%p47 bra 	$L__BB4_53;
	setp.lt.s32 	%p48, %r1, %r3;
	add.s32 	%r269, %r343, %r76;
	add.s32 	%r270, %r77, %r269;
	mul.wide.s32 	%rd90, %r270, 8;
	add.s64 	%rd91, %rd2, %rd90;
	ld.global.f64 	%fd442, [%rd91];
	add.s32 	%r271, %r78, %r269;
	mul.wide.s32 	%rd92, %r271, 8;
	add.s64 	%rd93, %rd2, %rd92;
	ld.global.f64 	%fd443, [%rd93];
	mul.f64 	%fd444, %fd46, %fd443;
	fma.rn.f64 	%fd445, %fd45, %fd442, %fd444;
	max.f64 	%fd446, %fd445, %fd49;
	selp.f64 	%fd447, %fd446, %fd445, %p48;
	add.s32 	%r272, %r269, %r79;
	mul.wide.s32 	%rd94, %r272, 8;
	add.s64 	%rd95, %rd1, %rd94;
	add.f64 	%fd448, %fd447, 0d0000000000000000;
	st.global.f64 	[%rd95], %fd448;
$L__BB4_53:
	mul.lo.s32 	%r273, %r146, %r143;
	mad.lo.s32 	%r274, %r273, %r24, %r1;
	mad.lo.s32 	%r275, %r44, %r146, %r274;
	mul.wide.s32 	%rd96, %r275, 8;
	add.s64 	%rd97, %rd3, %rd96;
	ld.global.f64 	%fd449, [%rd97];
	cvt.rn.f64.s32 	%fd450, %r45;
	sub.f64 	%fd451, %fd450, %fd40;
	mad.lo.s32 	%r276, %r45, %r146, %r274;
	mul.wide.s32 	%rd98, %r276, 8;
	add.s64 	%rd99, %rd3, %rd98;
	ld.global.f64 	%fd452, [%rd99];
	cvt.rn.f64.s32 	%fd453, %r44;
	sub.f64 	%fd454, %fd40, %fd453;
	mul.f64 	%fd455, %fd454, %fd452;
	fma.rn.f64 	%fd456, %fd451, %fd449, %fd455;
	st.global.f64 	[%rd5], %fd456;
$L__BB4_54:
	setp.eq.s32 	%p49, %r24, %r25;
	setp.ne.s32 	%p50, %r44, %r45;
	or.pred  	%p51, %p50, %p49;
	@%p51 bra 	$L__BB4_65;
	setp.lt.s32 	%p52, %r145, 1;
	@%p52 bra 	$L__BB4_64;
	mul.lo.s32 	%r100, %r145, %r1;
	mul.lo.s32 	%r278, %r146, %r145;
	mul.lo.s32 	%r101, %r44, %r278;
	mul.lo.s32 	%r279, %r278, %r143;
	mul.lo.s32 	%r102, %r24, %r279;
	cvt.rn.f64.s32 	%fd457, %r25;
	sub.f64 	%fd47, %fd457, %fd22;
	mul.lo.s32 	%r103, %r25, %r279;
	cvt.rn.f64.s32 	%fd458, %r24;
	sub.f64 	%fd48, %fd22, %fd458;
	mul.lo.s32 	%r104, %r278, %r155;
	and.b32  	%r105, %r145, 3;
	setp.lt.u32 	%p53, %r145, 4;
	mov.b32 	%r350, 0;
	@%p53 bra 	$L__BB4_59;
	and.b32  	%r350, %r145, 2147483644;
	neg.s32 	%r348, %r350;
	add.s64 	%rd8, %rd2, 16;
	mad.lo.s32 	%r280, %r24, %r143, %r44;
	mad.lo.s32 	%r281, %r146, %r280, %r1;
	mul.lo.s32 	%r347, %r145, %r281;
	mad.lo.s32 	%r282, %r25, %r143, %r44;
	mad.lo.s32 	%r283, %r146, %r282, %r1;
	mul.lo.s32 	%r346, %r145, %r283;
	add.s64 	%rd9, %rd1, 16;
	mul.lo.s32 	%r345, %r145, %r46;
$L__BB4_58:
	.pragma "nounroll";
	setp.lt.s32 	%p54, %r1, %r3;
	mul.wide.s32 	%rd100, %r347, 8;
	add.s64 	%rd101, %rd8, %rd100;
	mul.wide.s32 	%rd102, %r346, 8;
	add.s64 	%rd103, %rd8, %rd102;
	mul.wide.s32 	%rd104, %r345, 8;
	add.s64 	%rd105, %rd9, %rd104;
	ld.global.f64 	%fd459, [%rd101+-16];
	ld.global.f64 	%fd460, [%rd103+-16];
	mul.f64 	%fd461, %fd48, %fd460;
	fma.rn.f64 	%fd462, %fd47, %fd459, %fd461;
	max.f64 	%fd463, %fd462, %fd49;
	selp.f64 	%fd464, %fd463, %fd462, %p54;
	add.f64 	%fd465, %fd464, 0d0000000000000000;
	st.global.f64 	[%rd105+-16], %fd465;
	ld.global.f64 	%fd466, [%rd101+-8];
	ld.global.f64 	%fd467, [%rd103+-8];
	mul.f64 	%fd468, %fd48, %fd467;
	fma.rn.f64 	%fd469, %fd47, %fd466, %fd468;
	max.f64 	%fd470, %fd469, %fd49;
	selp.f64 	%fd471, %fd470, %fd469, %p54;
	add.f64 	%fd472, %fd471, 0d0000000000000000;
	st.global.f64 	[%rd105+-8], %fd472;
	ld.global.f64 	%fd473, [%rd101];
	ld.global.f64 	%fd474, [%rd103];
	mul.f64 	%fd475, %fd48, %fd474;
	fma.rn.f64 	%fd476, %fd47, %fd473, %fd475;
	max.f64 	%fd477, %fd476, %fd49;
	selp.f64 	%fd478, %fd477, %fd476, %p54;
	add.f64 	%fd479, %fd478, 0d0000000000000000;
	st.global.f64 	[%rd105], %fd479;
	ld.global.f64 	%fd480, [%rd101+8];
	ld.global.f64 	%fd481, [%rd103+8];
	mul.f64 	%fd482, %fd48, %fd481;
	fma.rn.f64 	%fd483, %fd47, %fd480, %fd482;
	max.f64 	%fd484, %fd483, %fd49;
	selp.f64 	%fd485, %fd484, %fd483, %p54;
	add.f64 	%fd486, %fd485, 0d0000000000000000;
	st.global.f64 	[%rd105+8], %fd486;
	add.s32 	%r348, %r348, 4;
	add.s32 	%r347, %r347, 4;
	add.s32 	%r346, %r346, 4;
	add.s32 	%r345, %r345, 4;
	setp.ne.s32 	%p55, %r348, 0;
	@%p55 bra 	$L__BB4_58;
$L__BB4_59:
	setp.eq.s32 	%p56, %r105, 0;
	@%p56 bra 	$L__BB4_64;
	setp.eq.s32 	%p57, %r105, 1;
	@%p57 bra 	$L__BB4_62;
	setp.lt.s32 	%p58, %r1, %r3;
	add.s32 	%r284, %r350, %r100;
	add.s32 	%r285, %r284, %r101;
	add.s32 	%r286, %r285, %r102;
	mul.wide.s32 	%rd106, %r286, 8;
	add.s64 	%rd107, %rd2, %rd106;
	ld.global.f64 	%fd487, [%rd107];
	add.s32 	%r287, %r285, %r103;
	mul.wide.s32 	%rd108, %r287, 8;
	add.s64 	%rd109, %rd2, %rd108;
	ld.global.f64 	%fd488, [%rd109];
	mul.f64 	%fd489, %fd48, %fd488;
	fma.rn.f64 	%fd490, %fd47, %fd487, %fd489;
	max.f64 	%fd491, %fd490, %fd49;
	selp.f64 	%fd492, %fd491, %fd490, %p58;
	add.s32 	%r288, %r284, %r104;
	mul.wide.s32 	%rd110, %r288, 8;
	add.s64 	%rd111, %rd1, %rd110;
	add.f64 	%fd493, %fd492, 0d0000000000000000;
	st.global.f64 	[%rd111], %fd493;
	ld.global.f64 	%fd494, [%rd107+8];
	ld.global.f64 	%fd495, [%rd109+8];
	mul.f64 	%fd496, %fd48, %fd495;
	fma.rn.f64 	%fd497, %fd47, %fd494, %fd496;
	max.f64 	%fd498, %fd497, %fd49;
	selp.f64 	%fd499, %fd498, %fd497, %p58;
	add.f64 	%fd500, %fd499, 0d0000000000000000;
	st.global.f64 	[%rd111+8], %fd500;
	add.s32 	%r350, %r350, 2;
$L__BB4_62:
	and.b32  	%r289, %r145, 1;
	setp.eq.b32 	%p59, %r289, 1;
	not.pred 	%p60, %p59;
	@%p60 bra 	$L__BB4_64;
	setp.lt.s32 	%p61, %r1, %r3;
	add.s32 	%r290, %r350, %r100;
	add.s32 	%r291, %r290, %r101;
	add.s32 	%r292, %r291, %r102;
	mul.wide.s32 	%rd112, %r292, 8;
	add.s64 	%rd113, %rd2, %rd112;
	ld.global.f64 	%fd501, [%rd113];
	add.s32 	%r293, %r291, %r103;
	mul.wide.s32 	%rd114, %r293, 8;
	add.s64 	%rd115, %rd2, %rd114;
	ld.global.f64 	%fd502, [%rd115];
	mul.f64 	%fd503, %fd48, %fd502;
	fma.rn.f64 	%fd504, %fd47, %fd501, %fd503;
	max.f64 	%fd505, %fd504, %fd49;
	selp.f64 	%fd506, %fd505, %fd504, %p61;
	add.s32 	%r294, %r290, %r104;
	mul.wide.s32 	%rd116, %r294, 8;
	add.s64 	%rd117, %rd1, %rd116;
	add.f64 	%fd507, %fd506, 0d0000000000000000;
	st.global.f64 	[%rd117], %fd507;
$L__BB4_64:
	mad.lo.s32 	%r295, %r44, %r146, %r1;
	mul.lo.s32 	%r296, %r146, %r143;
	mad.lo.s32 	%r297, %r24, %r296, %r295;
	mul.wide.s32 	%rd118, %r297, 8;
	add.s64 	%rd119, %rd3, %rd118;
	ld.global.f64 	%fd508, [%rd119];
	cvt.rn.f64.s32 	%fd509, %r25;
	sub.f64 	%fd510, %fd509, %fd22;
	mad.lo.s32 	%r298, %r25, %r296, %r295;
	mul.wide.s32 	%rd120, %r298, 8;
	add.s64 	%rd121, %rd3, %rd120;
	ld.global.f64 	%fd511, [%rd121];
	cvt.rn.f64.s32 	%fd512, %r24;
	sub.f64 	%fd513, %fd22, %fd512;
	mul.f64 	%fd514, %fd513, %fd511;
	fma.rn.f64 	%fd515, %fd510, %fd508, %fd514;
	st.global.f64 	[%rd5], %fd515;
$L__BB4_65:
	setp.ne.s32 	%p62, %r44, %r45;
	setp.ne.s32 	%p63, %r24, %r25;
	or.pred  	%p64, %p63, %p62;
	@%p64 bra 	$L__BB4_79;
	setp.lt.s32 	%p65, %r145, 1;
	@%p65 bra 	$L__BB4_78;
	mul.lo.s32 	%r122, %r145, %r1;
	mul.lo.s32 	%r300, %r146, %r145;
	mad.lo.s32 	%r123, %r24, %r143, %r44;
	mul.lo.s32 	%r124, %r123, %r300;
	mul.lo.s32 	%r125, %r300, %r155;
	and.b32  	%r126, %r145, 7;
	setp.lt.u32 	%p66, %r145, 8;
	mov.b32 	%r355, 0;
	@%p66 bra 	$L__BB4_70;
	and.b32  	%r355, %r145, 2147483640;
	neg.s32 	%r353, %r355;
	add.s64 	%rd10, %rd1, 32;
	mul.lo.s32 	%r352, %r145, %r46;
	add.s64 	%rd11, %rd2, 32;
	mad.lo.s32 	%r301, %r146, %r123, %r1;
	mul.lo.s32 	%r351, %r145, %r301;
$L__BB4_69:
	.pragma "nounroll";
	setp.lt.s32 	%p67, %r1, %r3;
	mul.wide.s32 	%rd122, %r352, 8;
	add.s64 	%rd123, %rd10, %rd122;
	mul.wide.s32 	%rd124, %r351, 8;
	add.s64 	%rd125, %rd11, %rd124;
	ld.global.f64 	%fd516, [%rd125+-32];
	max.f64 	%fd517, %fd516, %fd49;
	selp.f64 	%fd518, %fd517, %fd516, %p67;
	add.f64 	%fd519, %fd518, 0d0000000000000000;
	st.global.f64 	[%rd123+-32], %fd519;
	ld.global.f64 	%fd520, [%rd125+-24];
	max.f64 	%fd521, %fd520, %fd49;
	selp.f64 	%fd522, %fd521, %fd520, %p67;
	add.f64 	%fd523, %fd522, 0d0000000000000000;
	st.global.f64 	[%rd123+-24], %fd523;
	ld.global.f64 	%fd524, [%rd125+-16];
	max.f64 	%fd525, %fd524, %fd49;
	selp.f64 	%fd526, %fd525, %fd524, %p67;
	add.f64 	%fd527, %fd526, 0d0000000000000000;
	st.global.f64 	[%rd123+-16], %fd527;
	ld.global.f64 	%fd528, [%rd125+-8];
	max.f64 	%fd529, %fd528, %fd49;
	selp.f64 	%fd530, %fd529, %fd528, %p67;
	add.f64 	%fd531, %fd530, 0d0000000000000000;
	st.global.f64 	[%rd123+-8], %fd531;
	ld.global.f64 	%fd532, [%rd125];
	max.f64 	%fd533, %fd532, %fd49;
	selp.f64 	%fd534, %fd533, %fd532, %p67;
	add.f64 	%fd535, %fd534, 0d0000000000000000;
	st.global.f64 	[%rd123], %fd535;
	ld.global.f64 	%fd536, [%rd125+8];
	max.f64 	%fd537, %fd536, %fd49;
	selp.f64 	%fd538, %fd537, %fd536, %p67;
	add.f64 	%fd539, %fd538, 0d0000000000000000;
	st.global.f64 	[%rd123+8], %fd539;
	ld.global.f64 	%fd540, [%rd125+16];
	max.f64 	%fd541, %fd540, %fd49;
	selp.f64 	%fd542, %fd541, %fd540, %p67;
	add.f64 	%fd543, %fd542, 0d0000000000000000;
	st.global.f64 	[%rd123+16], %fd543;
	ld.global.f64 	%fd544, [%rd125+24];
	max.f64 	%fd545, %fd544, %fd49;
	selp.f64 	%fd546, %fd545, %fd544, %p67;
	add.f64 	%fd547, %fd546, 0d0000000000000000;
	st.global.f64 	[%rd123+24], %fd547;
	add.s32 	%r353, %r353, 8;
	add.s32 	%r352, %r352, 8;
	add.s32 	%r351, %r351, 8;
	setp.ne.s32 	%p68, %r353, 0;
	@%p68 bra 	$L__BB4_69;
$L__BB4_70:
	setp.eq.s32 	%p69, %r126, 0;
	@%p69 bra 	$L__BB4_78;
	and.b32  	%r138, %r145, 3;
	setp.lt.u32 	%p70, %r126, 4;
	@%p70 bra 	$L__BB4_73;
	setp.lt.s32 	%p71, %r1, %r3;
	add.s32 	%r302, %r355, %r122;
	add.s32 	%r303, %r302, %r124;
	mul.wide.s32 	%rd126, %r303, 8;
	add.s64 	%rd127, %rd2, %rd126;
	ld.global.f64 	%fd548, [%rd127];
	max.f64 	%fd549, %fd548, %fd49;
	selp.f64 	%fd550, %fd549, %fd548, %p71;
	add.s32 	%r304, %r302, %r125;
	mul.wide.s32 	%rd128, %r304, 8;
	add.s64 	%rd129, %rd1, %rd128;
	add.f64 	%fd551, %fd550, 0d0000000000000000;
	st.global.f64 	[%rd129], %fd551;
	ld.global.f64 	%fd552, [%rd127+8];
	max.f64 	%fd553, %fd552, %fd49;
	selp.f64 	%fd554, %fd553, %fd552, %p71;
	add.f64 	%fd555, %fd554, 0d0000000000000000;
	st.global.f64 	[%rd129+8], %fd555;
	ld.global.f64 	%fd556, [%rd127+16];
	max.f64 	%fd557, %fd556, %fd49;
	selp.f64 	%fd558, %fd557, %fd556, %p71;
	add.f64 	%fd559, %fd558, 0d0000000000000000;
	st.global.f64 	[%rd129+16], %fd559;
	ld.global.f64 	%fd560, [%rd127+24];
	max.f64 	%fd561, %fd560, %fd49;
	selp.f64 	%fd562, %fd561, %fd560, %p71;
	add.f64 	%fd563, %fd562, 0d0000000000000000;
	st.global.f64 	[%rd129+24], %fd563;
	add.s32 	%r355, %r355, 4;
$L__BB4_73:
	setp.eq.s32 	%p72, %r138, 0;
	@%p72 bra 	$L__BB4_78;
	setp.eq.s32 	%p73, %r138, 1;
	@%p73 bra 	$L__BB4_76;
	setp.lt.s32 	%p74, %r1, %r3;
	add.s32 	%r305, %r355, %r122;
	add.s32 	%r306, %r305, %r124;
	mul.wide.s32 	%rd130, %r306, 8;
	add.s64 	%rd131, %rd2, %rd130;
	ld.global.f64 	%fd564, [%rd131];
	max.f64 	%fd565, %fd564, %fd49;
	selp.f64 	%fd566, %fd565, %fd564, %p74;
	add.s32 	%r307, %r305, %r125;
	mul.wide.s32 	%rd132, %r307, 8;
	add.s64 	%rd133, %rd1, %rd132;
	add.f64 	%fd567, %fd566, 0d0000000000000000;
	st.global.f64 	[%rd133], %fd567;
	ld.global.f64 	%fd568, [%rd131+8];
	max.f64 	%fd569, %fd568, %fd49;
	selp.f64 	%fd570, %fd569, %fd568, %p74;
	add.f64 	%fd571, %fd570, 0d0000000000000000;
	st.global.f64 	[%rd133+8], %fd571;
	add.s32 	%r355, %r355, 2;
$L__BB4_76:
	and.b32  	%r308, %r145, 1;
	setp.eq.b32 	%p75, %r308, 1;
	not.pred 	%p76, %p75;
	@%p76 bra 	$L__BB4_78;
	setp.lt.s32 	%p77, %r1, %r3;
	add.s32 	%r309, %r355, %r122;
	add.s32 	%r310, %r309, %r124;
	mul.wide.s32 	%rd134, %r310, 8;
	add.s64 	%rd135, %rd2, %rd134;
	ld.global.f64 	%fd572, [%rd135];
	max.f64 	%fd573, %fd572, %fd49;
	selp.f64 	%fd574, %fd573, %fd572, %p77;
	add.s32 	%r311, %r309, %r125;
	mul.wide.s32 	%rd136, %r311, 8;
	add.s64 	%rd137, %rd1, %rd136;
	add.f64 	%fd575, %fd574, 0d0000000000000000;
	st.global.f64 	[%rd137], %fd575;
$L__BB4_78:
	mad.lo.s32 	%r312, %r24, %r143, %r44;
	mad.lo.s32 	%r313, %r312, %r146, %r1;
	mul.wide.s32 	%rd138, %r313, 8;
	add.s64 	%rd139, %rd3, %rd138;
	ld.global.f64 	%fd576, [%rd139];
	st.global.f64 	[%rd5], %fd576;
$L__BB4_79:
	ret;

}
	// .globl	_Z20meanmolmass_interpolPdS_S_S_S_S_iii
.visible .entry _Z20meanmolmass_interpolPdS_S_S_S_S_iii(
	.param .u64 .ptr .align 1 _Z20meanmolmass_interpolPdS_S_S_S_S_iii_param_0,
	.param .u64 .ptr .align 1 _Z20meanmolmass_interpolPdS_S_S_S_S_iii_param_1,
	.param .u64 .ptr .align 1 _Z20meanmolmass_interpolPdS_S_S_S_S_iii_param_2,
	.param .u64 .ptr .align 1 _Z20meanmolmass_interpolPdS_S_S_S_S_iii_param_3,
	.param .u64 .ptr .align 1 _Z20meanmolmass_interpolPdS_S_S_S_S_iii_param_4,
	.param .u64 .ptr .align 1 _Z20meanmolmass_interpolPdS_S_S_S_S_iii_param_5,
	.param .u32 _Z20meanmolmass_interpolPdS_S_S_S_S_iii_param_6,
	.param .u32 _Z20meanmolmass_interpolPdS_S_S_S_S_iii_param_7,
	.param .u32 _Z20meanmolmass_interpolPdS_S_S_S_S_iii_param_8
)
{
	.reg .pred 	%p<30>;
	.reg .b32 	%r<136>;
	.reg .b64 	%rd<40>;
	.reg .b64 	%fd<250>;

	ld.param.u64 	%rd4, [_Z20meanmolmass_interpolPdS_S_S_S_S_iii_param_0];
	ld.param.u64 	%rd5, [_Z20meanmolmass_interpolPdS_S_S_S_S_iii_param_1];
	ld.param.u64 	%rd6, [_Z20meanmolmass_interpolPdS_S_S_S_S_iii_param_2];
	ld.param.u64 	%rd9, [_Z20meanmolmass_interpolPdS_S_S_S_S_iii_param_3];
	ld.param.u64 	%rd7, [_Z20meanmolmass_interpolPdS_S_S_S_S_iii_param_4];
	ld.param.u64 	%rd8, [_Z20meanmolmass_interpolPdS_S_S_S_S_iii_param_5];
	ld.param.u32 	%r44, [_Z20meanmolmass_interpolPdS_S_S_S_S_iii_param_6];
	ld.param.u32 	%r45, [_Z20meanmolmass_interpolPdS_S_S_S_S_iii_param_7];
	ld.param.u32 	%r46, [_Z20meanmolmass_interpolPdS_S_S_S_S_iii_param_8];
	cvta.to.global.u64 	%rd1, %rd9;
	mov.u32 	%r47, %tid.x;
	mov.u32 	%r48, %ctaid.x;
	mov.u32 	%r49, %ntid.x;
	mad.lo.s32 	%r1, %r48, %r49, %r47;
	setp.ge.s32 	%p1, %r1, %r46;
	@%p1 bra 	$L__BB5_37;
	cvta.to.global.u64 	%rd10, %rd5;
	cvta.to.global.u64 	%rd2, %rd8;
	mul.wide.s32 	%rd11, %r45, 8;
	add.s64 	%rd12, %rd10, %rd11;
	ld.global.f64 	%fd41, [%rd12+-8];
	ld.global.f64 	%fd1, [%rd10];
	sub.f64 	%fd2, %fd41, %fd1;
	mul.wide.s32 	%rd13, %r44, 8;
	add.s64 	%rd14, %rd2, %rd13;
	ld.global.f64 	%fd238, [%rd14+-8];
	{
	.reg .b32 %temp; 
	mov.b64 	{%temp, %r120}, %fd238;
	}
	{
	.reg .b32 %temp; 
	mov.b64 	{%r121, %temp}, %fd238;
	}
	setp.gt.s32 	%p2, %r120, 1048575;
	mov.b32 	%r122, -1023;
	@%p2 bra 	$L__BB5_3;
	mul.f64 	%fd238, %fd238, 0d4350000000000000;
	{
	.reg .b32 %temp; 
	mov.b64 	{%temp, %r120}, %fd238;
	}
	{
	.reg .b32 %temp; 
	mov.b64 	{%r121, %temp}, %fd238;
	}
	mov.b32 	%r122, -1077;
$L__BB5_3:
	add.s32 	%r52, %r120, -1;
	setp.gt.u32 	%p3, %r52, 2146435070;
	@%p3 bra 	$L__BB5_7;
	shr.u32 	%r55, %r120, 20;
	add.s32 	%r123, %r122, %r55;
	and.b32  	%r56, %r120, 1048575;
	or.b32  	%r57, %r56, 1072693248;
	mov.b64 	%fd239, {%r121, %r57};
	setp.lt.u32 	%p5, %r57, 1073127583;
	@%p5 bra 	$L__BB5_6;
	{
	.reg .b32 %temp; 
	mov.b64 	{%r58, %temp}, %fd239;
	}
	{
	.reg .b32 %temp; 
	mov.b64 	{%temp, %r59}, %fd239;
	}
	add.s32 	%r60, %r59, -1048576;
	mov.b64 	%fd239, {%r58, %r60};
	add.s32 	%r123, %r123, 1;
$L__BB5_6:
	add.f64 	%fd43, %fd239, 0dBFF0000000000000;
	add.f64 	%fd44, %fd239, 0d3FF0000000000000;
	rcp.approx.ftz.f64 	%fd45, %fd44;
	neg.f64 	%fd46, %fd44;
	fma.rn.f64 	%fd47, %fd46, %fd45, 0d3FF0000000000000;
	fma.rn.f64 	%fd48, %fd47, %fd47, %fd47;
	fma.rn.f64 	%fd49, %fd48, %fd45, %fd45;
	mul.f64 	%fd50, %fd43, %fd49;
	fma.rn.f64 	%fd51, %fd43, %fd49, %fd50;
	mul.f64 	%fd52, %fd51, %fd51;
	fma.rn.f64 	%fd53, %fd52, 0d3EB1380B3AE80F1E, 0d3ED0EE258B7A8B04;
	fma.rn.f64 	%fd54, %fd53, %fd52, 0d3EF3B2669F02676F;
	fma.rn.f64 	%fd55, %fd54, %fd52, 0d3F1745CBA9AB0956;
	fma.rn.f64 	%fd56, %fd55, %fd52, 0d3F3C71C72D1B5154;
	fma.rn.f64 	%fd57, %fd56, %fd52, 0d3F624924923BE72D;
	fma.rn.f64 	%fd58, %fd57, %fd52, 0d3F8999999999A3C4;
	fma.rn.f64 	%fd59, %fd58, %fd52, 0d3FB5555555555554;
	sub.f64 	%fd60, %fd43, %fd51;
	add.f64 	%fd61, %fd60, %fd60;
	neg.f64 	%fd62, %fd51;
	fma.rn.f64 	%fd63, %fd62, %fd43, %fd61;
	mul.f64 	%fd64, %fd49, %fd63;
	mul.f64 	%fd65, %fd52, %fd59;
	fma.rn.f64 	%fd66, %fd65, %fd51, %fd64;
	xor.b32  	%r61, %r123, -2147483648;
	mov.b32 	%r62, 1127219200;
	mov.b64 	%fd67, {%r61, %r62};
	mov.b32 	%r63, -2147483648;
	mov.b64 	%fd68, {%r63, %r62};
	sub.f64 	%fd69, %fd67, %fd68;
	fma.rn.f64 	%fd70, %fd69, 0d3FE62E42FEFA39EF, %fd51;
	fma.rn.f64 	%fd71, %fd69, 0dBFE62E42FEFA39EF, %fd70;
	sub.f64 	%fd72, %fd71, %fd51;
	sub.f64 	%fd73, %fd66, %fd72;
	fma.rn.f64 	%fd74, %fd69, 0d3C7ABC9E3B39803F, %fd73;
	add.f64 	%fd240, %fd70, %fd74;
	bra.uni 	$L__BB5_8;
$L__BB5_7:
	fma.rn.f64 	%fd42, %fd238, 0d7FF0000000000000, 0d7FF0000000000000;
	{
	.reg .b32 %temp; 
	mov.b64 	{%temp, %r53}, %fd238;
	}
	and.b32  	%r54, %r53, 2147483647;
	setp.eq.s32 	%p4, %r54, 0;
	selp.f64 	%fd240, 0dFFF0000000000000, %fd42, %p4;
$L__BB5_8:
	ld.global.f64 	%fd247, [%rd2];
	{
	.reg .b32 %temp; 
	mov.b64 	{%temp, %r132}, %fd247;
	}
	{
	.reg .b32 %temp; 
	mov.b64 	{%r133, %temp}, %fd247;
	}
	setp.gt.s32 	%p6, %r132, 1048575;
	mov.b32 	%r126, -1023;
	mov.f64 	%fd241, %fd247;
	mov.u32 	%r124, %r132;
	mov.u32 	%r125, %r133;
	@%p6 bra 	$L__BB5_10;
	mul.f64 	%fd241, %fd247, 0d4350000000000000;
	{
	.reg .b32 %temp; 
	mov.b64 	{%temp, %r124}, %fd241;
	}
	{
	.reg .b32 %temp; 
	mov.b64 	{%r125, %temp}, %fd241;
	}
	mov.b32 	%r126, -1077;
$L__BB5_10:
	add.s32 	%r66, %r124, -1;
	setp.gt.u32 	%p7, %r66, 2146435070;
	@%p7 bra 	$L__BB5_14;
	shr.u32 	%r69, %r124, 20;
	add.s32 	%r127, %r126, %r69;
	and.b32  	%r70, %r124, 1048575;
	or.b32  	%r71, %r70, 1072693248;
	mov.b64 	%fd242, {%r125, %r71};
	setp.lt.u32 	%p9, %r71, 1073127583;
	@%p9 bra 	$L__BB5_13;
	{
	.reg .b32 %temp; 
	mov.b64 	{%r72, %temp}, %fd242;
	}
	{
	.reg .b32 %temp; 
	mov.b64 	{%temp, %r73}, %fd242;
	}
	add.s32 	%r74, %r73, -1048576;
	mov.b64 	%fd242, {%r72, %r74};
	add.s32 	%r127, %r127, 1;
$L__BB5_13:
	add.f64 	%fd76, %fd242, 0dBFF0000000000000;
	add.f64 	%fd77, %fd242, 0d3FF0000000000000;
	rcp.approx.ftz.f64 	%fd78, %fd77;
	neg.f64 	%fd79, %fd77;
	fma.rn.f64 	%fd80, %fd79, %fd78, 0d3FF0000000000000;
	fma.rn.f64 	%fd81, %fd80, %fd80, %fd80;
	fma.rn.f64 	%fd82, %fd81, %fd78, %fd78;
	mul.f64 	%fd83, %fd76, %fd82;
	fma.rn.f64 	%fd84, %fd76, %fd82, %fd83;
	mul.f64 	%fd85, %fd84, %fd84;
	fma.rn.f64 	%fd86, %fd85, 0d3EB1380B3AE80F1E, 0d3ED0EE258B7A8B04;
	fma.rn.f64 	%fd87, %fd86, %fd85, 0d3EF3B2669F02676F;
	fma.rn.f64 	%fd88, %fd87, %fd85, 0d3F1745CBA9AB0956;
	fma.rn.f64 	%fd89, %fd88, %fd85, 0d3F3C71C72D1B5154;
	fma.rn.f64 	%fd90, %fd89, %fd85, 0d3F624924923BE72D;
	fma.rn.f64 	%fd91, %fd90, %fd85, 0d3F8999999999A3C4;
	fma.rn.f64 	%fd92, %fd91, %fd85, 0d3FB5555555555554;
	sub.f64 	%fd93, %fd76, %fd84;
	add.f64 	%fd94, %fd93, %fd93;
	neg.f64 	%fd95, %fd84;
	fma.rn.f64 	%fd96, %fd95, %fd76, %fd94;
	mul.f64 	%fd97, %fd82, %fd96;
	mul.f64 	%fd98, %fd85, %fd92;
	fma.rn.f64 	%fd99, %fd98, %fd84, %fd97;
	xor.b32  	%r75, %r127, -2147483648;
	mov.b32 	%r76, 1127219200;
	mov.b64 	%fd100, {%r75, %r76};
	mov.b32 	%r77, -2147483648;
	mov.b64 	%fd101, {%r77, %r76};
	sub.f64 	%fd102, %fd100, %fd101;
	fma.rn.f64 	%fd103, %fd102, 0d3FE62E42FEFA39EF, %fd84;
	fma.rn.f64 	%fd104, %fd102, 0dBFE62E42FEFA39EF, %fd103;
	sub.f64 	%fd105, %fd104, %fd84;
	sub.f64 	%fd106, %fd99, %fd105;
	fma.rn.f64 	%fd107, %fd102, 0d3C7ABC9E3B39803F, %fd106;
	add.f64 	%fd243, %fd103, %fd107;
	bra.uni 	$L__BB5_15;
$L__BB5_14:
	fma.rn.f64 	%fd75, %fd241, 0d7FF0000000000000, 0d7FF0000000000000;
	{
	.reg .b32 %temp; 
	mov.b64 	{%temp, %r67}, %fd241;
	}
	and.b32  	%r68, %r67, 2147483647;
	setp.eq.s32 	%p8, %r68, 0;
	selp.f64 	%fd243, 0dFFF0000000000000, %fd75, %p8;
$L__BB5_15:
	cvt.rn.f64.s32 	%fd108, %r45;
	mul.f64 	%fd109, %fd243, 0d3C695355BAAAFAD3;
	fma.rn.f64 	%fd110, %fd243, 0d3FDBCB7B1526E50E, %fd109;
	mul.f64 	%fd111, %fd240, 0d3C695355BAAAFAD3;
	fma.rn.f64 	%fd112, %fd240, 0d3FDBCB7B1526E50E, %fd111;
	sub.f64 	%fd21, %fd112, %fd110;
	cvta.to.global.u64 	%rd15, %rd4;
	mul.wide.s32 	%rd16, %r1, 8;
	add.s64 	%rd17, %rd15, %rd16;
	ld.global.f64 	%fd113, [%rd17];
	sub.f64 	%fd114, %fd113, %fd1;
	add.f64 	%fd115, %fd108, 0dBFF0000000000000;
	div.rn.f64 	%fd116, %fd2, %fd115;
	div.rn.f64 	%fd117, %fd114, %fd116;
	add.f64 	%fd118, %fd108, 0dBFF004189374BC6A;
	max.f64 	%fd119, %fd117, 0d3F50624DD2F1A9FC;
	min.f64 	%fd22, %fd118, %fd119;
	cvt.rmi.f64.f64 	%fd120, %fd22;
	cvt.rzi.s32.f64 	%r22, %fd120;
	cvt.rpi.f64.f64 	%fd121, %fd22;
	cvt.rzi.s32.f64 	%r23, %fd121;
	cvta.to.global.u64 	%rd18, %rd7;
	add.s64 	%rd19, %rd18, %rd16;
	ld.global.f64 	%fd244, [%rd19];
	{
	.reg .b32 %temp; 
	mov.b64 	{%temp, %r128}, %fd244;
	}
	{
	.reg .b32 %temp; 
	mov.b64 	{%r129, %temp}, %fd244;
	}
	setp.gt.s32 	%p10, %r128, 1048575;
	mov.b32 	%r130, -1023;
	@%p10 bra 	$L__BB5_17;
	mul.f64 	%fd244, %fd244, 0d4350000000000000;
	{
	.reg .b32 %temp; 
	mov.b64 	{%temp, %r128}, %fd244;
	}
	{
	.reg .b32 %temp; 
	mov.b64 	{%r129, %temp}, %fd244;
	}
	mov.b32 	%r130, -1077;
$L__BB5_17:
	add.s32 	%r80, %r128, -1;
	setp.gt.u32 	%p11, %r80, 2146435070;
	@%p11 bra 	$L__BB5_21;
	shr.u32 	%r83, %r128, 20;
	add.s32 	%r131, %r130, %r83;
	and.b32  	%r84, %r128, 1048575;
	or.b32  	%r85, %r84, 1072693248;
	mov.b64 	%fd245, {%r129, %r85};
	setp.lt.u32 	%p13, %r85, 1073127583;
	@%p13 bra 	$L__BB5_20;
	{
	.reg .b32 %temp; 
	mov.b64 	{%r86, %temp}, %fd245;
	}
	{
	.reg .b32 %temp; 
	mov.b64 	{%temp, %r87}, %fd245;
	}
	add.s32 	%r88, %r87, -1048576;
	mov.b64 	%fd245, {%r86, %r88};
	add.s32 	%r131, %r131, 1;
$L__BB5_20:
	add.f64 	%fd123, %fd245, 0dBFF0000000000000;
	add.f64 	%fd124, %fd245, 0d3FF0000000000000;
	rcp.approx.ftz.f64 	%fd125, %fd124;
	neg.f64 	%fd126, %fd124;
	fma.rn.f64 	%fd127, %fd126, %fd125, 0d3FF0000000000000;
	fma.rn.f64 	%fd128, %fd127, %fd127, %fd127;
	fma.rn.f64 	%fd129, %fd128, %fd125, %fd125;
	mul.f64 	%fd130, %fd123, %fd129;
	fma.rn.f64 	%fd131, %fd123, %fd129, %fd130;
	mul.f64 	%fd132, %fd131, %fd131;
	fma.rn.f64 	%fd133, %fd132, 0d3EB1380B3AE80F1E, 0d3ED0EE258B7A8B04;
	fma.rn.f64 	%fd134, %fd133, %fd132, 0d3EF3B2669F02676F;
	fma.rn.f64 	%fd135, %fd134, %fd132, 0d3F1745CBA9AB0956;
	fma.rn.f64 	%fd136, %fd135, %fd132, 0d3F3C71C72D1B5154;
	fma.rn.f64 	%fd137, %fd136, %fd132, 0d3F624924923BE72D;
	fma.rn.f64 	%fd138, %fd137, %fd132, 0d3F8999999999A3C4;
	fma.rn.f64 	%fd139, %fd138, %fd132, 0d3FB5555555555554;
	sub.f64 	%fd140, %fd123, %fd131;
	add.f64 	%fd141, %fd140, %fd140;
	neg.f64 	%fd142, %fd131;
	fma.rn.f64 	%fd143, %fd142, %fd123, %fd141;
	mul.f64 	%fd144, %fd129, %fd143;
	mul.f64 	%fd145, %fd132, %fd139;
	fma.rn.f64 	%fd146, %fd145, %fd131, %fd144;
	xor.b32  	%r89, %r131, -2147483648;
	mov.b32 	%r90, 1127219200;
	mov.b64 	%fd147, {%r89, %r90};
	mov.b32 	%r91, -2147483648;
	mov.b64 	%fd148, {%r91, %r90};
	sub.f64 	%fd149, %fd147, %fd148;
	fma.rn.f64 	%fd150, %fd149, 0d3FE62E42FEFA39EF, %fd131;
	fma.rn.f64 	%fd151, %fd149, 0dBFE62E42FEFA39EF, %fd150;
	sub.f64 	%fd152, %fd151, %fd131;
	sub.f64 	%fd153, %fd146, %fd152;
	fma.rn.f64 	%fd154, %fd149, 0d3C7ABC9E3B39803F, %fd153;
	add.f64 	%fd246, %fd150, %fd154;
	bra.uni 	$L__BB5_22;
$L__BB5_21:
	fma.rn.f64 	%fd122, %fd244, 0d7FF0000000000000, 0d7FF0000000000000;
	{
	.reg .b32 %temp; 
	mov.b64 	{%temp, %r81}, %fd244;
	}
	and.b32  	%r82, %r81, 2147483647;
	setp.eq.s32 	%p12, %r82, 0;
	selp.f64 	%fd246, 0dFFF0000000000000, %fd122, %p12;
$L__BB5_22:
	setp.gt.s32 	%p14, %r132, 1048575;
	mov.b32 	%r134, -1023;
	@%p14 bra 	$L__BB5_24;
	mul.f64 	%fd247, %fd247, 0d4350000000000000;
	{
	.reg .b32 %temp; 
	mov.b64 	{%temp, %r132}, %fd247;
	}
	{
	.reg .b32 %temp; 
	mov.b64 	{%r133, %temp}, %fd247;
	}
	mov.b32 	%r134, -1077;
$L__BB5_24:
	add.s32 	%r94, %r132, -1;
	setp.gt.u32 	%p15, %r94, 2146435070;
	@%p15 bra 	$L__BB5_28;
	shr.u32 	%r97, %r132, 20;
	add.s32 	%r135, %r134, %r97;
	and.b32  	%r98, %r132, 1048575;
	or.b32  	%r99, %r98, 1072693248;
	mov.b64 	%fd248, {%r133, %r99};
	setp.lt.u32 	%p17, %r99, 1073127583;
	@%p17 bra 	$L__BB5_27;
	{
	.reg .b32 %temp; 
	mov.b64 	{%r100, %temp}, %fd248;
	}
	{
	.reg .b32 %temp; 
	mov.b64 	{%temp, %r101}, %fd248;
	}
	add.s32 	%r102, %r101, -1048576;
	mov.b64 	%fd248, {%r100, %r102};
	add.s32 	%r135, %r135, 1;
$L__BB5_27:
	add.f64 	%fd156, %fd248, 0dBFF0000000000000;
	add.f64 	%fd157, %fd248, 0d3FF0000000000000;
	rcp.approx.ftz.f64 	%fd158, %fd157;
	neg.f64 	%fd159, %fd157;
	fma.rn.f64 	%fd160, %fd159, %fd158, 0d3FF0000000000000;
	fma.rn.f64 	%fd161, %fd160, %fd160, %fd160;
	fma.rn.f64 	%fd162, %fd161, %fd158, %fd158;
	mul.f64 	%fd163, %fd156, %fd162;
	fma.rn.f64 	%fd164, %fd156, %fd162, %fd163;
	mul.f64 	%fd165, %fd164, %fd164;
	fma.rn.f64 	%fd166, %fd165, 0d3EB1380B3AE80F1E, 0d3ED0EE258B7A8B04;
	fma.rn.f64 	%fd167, %fd166, %fd165, 0d3EF3B2669F02676F;
	fma.rn.f64 	%fd168, %fd167, %fd165, 0d3F1745CBA9AB0956;
	fma.rn.f64 	%fd169, %fd168, %fd165, 0d3F3C71C72D1B5154;
	fma.rn.f64 	%fd170, %fd169, %fd165, 0d3F624924923BE72D;
	fma.rn.f64 	%fd171, %fd170, %fd165, 0d3F8999999999A3C4;
	fma.rn.f64 	%fd172, %fd171, %fd165, 0d3FB5555555555554;
	sub.f64 	%fd173, %fd156, %fd164;
	add.f64 	%fd174, %fd173, %fd173;
	neg.f64 	%fd175, %fd164;
	fma.rn.f64 	%fd176, %fd175, %fd156, %fd174;
	mul.f64 	%fd177, %fd162, %fd176;
	mul.f64 	%fd178, %fd165, %fd172;
	fma.rn.f64 	%fd179, %fd178, %fd164, %fd177;
	xor.b32  	%r103, %r135, -2147483648;
	mov.b32 	%r104, 1127219200;
	mov.b64 	%fd180, {%r103, %r104};
	mov.b32 	%r105, -2147483648;
	mov.b64 	%fd181, {%r105, %r104};
	sub.f64 	%fd182, %fd180, %fd181;
	fma.rn.f64 	%fd183, %fd182, 0d3FE62E42FEFA39EF, %fd164;
	fma.rn.f64 	%fd184, %fd182, 0dBFE62E42FEFA39EF, %fd183;
	sub.f64 	%fd185, %fd184, %fd164;
	sub.f64 	%fd186, %fd179, %fd185;
	fma.rn.f64 	%fd187, %fd182, 0d3C7ABC9E3B39803F, %fd186;
	add.f64 	%fd249, %fd183, %fd187;
	bra.uni 	$L__BB5_29;
$L__BB5_28:
	fma.rn.f64 	%fd155, %fd247, 0d7FF0000000000000, 0d7FF0000000000000;
	{
	.reg .b32 %temp; 
	mov.b64 	{%temp, %r95}, %fd247;
	}
	and.b32  	%r96, %r95, 2147483647;
	setp.eq.s32 	%p16, %r96, 0;
	selp.f64 	%fd249, 0dFFF0000000000000, %fd155, %p16;
$L__BB5_29:
	cvt.rn.f64.s32 	%fd188, %r44;
	mul.f64 	%fd189, %fd249, 0d3C695355BAAAFAD3;
	fma.rn.f64 	%fd190, %fd249, 0d3FDBCB7B1526E50E, %fd189;
	mul.f64 	%fd191, %fd246, 0d3C695355BAAAFAD3;
	fma.rn.f64 	%fd192, %fd246, 0d3FDBCB7B1526E50E, %fd191;
	sub.f64 	%fd193, %fd192, %fd190;
	add.f64 	%fd194, %fd188, 0dBFF0000000000000;
	div.rn.f64 	%fd195, %fd21, %fd194;
	div.rn.f64 	%fd196, %fd193, %fd195;
	add.f64 	%fd197, %fd188, 0dBFF004189374BC6A;
	max.f64 	%fd198, %fd196, 0d3F50624DD2F1A9FC;
	min.f64 	%fd40, %fd197, %fd198;
	cvt.rmi.f64.f64 	%fd199, %fd40;
	cvt.rzi.s32.f64 	%r106, %fd199;
	cvt.rpi.f64.f64 	%fd200, %fd40;
	cvt.rzi.s32.f64 	%r107, %fd200;
	setp.eq.s32 	%p18, %r22, %r23;
	setp.eq.s32 	%p19, %r106, %r107;
	cvta.to.global.u64 	%rd20, %rd6;
	add.s64 	%rd3, %rd20, %rd16;
	or.pred  	%p20, %p18, %p19;
	@%p20 bra 	$L__BB5_31;
	mul.lo.s32 	%r108, %r22, %r44;
	add.s32 	%r109, %r106, %r108;
	mul.wide.s32 	%rd22, %r109, 8;
	add.s64 	%rd23, %rd1, %rd22;
	ld.global.f64 	%fd201, [%rd23];
	cvt.rn.f64.s32 	%fd202, %r107;
	sub.f64 	%fd203, %fd202, %fd40;
	mul.f64 	%fd204, %fd203, %fd201;
	cvt.rn.f64.s32 	%fd205, %r23;
	sub.f64 	%fd206, %fd205, %fd22;
	add.s32 	%r110, %r107, %r108;
	mul.wide.s32 	%rd24, %r110, 8;
	add.s64 	%rd25, %rd1, %rd24;
	ld.global.f64 	%fd207, [%rd25];
	cvt.rn.f64.s32 	%fd208, %r106;
	sub.f64 	%fd209, %fd40, %fd208;
	mul.f64 	%fd210, %fd209, %fd207;
	mul.f64 	%fd211, %fd206, %fd210;
	fma.rn.f64 	%fd212, %fd206, %fd204, %fd211;
	mul.lo.s32 	%r111, %r23, %r44;
	add.s32 	%r112, %r106, %r111;
	mul.wide.s32 	%rd26, %r112, 8;
	add.s64 	%rd27, %rd1, %rd26;
	ld.global.f64 	%fd213, [%rd27];
	mul.f64 	%fd214, %fd203, %fd213;
	cvt.rn.f64.s32 	%fd215, %r22;
	sub.f64 	%fd216, %fd22, %fd215;
	fma.rn.f64 	%fd217, %fd216, %fd214, %fd212;
	add.s32 	%r113, %r107, %r111;
	mul.wide.s32 	%rd28, %r113, 8;
	add.s64 	%rd29, %rd1, %rd28;
	ld.global.f64 	%fd218, [%rd29];
	mul.f64 	%fd219, %fd209, %fd218;
	fma.rn.f64 	%fd220, %fd216, %fd219, %fd217;
	st.global.f64 	[%rd3], %fd220;
$L__BB5_31:
	setp.eq.s32 	%p21, %r22, %r23;
	setp.ne.s32 	%p22, %r106, %r107;
	or.pred  	%p23, %p21, %p22;
	@%p23 bra 	$L__BB5_33;
	mad.lo.s32 	%r114, %r22, %r44, %r106;
	mul.wide.s32 	%rd30, %r114, 8;
	add.s64 	%rd31, %rd1, %rd30;
	ld.global.f64 	%fd221, [%rd31];
	cvt.rn.f64.s32 	%fd222, %r23;
	sub.f64 	%fd223, %fd222, %fd22;
	mad.lo.s32 	%r115, %r23, %r44, %r106;
	mul.wide.s32 	%rd32, %r115, 8;
	add.s64 	%rd33, %rd1, %rd32;
	ld.global.f64 	%fd224, [%rd33];
	cvt.rn.f64.s32 	%fd225, %r22;
	sub.f64 	%fd226, %fd22, %fd225;
	mul.f64 	%fd227, %fd226, %fd224;
	fma.rn.f64 	%fd228, %fd223, %fd221, %fd227;
	st.global.f64 	[%rd3], %fd228;
$L__BB5_33:
	setp.eq.s32 	%p24, %r106, %r107;
	setp.ne.s32 	%p25, %r22, %r23;
	or.pred  	%p26, %p25, %p24;
	@%p26 bra 	$L__BB5_35;
	mul.lo.s32 	%r116, %r22, %r44;
	add.s32 	%r117, %r106, %r116;
	mul.wide.s32 	%rd34, %r117, 8;
	add.s64 	%rd35, %rd1, %rd34;
	ld.global.f64 	%fd229, [%rd35];
	cvt.rn.f64.s32 	%fd230, %r107;
	sub.f64 	%fd231, %fd230, %fd40;
	add.s32 	%r118, %r107, %r116;
	mul.wide.s32 	%rd36, %r118, 8;
	add.s64 	%rd37, %rd1, %rd36;
	ld.global.f64 	%fd232, [%rd37];
	cvt.rn.f64.s32 	%fd233, %r106;
	sub.f64 	%fd234, %fd40, %fd233;
	mul.f64 	%fd235, %fd234, %fd232;
	fma.rn.f64 	%fd236, %fd231, %fd229, %fd235;
	st.global.f64 	[%rd3], %fd236;
$L__BB5_35:
	setp.ne.s32 	%p27, %r22, %r23;
	setp.ne.s32 	%p28, %r106, %r107;
	or.pred  	%p29, %p27, %p28;
	@%p29 bra 	$L__BB5_37;
	mad.lo.s32 	%r119, %r22, %r44, %r106;
	mul.wide.s32 	%rd38, %r119, 8;
	add.s64 	%rd39, %rd1, %rd38;
	ld.global.f64 	%fd237, [%rd39];
	st.global.f64 	[%rd3], %fd237;
$L__BB5_37:
	ret;

}
	// .globl	_Z14kappa_interpolPdS_S_S_S_S_iii
.visible .entry _Z14kappa_interpolPdS_S_S_S_S_iii(
	.param .u64 .ptr .align 1 _Z14kappa_interpolPdS_S_S_S_S_iii_param_0,
	.param .u64 .ptr .align 1 _Z14kappa_interpolPdS_S_S_S_S_iii_param_1,
	.param .u64 .ptr .align 1 _Z14kappa_interpolPdS_S_S_S_S_iii_param_2,
	.param .u64 .ptr .align 1 _Z14kappa_interpolPdS_S_S_S_S_iii_param_3,
	.param .u64 .ptr .align 1 _Z14kappa_interpolPdS_S_S_S_S_iii_param_4,
	.param .u64 .ptr .align 1 _Z14kappa_interpolPdS_S_S_S_S_iii_param_5,
	.param .u32 _Z14kappa_interpolPdS_S_S_S_S_iii_param_6,
	.param .u32 _Z14kappa_interpolPdS_S_S_S_S_iii_param_7,
	.param .u32 _Z14kappa_interpolPdS_S_S_S_S_iii_param_8
)
{
	.reg .pred 	%p<30>;
	.reg .b32 	%r<136>;
	.reg .b64 	%rd<41>;
	.reg .b64 	%fd<250>;

	ld.param.u64 	%rd4, [_Z14kappa_interpolPdS_S_S_S_S_iii_param_0];
	ld.param.u64 	%rd5, [_Z14kappa_interpolPdS_S_S_S_S_iii_param_1];
	ld.param.u64 	%rd6, [_Z14kappa_interpolPdS_S_S_S_S_iii_param_2];
	ld.param.u64 	%rd7, [_Z14kappa_interpolPdS_S_S_S_S_iii_param_3];
	ld.param.u64 	%rd8, [_Z14kappa_interpolPdS_S_S_S_S_iii_param_4];
	ld.param.u64 	%rd9, [_Z14kappa_interpolPdS_S_S_S_S_iii_param_5];
	ld.param.u32 	%r44, [_Z14kappa_interpolPdS_S_S_S_S_iii_param_6];
	ld.param.u32 	%r45, [_Z14kappa_interpolPdS_S_S_S_S_iii_param_7];
	ld.param.u32 	%r46, [_Z14kappa_interpolPdS_S_S_S_S_iii_param_8];
	cvta.to.global.u64 	%rd1, %rd9;
	mov.u32 	%r47, %tid.x;
	mov.u32 	%r48, %ctaid.x;
	mov.u32 	%r49, %ntid.x;
	mad.lo.s32 	%r1, %r48, %r49, %r47;
	setp.ge.s32 	%p1, %r1, %r46;
	@%p1 bra 	$L__BB6_37;
	cvta.to.global.u64 	%rd10, %rd5;
	cvta.to.global.u64 	%rd11, %rd4;
	cvta.to.global.u64 	%rd2, %rd7;
	mul.wide.s32 	%rd12, %r45, 8;
	add.s64 	%rd13, %rd10, %rd12;
	ld.global.f64 	%fd39, [%rd13+-8];
	ld.global.f64 	%fd40, [%rd10];
	sub.f64 	%fd41, %fd39, %fd40;
	cvt.rn.f64.s32 	%fd42, %r45;
	add.f64 	%fd43, %fd42, 0dBFF0000000000000;
	div.rn.f64 	%fd44, %fd41, %fd43;
	mul.wide.s32 	%rd14, %r1, 8;
	add.s64 	%rd15, %rd11, %rd14;
	ld.global.f64 	%fd45, [%rd15];
	sub.f64 	%fd46, %fd45, %fd40;
	div.rn.f64 	%fd47, %fd46, %fd44;
	add.f64 	%fd48, %fd42, 0dBFF004189374BC6A;
	max.f64 	%fd49, %fd47, 0d3F50624DD2F1A9FC;
	min.f64 	%fd1, %fd48, %fd49;
	cvt.rmi.f64.f64 	%fd50, %fd1;
	cvt.rzi.s32.f64 	%r2, %fd50;
	cvt.rpi.f64.f64 	%fd51, %fd1;
	cvt.rzi.s32.f64 	%r3, %fd51;
	mul.wide.s32 	%rd16, %r44, 8;
	add.s64 	%rd17, %rd2, %rd16;
	ld.global.f64 	%fd238, [%rd17+-8];
	{
	.reg .b32 %temp; 
	mov.b64 	{%temp, %r120}, %fd238;
	}
	{
	.reg .b32 %temp; 
	mov.b64 	{%r121, %temp}, %fd238;
	}
	setp.gt.s32 	%p2, %r120, 1048575;
	mov.b32 	%r122, -1023;
	@%p2 bra 	$L__BB6_3;
	mul.f64 	%fd238, %fd238, 0d4350000000000000;
	{
	.reg .b32 %temp; 
	mov.b64 	{%temp, %r120}, %fd238;
	}
	{
	.reg .b32 %temp; 
	mov.b64 	{%r121, %temp}, %fd238;
	}
	mov.b32 	%r122, -1077;
$L__BB6_3:
	add.s32 	%r52, %r120, -1;
	setp.gt.u32 	%p3, %r52, 2146435070;
	@%p3 bra 	$L__BB6_7;
	shr.u32 	%r55, %r120, 20;
	add.s32 	%r123, %r122, %r55;
	and.b32  	%r56, %r120, 1048575;
	or.b32  	%r57, %r56, 1072693248;
	mov.b64 	%fd239, {%r121, %r57};
	setp.lt.u32 	%p5, %r57, 1073127583;
	@%p5 bra 	$L__BB6_6;
	{
	.reg .b32 %temp; 
	mov.b64 	{%r58, %temp}, %fd239;
	}
	{
	.reg .b32 %temp; 
	mov.b64 	{%temp, %r59}, %fd239;
	}
	add.s32 	%r60, %r59, -1048576;
	mov.b64 	%fd239, {%r58, %r60};
	add.s32 	%r123, %r123, 1;
$L__BB6_6:
	add.f64 	%fd53, %fd239, 0dBFF0000000000000;
	add.f64 	%fd54, %fd239, 0d3FF0000000000000;
	rcp.approx.ftz.f64 	%fd55, %fd54;
	neg.f64 	%fd56, %fd54;
	fma.rn.f64 	%fd57, %fd56, %fd55, 0d3FF0000000000000;
	fma.rn.f64 	%fd58, %fd57, %fd57, %fd57;
	fma.rn.f64 	%fd59, %fd58, %fd55, %fd55;
	mul.f64 	%fd60, %fd53, %fd59;
	fma.rn.f64 	%fd61, %fd53, %fd59, %fd60;
	mul.f64 	%fd62, %fd61, %fd61;
	fma.rn.f64 	%fd63, %fd62, 0d3EB1380B3AE80F1E, 0d3ED0EE258B7A8B04;
	fma.rn.f64 	%fd64, %fd63, %fd62, 0d3EF3B2669F02676F;
	fma.rn.f64 	%fd65, %fd64, %fd62, 0d3F1745CBA9AB0956;
	fma.rn.f64 	%fd66, %fd65, %fd62, 0d3F3C71C72D1B5154;
	fma.rn.f64 	%fd67, %fd66, %fd62, 0d3F624924923BE72D;
	fma.rn.f64 	%fd68, %fd67, %fd62, 0d3F8999999999A3C4;
	fma.rn.f64 	%fd69, %fd68, %fd62, 0d3FB5555555555554;
	sub.f64 	%fd70, %fd53, %fd61;
	add.f64 	%fd71, %fd70, %fd70;
	neg.f64 	%fd72, %fd61;
	fma.rn.f64 	%fd73, %fd72, %fd53, %fd71;
	mul.f64 	%fd74, %fd59, %fd73;
	mul.f64 	%fd75, %fd62, %fd69;
	fma.rn.f64 	%fd76, %fd75, %fd61, %fd74;
	xor.b32  	%r61, %r123, -2147483648;
	mov.b32 	%r62, 1127219200;
	mov.b64 	%fd77, {%r61, %r62};
	mov.b32 	%r63, -2147483648;
	mov.b64 	%fd78, {%r63, %r62};
	sub.f64 	%fd79, %fd77, %fd78;
	fma.rn.f64 	%fd80, %fd79, 0d3FE62E42FEFA39EF, %fd61;
	fma.rn.f64 	%fd81, %fd79, 0dBFE62E42FEFA39EF, %fd80;
	sub.f64 	%fd82, %fd81, %fd61;
	sub.f64 	%fd83, %fd76, %fd82;
	fma.rn.f64 	%fd84, %fd79, 0d3C7ABC9E3B39803F, %fd83;
	add.f64 	%fd240, %fd80, %fd84;
	bra.uni 	$L__BB6_8;
$L__BB6_7:
	fma.rn.f64 	%fd52, %fd238, 0d7FF0000000000000, 0d7FF0000000000000;
	{
	.reg .b32 %temp; 
	mov.b64 	{%temp, %r53}, %fd238;
	}
	and.b32  	%r54, %r53, 2147483647;
	setp.eq.s32 	%p4, %r54, 0;
	selp.f64 	%fd240, 0dFFF0000000000000, %fd52, %p4;
$L__BB6_8:
	ld.global.f64 	%fd247, [%rd2];
	{
	.reg .b32 %temp; 
	mov.b64 	{%temp, %r132}, %fd247;
	}
	{
	.reg .b32 %temp; 
	mov.b64 	{%r133, %temp}, %fd247;
	}
	setp.gt.s32 	%p6, %r132, 1048575;
	mov.b32 	%r126, -1023;
	mov.f64 	%fd241, %fd247;
	mov.u32 	%r124, %r132;
	mov.u32 	%r125, %r133;
	@%p6 bra 	$L__BB6_10;
	mul.f64 	%fd241, %fd247, 0d4350000000000000;
	{
	.reg .b32 %temp; 
	mov.b64 	{%temp, %r124}, %fd241;
	}
	{
	.reg .b32 %temp; 
	mov.b64 	{%r125, %temp}, %fd241;
	}
	mov.b32 	%r126, -1077;
$L__BB6_10:
	add.s32 	%r66, %r124, -1;
	setp.gt.u32 	%p7, %r66, 2146435070;
	@%p7 bra 	$L__BB6_14;
	shr.u32 	%r69, %r124, 20;
	add.s32 	%r127, %r126, %r69;
	and.b32  	%r70, %r124, 1048575;
	or.b32  	%r71, %r70, 1072693248;
	mov.b64 	%fd242, {%r125, %r71};
	setp.lt.u32 	%p9, %r71, 1073127583;
	@%p9 bra 	$L__BB6_13;
	{
	.reg .b32 %temp; 
	mov.b64 	{%r72, %temp}, %fd242;
	}
	{
	.reg .b32 %temp; 
	mov.b64 	{%temp, %r73}, %fd242;
	}
	add.s32 	%r74, %r73, -1048576;
	mov.b64 	%fd242, {%r72, %r74};
	add.s32 	%r127, %r127, 1;
$L__BB6_13:
	add.f64 	%fd86, %fd242, 0dBFF0000000000000;
	add.f64 	%fd87, %fd242, 0d3FF0000000000000;
	rcp.approx.ftz.f64 	%fd88, %fd87;
	neg.f64 	%fd89, %fd87;
	fma.rn.f64 	%fd90, %fd89, %fd88, 0d3FF0000000000000;
	fma.rn.f64 	%fd91, %fd90, %fd90, %fd90;
	fma.rn.f64 	%fd92, %fd91, %fd88, %fd88;
	mul.f64 	%fd93, %fd86, %fd92;
	fma.rn.f64 	%fd94, %fd86, %fd92, %fd93;
	mul.f64 	%fd95, %fd94, %fd94;
	fma.rn.f64 	%fd96, %fd95, 0d3EB1380B3AE80F1E, 0d3ED0EE258B7A8B04;
	fma.rn.f64 	%fd97, %fd96, %fd95, 0d3EF3B2669F02676F;
	fma.rn.f64 	%fd98, %fd97, %fd95, 0d3F1745CBA9AB0956;
	fma.rn.f64 	%fd99, %fd98, %fd95, 0d3F3C71C72D1B5154;
	fma.rn.f64 	%fd100, %fd99, %fd95, 0d3F624924923BE72D;
	fma.rn.f64 	%fd101, %fd100, %fd95, 0d3F8999999999A3C4;
	fma.rn.f64 	%fd102, %fd101, %fd95, 0d3FB5555555555554;
	sub.f64 	%fd103, %fd86, %fd94;
	add.f64 	%fd104, %fd103, %fd103;
	neg.f64 	%fd105, %fd94;
	fma.rn.f64 	%fd106, %fd105, %fd86, %fd104;
	mul.f64 	%fd107, %fd92, %fd106;
	mul.f64 	%fd108, %fd95, %fd102;
	fma.rn.f64 	%fd109, %fd108, %fd94, %fd107;
	xor.b32  	%r75, %r127, -2147483648;
	mov.b32 	%r76, 1127219200;
	mov.b64 	%fd110, {%r75, %r76};
	mov.b32 	%r77, -2147483648;
	mov.b64 	%fd111, {%r77, %r76};
	sub.f64 	%fd112, %fd110, %fd111;
	fma.rn.f64 	%fd113, %fd112, 0d3FE62E42FEFA39EF, %fd94;
	fma.rn.f64 	%fd114, %fd112, 0dBFE62E42FEFA39EF, %fd113;
	sub.f64 	%fd115, %fd114, %fd94;
	sub.f64 	%fd116, %fd109, %fd115;
	fma.rn.f64 	%fd117, %fd112, 0d3C7ABC9E3B39803F, %fd116;
	add.f64 	%fd243, %fd113, %fd117;
	bra.uni 	$L__BB6_15;
$L__BB6_14:
	fma.rn.f64 	%fd85, %fd241, 0d7FF0000000000000, 0d7FF0000000000000;
	{
	.reg .b32 %temp; 
	mov.b64 	{%temp, %r67}, %fd241;
	}
	and.b32  	%r68, %r67, 2147483647;
	setp.eq.s32 	%p8, %r68, 0;
	selp.f64 	%fd243, 0dFFF0000000000000, %fd85, %p8;
$L__BB6_15:
	mul.f64 	%fd118, %fd243, 0d3C695355BAAAFAD3;
	fma.rn.f64 	%fd119, %fd243, 0d3FDBCB7B1526E50E, %fd118;
	mul.f64 	%fd120, %fd240, 0d3C695355BAAAFAD3;
	fma.rn.f64 	%fd121, %fd240, 0d3FDBCB7B1526E50E, %fd120;
	sub.f64 	%fd20, %fd121, %fd119;
	cvta.to.global.u64 	%rd18, %rd6;
	add.s64 	%rd20, %rd18, %rd14;
	ld.global.f64 	%fd244, [%rd20];
	{
	.reg .b32 %temp; 
	mov.b64 	{%temp, %r128}, %fd244;
	}
	{
	.reg .b32 %temp; 
	mov.b64 	{%r129, %temp}, %fd244;
	}
	setp.gt.s32 	%p10, %r128, 1048575;
	mov.b32 	%r130, -1023;
	@%p10 bra 	$L__BB6_17;
	mul.f64 	%fd244, %fd244, 0d4350000000000000;
	{
	.reg .b32 %temp; 
	mov.b64 	{%temp, %r128}, %fd244;
	}
	{
	.reg .b32 %temp; 
	mov.b64 	{%r129, %temp}, %fd244;
	}
	mov.b32 	%r130, -1077;
$L__BB6_17:
	add.s32 	%r80, %r128, -1;
	setp.gt.u32 	%p11, %r80, 2146435070;
	@%p11 bra 	$L__BB6_21;
	shr.u32 	%r83, %r128, 20;
	add.s32 	%r131, %r130, %r83;
	and.b32  	%r84, %r128, 1048575;
	or.b32  	%r85, %r84, 1072693248;
	mov.b64 	%fd245, {%r129, %r85};
	setp.lt.u32 	%p13, %r85, 1073127583;
	@%p13 bra 	$L__BB6_20;
	{
	.reg .b32 %temp; 
	mov.b64 	{%r86, %temp}, %fd245;
	}
	{
	.reg .b32 %temp; 
	mov.b64 	{%temp, %r87}, %fd245;
	}
	add.s32 	%r88, %r87, -1048576;
	mov.b64 	%fd245, {%r86, %r88};
	add.s32 	%r131, %r131, 1;
$L__BB6_20:
	add.f64 	%fd123, %fd245, 0dBFF0000000000000;
	add.f64 	%fd124, %fd245, 0d3FF0000000000000;
	rcp.approx.ftz.f64 	%fd125, %fd124;
	neg.f64 	%fd126, %fd124;
	fma.rn.f64 	%fd127, %fd126, %fd125, 0d3FF0000000000000;
	fma.rn.f64 	%fd128, %fd127, %fd127, %fd127;
	fma.rn.f64 	%fd129, %fd128, %fd125, %fd125;
	mul.f64 	%fd130, %fd123, %fd129;
	fma.rn.f64 	%fd131, %fd123, %fd129, %fd130;
	mul.f64 	%fd132, %fd131, %fd131;
	fma.rn.f64 	%fd133, %fd132, 0d3EB1380B3AE80F1E, 0d3ED0EE258B7A8B04;
	fma.rn.f64 	%fd134, %fd133, %fd132, 0d3EF3B2669F02676F;
	fma.rn.f64 	%fd135, %fd134, %fd132, 0d3F1745CBA9AB0956;
	fma.rn.f64 	%fd136, %fd135, %fd132, 0d3F3C71C72D1B5154;
	fma.rn.f64 	%fd137, %fd136, %fd132, 0d3F624924923BE72D;
	fma.rn.f64 	%fd138, %fd137, %fd132, 0d3F8999999999A3C4;
	fma.rn.f64 	%fd139, %fd138, %fd132, 0d3FB5555555555554;
	sub.f64 	%fd140, %fd123, %fd131;
	add.f64 	%fd141, %fd140, %fd140;
	neg.f64 	%fd142, %fd131;
	fma.rn.f64 	%fd143, %fd142, %fd123, %fd141;
	mul.f64 	%fd144, %fd129, %fd143;
	mul.f64 	%fd145, %fd132, %fd139;
	fma.rn.f64 	%fd146, %fd145, %fd131, %fd144;
	xor.b32  	%r89, %r131, -2147483648;
	mov.b32 	%r90, 1127219200;
	mov.b64 	%fd147, {%r89, %r90};
	mov.b32 	%r91, -2147483648;
	mov.b64 	%fd148, {%r91, %r90};
	sub.f64 	%fd149, %fd147, %fd148;
	fma.rn.f64 	%fd150, %fd149, 0d3FE62E42FEFA39EF, %fd131;
	fma.rn.f64 	%fd151, %fd149, 0dBFE62E42FEFA39EF, %fd150;
	sub.f64 	%fd152, %fd151, %fd131;
	sub.f64 	%fd153, %fd146, %fd152;
	fma.rn.f64 	%fd154, %fd149, 0d3C7ABC9E3B39803F, %fd153;
	add.f64 	%fd246, %fd150, %fd154;
	bra.uni 	$L__BB6_22;
$L__BB6_21:
	fma.rn.f64 	%fd122, %fd244, 0d7FF0000000000000, 0d7FF0000000000000;
	{
	.reg .b32 %temp; 
	mov.b64 	{%temp, %r81}, %fd244;
	}
	and.b32  	%r82, %r81, 2147483647;
	setp.eq.s32 	%p12, %r82, 0;
	selp.f64 	%fd246, 0dFFF0000000000000, %fd122, %p12;
$L__BB6_22:
	setp.gt.s32 	%p14, %r132, 1048575;
	mov.b32 	%r134, -1023;
	@%p14 bra 	$L__BB6_24;
	mul.f64 	%fd247, %fd247, 0d4350000000000000;
	{
	.reg .b32 %temp; 
	mov.b64 	{%temp, %r132}, %fd247;
	}
	{
	.reg .b32 %temp; 
	mov.b64 	{%r133, %temp}, %fd247;
	}
	mov.b32 	%r134, -1077;
$L__BB6_24:
	add.s32 	%r94, %r132, -1;
	setp.gt.u32 	%p15, %r94, 2146435070;
	@%p15 bra 	$L__BB6_28;
	shr.u32 	%r97, %r132, 20;
	add.s32 	%r135, %r134, %r97;
	and.b32  	%r98, %r132, 1048575;
	or.b32  	%r99, %r98, 1072693248;
	mov.b64 	%fd248, {%r133, %r99};
	setp.lt.u32 	%p17, %r99, 1073127583;
	@%p17 bra 	$L__BB6_27;
	{
	.reg .b32 %temp; 
	mov.b64 	{%r100, %temp}, %fd248;
	}
	{
	.reg .b32 %temp; 
	mov.b64 	{%temp, %r101}, %fd248;
	}
	add.s32 	%r102, %r101, -1048576;
	mov.b64 	%fd248, {%r100, %r102};
	add.s32 	%r135, %r135, 1;
$L__BB6_27:
	add.f64 	%fd156, %fd248, 0dBFF0000000000000;
	add.f64 	%fd157, %fd248, 0d3FF0000000000000;
	rcp.approx.ftz.f64 	%fd158, %fd157;
	neg.f64 	%fd159, %fd157;
	fma.rn.f64 	%fd160, %fd159, %fd158, 0d3FF0000000000000;
	fma.rn.f64 	%fd161, %fd160, %fd160, %fd160;
	fma.rn.f64 	%fd162, %fd161, %fd158, %fd158;
	mul.f64 	%fd163, %fd156, %fd162;
	fma.rn.f64 	%fd164, %fd156, %fd162, %fd163;
	mul.f64 	%fd165, %fd164, %fd164;
	fma.rn.f64 	%fd166, %fd165, 0d3EB1380B3AE80F1E, 0d3ED0EE258B7A8B04;
	fma.rn.f64 	%fd167, %fd166, %fd165, 0d3EF3B2669F02676F;
	fma.rn.f64 	%fd168, %fd167, %fd165, 0d3F1745CBA9AB0956;
	fma.rn.f64 	%fd169, %fd168, %fd165, 0d3F3C71C72D1B5154;
	fma.rn.f64 	%fd170, %fd169, %fd165, 0d3F624924923BE72D;
	fma.rn.f64 	%fd171, %fd170, %fd165, 0d3F8999999999A3C4;
	fma.rn.f64 	%fd172, %fd171, %fd165, 0d3FB5555555555554;
	sub.f64 	%fd173, %fd156, %fd164;
	add.f64 	%fd174, %fd173, %fd173;
	neg.f64 	%fd175, %fd164;
	fma.rn.f64 	%fd176, %fd175, %fd156, %fd174;
	mul.f64 	%fd177, %fd162, %fd176;
	mul.f64 	%fd178, %fd165, %fd172;
	fma.rn.f64 	%fd179, %fd178, %fd164, %fd177;
	xor.b32  	%r103, %r135, -2147483648;
	mov.b32 	%r104, 1127219200;
	mov.b64 	%fd180, {%r103, %r104};
	mov.b32 	%r105, -2147483648;
	mov.b64 	%fd181, {%r105, %r104};
	sub.f64 	%fd182, %fd180, %fd181;
	fma.rn.f64 	%fd183, %fd182, 0d3FE62E42FEFA39EF, %fd164;
	fma.rn.f64 	%fd184, %fd182, 0dBFE62E42FEFA39EF, %fd183;
	sub.f64 	%fd185, %fd184, %fd164;
	sub.f64 	%fd186, %fd179, %fd185;
	fma.rn.f64 	%fd187, %fd182, 0d3C7ABC9E3B39803F, %fd186;
	add.f64 	%fd249, %fd183, %fd187;
	bra.uni 	$L__BB6_29;
$L__BB6_28:
	fma.rn.f64 	%fd155, %fd247, 0d7FF0000000000000, 0d7FF0000000000000;
	{
	.reg .b32 %temp; 
	mov.b64 	{%temp, %r95}, %fd247;
	}
	and.b32  	%r96, %r95, 2147483647;
	setp.eq.s32 	%p16, %r96, 0;
	selp.f64 	%fd249, 0dFFF0000000000000, %fd155, %p16;
$L__BB6_29:
	cvt.rn.f64.s32 	%fd188, %r44;
	mul.f64 	%fd189, %fd249, 0d3C695355BAAAFAD3;
	fma.rn.f64 	%fd190, %fd249, 0d3FDBCB7B1526E50E, %fd189;
	mul.f64 	%fd191, %fd246, 0d3C695355BAAAFAD3;
	fma.rn.f64 	%fd192, %fd246, 0d3FDBCB7B1526E50E, %fd191;
	sub.f64 	%fd193, %fd192, %fd190;
	add.f64 	%fd194, %fd188, 0dBFF0000000000000;
	div.rn.f64 	%fd195, %fd20, %fd194;
	div.rn.f64 	%fd196, %fd193, %fd195;
	add.f64 	%fd197, %fd188, 0dBFF004189374BC6A;
	max.f64 	%fd198, %fd196, 0d3F50624DD2F1A9FC;
	min.f64 	%fd38, %fd197, %fd198;
	cvt.rmi.f64.f64 	%fd199, %fd38;
	cvt.rzi.s32.f64 	%r106, %fd199;
	cvt.rpi.f64.f64 	%fd200, %fd38;
	cvt.rzi.s32.f64 	%r107, %fd200;
	setp.eq.s32 	%p18, %r2, %r3;
	setp.eq.s32 	%p19, %r106, %r107;
	cvta.to.global.u64 	%rd21, %rd8;
	add.s64 	%rd3, %rd21, %rd14;
	or.pred  	%p20, %p18, %p19;
	@%p20 bra 	$L__BB6_31;
	mul.lo.s32 	%r108, %r2, %r44;
	add.s32 	%r109, %r106, %r108;
	mul.wide.s32 	%rd23, %r109, 8;
	add.s64 	%rd24, %rd1, %rd23;
	ld.global.f64 	%fd201, [%rd24];
	cvt.rn.f64.s32 	%fd202, %r107;
	sub.f64 	%fd203, %fd202, %fd38;
	mul.f64 	%fd204, %fd203, %fd201;
	cvt.rn.f64.s32 	%fd205, %r3;
	sub.f64 	%fd206, %fd205, %fd1;
	add.s32 	%r110, %r107, %r108;
	mul.wide.s32 	%rd25, %r110, 8;
	add.s64 	%rd26, %rd1, %rd25;
	ld.global.f64 	%fd207, [%rd26];
	cvt.rn.f64.s32 	%fd208, %r106;
	sub.f64 	%fd209, %fd38, %fd208;
	mul.f64 	%fd210, %fd209, %fd207;
	mul.f64 	%fd211, %fd206, %fd210;
	fma.rn.f64 	%fd212, %fd206, %fd204, %fd211;
	mul.lo.s32 	%r111, %r3, %r44;
	add.s32 	%r112, %r106, %r111;
	mul.wide.s32 	%rd27, %r112, 8;
	add.s64 	%rd28, %rd1, %rd27;
	ld.global.f64 	%fd213, [%rd28];
	mul.f64 	%fd214, %fd203, %fd213;
	cvt.rn.f64.s32 	%fd215, %r2;
	sub.f64 	%fd216, %fd1, %fd215;
	fma.rn.f64 	%fd217, %fd216, %fd214, %fd212;
	add.s32 	%r113, %r107, %r111;
	mul.wide.s32 	%rd29, %r113, 8;
	add.s64 	%rd30, %rd1, %rd29;
	ld.global.f64 	%fd218, [%rd30];
	mul.f64 	%fd219, %fd209, %fd218;
	fma.rn.f64 	%fd220, %fd216, %fd219, %fd217;
	st.global.f64 	[%rd3], %fd220;
$L__BB6_31:
	setp.eq.s32 	%p21, %r2, %r3;
	setp.ne.s32 	%p22, %r106, %r107;
	or.pred  	%p23, %p21, %p22;
	@%p23 bra 	$L__BB6_33;
	mad.lo.s32 	%r114, %r2, %r44, %r106;
	mul.wide.s32 	%rd31, %r114, 8;
	add.s64 	%rd32, %rd1, %rd31;
	ld.global.f64 	%fd221, [%rd32];
	cvt.rn.f64.s32 	%fd222, %r3;
	sub.f64 	%fd223, %fd222, %fd1;
	mad.lo.s32 	%r115, %r3, %r44, %r106;
	mul.wide.s32 	%rd33, %r115, 8;
	add.s64 	%rd34, %rd1, %rd33;
	ld.global.f64 	%fd224, [%rd34];
	cvt.rn.f64.s32 	%fd225, %r2;
	sub.f64 	%fd226, %fd1, %fd225;
	mul.f64 	%fd227, %fd226, %fd224;
	fma.rn.f64 	%fd228, %fd223, %fd221, %fd227;
	st.global.f64 	[%rd3], %fd228;
$L__BB6_33:
	setp.eq.s32 	%p24, %r106, %r107;
	setp.ne.s32 	%p25, %r2, %r3;
	or.pred  	%p26, %p25, %p24;
	@%p26 bra 	$L__BB6_35;
	mul.lo.s32 	%r116, %r2, %r44;
	add.s32 	%r117, %r106, %r116;
	mul.wide.s32 	%rd35, %r117, 8;
	add.s64 	%rd36, %rd1, %rd35;
	ld.global.f64 	%fd229, [%rd36];
	cvt.rn.f64.s32 	%fd230, %r107;
	sub.f64 	%fd231, %fd230, %fd38;
	add.s32 	%r118, %r107, %r116;
	mul.wide.s32 	%rd37, %r118, 8;
	add.s64 	%rd38, %rd1, %rd37;
	ld.global.f64 	%fd232, [%rd38];
	cvt.rn.f64.s32 	%fd233, %r106;
	sub.f64 	%fd234, %fd38, %fd233;
	mul.f64 	%fd235, %fd234, %fd232;
	fma.rn.f64 	%fd236, %fd231, %fd229, %fd235;
	st.global.f64 	[%rd3], %fd236;
$L__BB6_35:
	setp.ne.s32 	%p27, %r2, %r3;
	setp.ne.s32 	%p28, %r106, %r107;
	or.pred  	%p29, %p27, %p28;
	@%p29 bra 	$L__BB6_37;
	mad.lo.s32 	%r119, %r2, %r44, %r106;
	mul.wide.s32 	%rd39, %r119, 8;
	add.s64 	%rd40, %rd1, %rd39;
	ld.global.f64 	%fd237, [%rd40];
	st.global.f64 	[%rd3], %fd237;
$L__BB6_37:
	ret;

}
	// .globl	_Z11cp_interpolPdS_S_S_S_S_iii
.visible .entry _Z11cp_interpolPdS_S_S_S_S_iii(
	.param .u64 .ptr .align 1 _Z11cp_interpolPdS_S_S_S_S_iii_param_0,
	.param .u64 .ptr .align 1 _Z11cp_interpolPdS_S_S_S_S_iii_param_1,
	.param .u64 .ptr .align 1 _Z11cp_interpolPdS_S_S_S_S_iii_param_2,
	.param .u64 .ptr .align 1 _Z11cp_interpolPdS_S_S_S_S_iii_param_3,
	.param .u64 .ptr .align 1 _Z11cp_interpolPdS_S_S_S_S_iii_param_4,
	.param .u64 .ptr .align 1 _Z11cp_interpolPdS_S_S_S_S_iii_param_5,
	.param .u32 _Z11cp_interpolPdS_S_S_S_S_iii_param_6,
	.param .u32 _Z11cp_interpolPdS_S_S_S_S_iii_param_7,
	.param .u32 _Z11cp_interpolPdS_S_S_S_S_iii_param_8
)
{
	.reg .pred 	%p<46>;
	.reg .b32 	%r<246>;
	.reg .b64 	%rd<41>;
	.reg .b64 	%fd<434>;

	ld.param.u64 	%rd5, [_Z11cp_interpolPdS_S_S_S_S_iii_param_0];
	ld.param.u64 	%rd6, [_Z11cp_interpolPdS_S_S_S_S_iii_param_1];
	ld.param.u64 	%rd7, [_Z11cp_interpolPdS_S_S_S_S_iii_param_2];
	ld.param.u64 	%rd8, [_Z11cp_interpolPdS_S_S_S_S_iii_param_3];
	ld.param.u64 	%rd9, [_Z11cp_interpolPdS_S_S_S_S_iii_param_4];
	ld.param.u64 	%rd10, [_Z11cp_interpolPdS_S_S_S_S_iii_param_5];
	ld.param.u32 	%r82, [_Z11cp_interpolPdS_S_S_S_S_iii_param_6];
	ld.param.u32 	%r83, [_Z11cp_interpolPdS_S_S_S_S_iii_param_7];
	ld.param.u32 	%r84, [_Z11cp_interpolPdS_S_S_S_S_iii_param_8];
	cvta.to.global.u64 	%rd1, %rd10;
	mov.u32 	%r85, %tid.x;
	mov.u32 	%r86, %ctaid.x;
	mov.u32 	%r87, %ntid.x;
	mad.lo.s32 	%r1, %r86, %r87, %r85;
	setp.ge.s32 	%p1, %r1, %r84;
	@%p1 bra 	$L__BB7_65;
	cvta.to.global.u64 	%rd2, %rd6;
	cvta.to.global.u64 	%rd3, %rd8;
	mul.wide.s32 	%rd11, %r83, 8;
	add.s64 	%rd12, %rd2, %rd11;
	ld.global.f64 	%fd410, [%rd12+-8];
	{
	.reg .b32 %temp; 
	mov.b64 	{%temp, %r214}, %fd410;
	}
	{
	.reg .b32 %temp; 
	mov.b64 	{%r215, %temp}, %fd410;
	}
	setp.gt.s32 	%p2, %r214, 1048575;
	mov.b32 	%r216, -1023;
	@%p2 bra 	$L__BB7_3;
	mul.f64 	%fd410, %fd410, 0d4350000000000000;
	{
	.reg .b32 %temp; 
	mov.b64 	{%temp, %r214}, %fd410;
	}
	{
	.reg .b32 %temp; 
	mov.b64 	{%r215, %temp}, %fd410;
	}
	mov.b32 	%r216, -1077;
$L__BB7_3:
	add.s32 	%r90, %r214, -1;
	setp.gt.u32 	%p3, %r90, 2146435070;
	@%p3 bra 	$L__BB7_7;
	shr.u32 	%r93, %r214, 20;
	add.s32 	%r217, %r216, %r93;
	and.b32  	%r94, %r214, 1048575;
	or.b32  	%r95, %r94, 1072693248;
	mov.b64 	%fd411, {%r215, %r95};
	setp.lt.u32 	%p5, %r95, 1073127583;
	@%p5 bra 	$L__BB7_6;
	{
	.reg .b32 %temp; 
	mov.b64 	{%r96, %temp}, %fd411;
	}
	{
	.reg .b32 %temp; 
	mov.b64 	{%temp, %r97}, %fd411;
	}
	add.s32 	%r98, %r97, -1048576;
	mov.b64 	%fd411, {%r96, %r98};
	add.s32 	%r217, %r217, 1;
$L__BB7_6:
	add.f64 	%fd76, %fd411, 0dBFF0000000000000;
	add.f64 	%fd77, %fd411, 0d3FF0000000000000;
	rcp.approx.ftz.f64 	%fd78, %fd77;
	neg.f64 	%fd79, %fd77;
	fma.rn.f64 	%fd80, %fd79, %fd78, 0d3FF0000000000000;
	fma.rn.f64 	%fd81, %fd80, %fd80, %fd80;
	fma.rn.f64 	%fd82, %fd81, %fd78, %fd78;
	mul.f64 	%fd83, %fd76, %fd82;
	fma.rn.f64 	%fd84, %fd76, %fd82, %fd83;
	mul.f64 	%fd85, %fd84, %fd84;
	fma.rn.f64 	%fd86, %fd85, 0d3EB1380B3AE80F1E, 0d3ED0EE258B7A8B04;
	fma.rn.f64 	%fd87, %fd86, %fd85, 0d3EF3B2669F02676F;
	fma.rn.f64 	%fd88, %fd87, %fd85, 0d3F1745CBA9AB0956;
	fma.rn.f64 	%fd89, %fd88, %fd85, 0d3F3C71C72D1B5154;
	fma.rn.f64 	%fd90, %fd89, %fd85, 0d3F624924923BE72D;
	fma.rn.f64 	%fd91, %fd90, %fd85, 0d3F8999999999A3C4;
	fma.rn.f64 	%fd92, %fd91, %fd85, 0d3FB5555555555554;
	sub.f64 	%fd93, %fd76, %fd84;
	add.f64 	%fd94, %fd93, %fd93;
	neg.f64 	%fd95, %fd84;
	fma.rn.f64 	%fd96, %fd95, %fd76, %fd94;
	mul.f64 	%fd97, %fd82, %fd96;
	mul.f64 	%fd98, %fd85, %fd92;
	fma.rn.f64 	%fd99, %fd98, %fd84, %fd97;
	xor.b32  	%r99, %r217, -2147483648;
	mov.b32 	%r100, 1127219200;
	mov.b64 	%fd100, {%r99, %r100};
	mov.b32 	%r101, -2147483648;
	mov.b64 	%fd101, {%r101, %r100};
	sub.f64 	%fd102, %fd100, %fd101;
	fma.rn.f64 	%fd103, %fd102, 0d3FE62E42FEFA39EF, %fd84;
	fma.rn.f64 	%fd104, %fd102, 0dBFE62E42FEFA39EF, %fd103;
	sub.f64 	%fd105, %fd104, %fd84;
	sub.f64 	%fd106, %fd99, %fd105;
	fma.rn.f64 	%fd107, %fd102, 0d3C7ABC9E3B39803F, %fd106;
	add.f64 	%fd412, %fd103, %fd107;
	bra.uni 	$L__BB7_8;
$L__BB7_7:
	fma.rn.f64 	%fd75, %fd410, 0d7FF0000000000000, 0d7FF0000000000000;
	{
	.reg .b32 %temp; 
	mov.b64 	{%temp, %r91}, %fd410;
	}
	and.b32  	%r92, %r91, 2147483647;
	setp.eq.s32 	%p4, %r92, 0;
	selp.f64 	%fd412, 0dFFF0000000000000, %fd75, %p4;
$L__BB7_8:
	ld.global.f64 	%fd425, [%rd2];
	{
	.reg .b32 %temp; 
	mov.b64 	{%temp, %r234}, %fd425;
	}
	{
	.reg .b32 %temp; 
	mov.b64 	{%r235, %temp}, %fd425;
	}
	setp.gt.s32 	%p6, %r234, 1048575;
	mov.b32 	%r220, -1023;
	mov.f64 	%fd413, %fd425;
	mov.u32 	%r218, %r234;
	mov.u32 	%r219, %r235;
	@%p6 bra 	$L__BB7_10;
	mul.f64 	%fd413, %fd425, 0d4350000000000000;
	{
	.reg .b32 %temp; 
	mov.b64 	{%temp, %r218}, %fd413;
	}
	{
	.reg .b32 %temp; 
	mov.b64 	{%r219, %temp}, %fd413;
	}
	mov.b32 	%r220, -1077;
$L__BB7_10:
	add.s32 	%r104, %r218, -1;
	setp.gt.u32 	%p7, %r104, 2146435070;
	@%p7 bra 	$L__BB7_14;
	shr.u32 	%r107, %r218, 20;
	add.s32 	%r221, %r220, %r107;
	and.b32  	%r108, %r218, 1048575;
	or.b32  	%r109, %r108, 1072693248;
	mov.b64 	%fd414, {%r219, %r109};
	setp.lt.u32 	%p9, %r109, 1073127583;
	@%p9 bra 	$L__BB7_13;
	{
	.reg .b32 %temp; 
	mov.b64 	{%r110, %temp}, %fd414;
	}
	{
	.reg .b32 %temp; 
	mov.b64 	{%temp, %r111}, %fd414;
	}
	add.s32 	%r112, %r111, -1048576;
	mov.b64 	%fd414, {%r110, %r112};
	add.s32 	%r221, %r221, 1;
$L__BB7_13:
	add.f64 	%fd109, %fd414, 0dBFF0000000000000;
	add.f64 	%fd110, %fd414, 0d3FF0000000000000;
	rcp.approx.ftz.f64 	%fd111, %fd110;
	neg.f64 	%fd112, %fd110;
	fma.rn.f64 	%fd113, %fd112, %fd111, 0d3FF0000000000000;
	fma.rn.f64 	%fd114, %fd113, %fd113, %fd113;
	fma.rn.f64 	%fd115, %fd114, %fd111, %fd111;
	mul.f64 	%fd116, %fd109, %fd115;
	fma.rn.f64 	%fd117, %fd109, %fd115, %fd116;
	mul.f64 	%fd118, %fd117, %fd117;
	fma.rn.f64 	%fd119, %fd118, 0d3EB1380B3AE80F1E, 0d3ED0EE258B7A8B04;
	fma.rn.f64 	%fd120, %fd119, %fd118, 0d3EF3B2669F02676F;
	fma.rn.f64 	%fd121, %fd120, %fd118, 0d3F1745CBA9AB0956;
	fma.rn.f64 	%fd122, %fd121, %fd118, 0d3F3C71C72D1B5154;
	fma.rn.f64 	%fd123, %fd122, %fd118, 0d3F624924923BE72D;
	fma.rn.f64 	%fd124, %fd123, %fd118, 0d3F8999999999A3C4;
	fma.rn.f64 	%fd125, %fd124, %fd118, 0d3FB5555555555554;
	sub.f64 	%fd126, %fd109, %fd117;
	add.f64 	%fd127, %fd126, %fd126;
	neg.f64 	%fd128, %fd117;
	fma.rn.f64 	%fd129, %fd128, %fd109, %fd127;
	mul.f64 	%fd130, %fd115, %fd129;
	mul.f64 	%fd131, %fd118, %fd125;
	fma.rn.f64 	%fd132, %fd131, %fd117, %fd130;
	xor.b32  	%r113, %r221, -2147483648;
	mov.b32 	%r114, 1127219200;
	mov.b64 	%fd133, {%r113, %r114};
	mov.b32 	%r115, -2147483648;
	mov.b64 	%fd134, {%r115, %r114};
	sub.f64 	%fd135, %fd133, %fd134;
	fma.rn.f64 	%fd136, %fd135, 0d3FE62E42FEFA39EF, %fd117;
	fma.rn.f64 	%fd137, %fd135, 0dBFE62E42FEFA39EF, %fd136;
	sub.f64 	%fd138, %fd137, %fd117;
	sub.f64 	%fd139, %fd132, %fd138;
	fma.rn.f64 	%fd140, %fd135, 0d3C7ABC9E3B39803F, %fd139;
	add.f64 	%fd415, %fd136, %fd140;
	bra.uni 	$L__BB7_15;
$L__BB7_14:
	fma.rn.f64 	%fd108, %fd413, 0d7FF0000000000000, 0d7FF0000000000000;
	{
	.reg .b32 %temp; 
	mov.b64 	{%temp, %r105}, %fd413;
	}
	and.b32  	%r106, %r105, 2147483647;
	setp.eq.s32 	%p8, %r106, 0;
	selp.f64 	%fd415, 0dFFF0000000000000, %fd108, %p8;
$L__BB7_15:
	mul.f64 	%fd141, %fd415, 0d3C695355BAAAFAD3;
	fma.rn.f64 	%fd142, %fd415, 0d3FDBCB7B1526E50E, %fd141;
	mul.f64 	%fd143, %fd412, 0d3C695355BAAAFAD3;
	fma.rn.f64 	%fd144, %fd412, 0d3FDBCB7B1526E50E, %fd143;
	sub.f64 	%fd19, %fd144, %fd142;
	mul.wide.s32 	%rd13, %r82, 8;
	add.s64 	%rd14, %rd3, %rd13;
	ld.global.f64 	%fd416, [%rd14+-8];
	{
	.reg .b32 %temp; 
	mov.b64 	{%temp, %r222}, %fd416;
	}
	{
	.reg .b32 %temp; 
	mov.b64 	{%r223, %temp}, %fd416;
	}
	setp.gt.s32 	%p10, %r222, 1048575;
	mov.b32 	%r224, -1023;
	@%p10 bra 	$L__BB7_17;
	mul.f64 	%fd416, %fd416, 0d4350000000000000;
	{
	.reg .b32 %temp; 
	mov.b64 	{%temp, %r222}, %fd416;
	}
	{
	.reg .b32 %temp; 
	mov.b64 	{%r223, %temp}, %fd416;
	}
	mov.b32 	%r224, -1077;
$L__BB7_17:
	add.s32 	%r118, %r222, -1;
	setp.gt.u32 	%p11, %r118, 2146435070;
	@%p11 bra 	$L__BB7_21;
	shr.u32 	%r121, %r222, 20;
	add.s32 	%r225, %r224, %r121;
	and.b32  	%r122, %r222, 1048575;
	or.b32  	%r123, %r122, 1072693248;
	mov.b64 	%fd417, {%r223, %r123};
	setp.lt.u32 	%p13, %r123, 1073127583;
	@%p13 bra 	$L__BB7_20;
	{
	.reg .b32 %temp; 
	mov.b64 	{%r124, %temp}, %fd417;
	}
	{
	.reg .b32 %temp; 
	mov.b64 	{%temp, %r125}, %fd417;
	}
	add.s32 	%r126, %r125, -1048576;
	mov.b64 	%fd417, {%r124, %r126};
	add.s32 	%r225, %r225, 1;
$L__BB7_20:
	add.f64 	%fd146, %fd417, 0dBFF0000000000000;
	add.f64 	%fd147, %fd417, 0d3FF0000000000000;
	rcp.approx.ftz.f64 	%fd148, %fd147;
	neg.f64 	%fd149, %fd147;
	fma.rn.f64 	%fd150, %fd149, %fd148, 0d3FF0000000000000;
	fma.rn.f64 	%fd151, %fd150, %fd150, %fd150;
	fma.rn.f64 	%fd152, %fd151, %fd148, %fd148;
	mul.f64 	%fd153, %fd146, %fd152;
	fma.rn.f64 	%fd154, %fd146, %fd152, %fd153;
	mul.f64 	%fd155, %fd154, %fd154;
	fma.rn.f64 	%fd156, %fd155, 0d3EB1380B3AE80F1E, 0d3ED0EE258B7A8B04;
	fma.rn.f64 	%fd157, %fd156, %fd155, 0d3EF3B2669F02676F;
	fma.rn.f64 	%fd158, %fd157, %fd155, 0d3F1745CBA9AB0956;
	fma.rn.f64 	%fd159, %fd158, %fd155, 0d3F3C71C72D1B5154;
	fma.rn.f64 	%fd160, %fd159, %fd155, 0d3F624924923BE72D;
	fma.rn.f64 	%fd161, %fd160, %fd155, 0d3F8999999999A3C4;
	fma.rn.f64 	%fd162, %fd161, %fd155, 0d3FB5555555555554;
	sub.f64 	%fd163, %fd146, %fd154;
	add.f64 	%fd164, %fd163, %fd163;
	neg.f64 	%fd165, %fd154;
	fma.rn.f64 	%fd166, %fd165, %fd146, %fd164;
	mul.f64 	%fd167, %fd152, %fd166;
	mul.f64 	%fd168, %fd155, %fd162;
	fma.rn.f64 	%fd169, %fd168, %fd154, %fd167;
	xor.b32  	%r127, %r225, -2147483648;
	mov.b32 	%r128, 1127219200;
	mov.b64 	%fd170, {%r127, %r128};
	mov.b32 	%r129, -2147483648;
	mov.b64 	%fd171, {%r129, %r128};
	sub.f64 	%fd172, %fd170, %fd171;
	fma.rn.f64 	%fd173, %fd172, 0d3FE62E42FEFA39EF, %fd154;
	fma.rn.f64 	%fd174, %fd172, 0dBFE62E42FEFA39EF, %fd173;
	sub.f64 	%fd175, %fd174, %fd154;
	sub.f64 	%fd176, %fd169, %fd175;
	fma.rn.f64 	%fd177, %fd172, 0d3C7ABC9E3B39803F, %fd176;
	add.f64 	%fd418, %fd173, %fd177;
	bra.uni 	$L__BB7_22;
$L__BB7_21:
	fma.rn.f64 	%fd145, %fd416, 0d7FF0000000000000, 0d7FF0000000000000;
	{
	.reg .b32 %temp; 
	mov.b64 	{%temp, %r119}, %fd416;
	}
	and.b32  	%r120, %r119, 2147483647;
	setp.eq.s32 	%p12, %r120, 0;
	selp.f64 	%fd418, 0dFFF0000000000000, %fd145, %p12;
$L__BB7_22:
	ld.global.f64 	%fd431, [%rd3];
	{
	.reg .b32 %temp; 
	mov.b64 	{%temp, %r242}, %fd431;
	}
	{
	.reg .b32 %temp; 
	mov.b64 	{%r243, %temp}, %fd431;
	}
	setp.gt.s32 	%p14, %r242, 1048575;
	mov.b32 	%r228, -1023;
	mov.f64 	%fd419, %fd431;
	mov.u32 	%r226, %r242;
	mov.u32 	%r227, %r243;
	@%p14 bra 	$L__BB7_24;
	mul.f64 	%fd419, %fd431, 0d4350000000000000;
	{
	.reg .b32 %temp; 
	mov.b64 	{%temp, %r226}, %fd419;
	}
	{
	.reg .b32 %temp; 
	mov.b64 	{%r227, %temp}, %fd419;
	}
	mov.b32 	%r228, -1077;
$L__BB7_24:
	add.s32 	%r132, %r226, -1;
	setp.gt.u32 	%p15, %r132, 2146435070;
	@%p15 bra 	$L__BB7_28;
	shr.u32 	%r135, %r226, 20;
	add.s32 	%r229, %r228, %r135;
	and.b32  	%r136, %r226, 1048575;
	or.b32  	%r137, %r136, 1072693248;
	mov.b64 	%fd420, {%r227, %r137};
	setp.lt.u32 	%p17, %r137, 1073127583;
	@%p17 bra 	$L__BB7_27;
	{
	.reg .b32 %temp; 
	mov.b64 	{%r138, %temp}, %fd420;
	}
	{
	.reg .b32 %temp; 
	mov.b64 	{%temp, %r139}, %fd420;
	}
	add.s32 	%r140, %r139, -1048576;
	mov.b64 	%fd420, {%r138, %r140};
	add.s32 	%r229, %r229, 1;
$L__BB7_27:
	add.f64 	%fd179, %fd420, 0dBFF0000000000000;
	add.f64 	%fd180, %fd420, 0d3FF0000000000000;
	rcp.approx.ftz.f64 	%fd181, %fd180;
	neg.f64 	%fd182, %fd180;
	fma.rn.f64 	%fd183, %fd182, %fd181, 0d3FF0000000000000;
	fma.rn.f64 	%fd184, %fd183, %fd183, %fd183;
	fma.rn.f64 	%fd185, %fd184, %fd181, %fd181;
	mul.f64 	%fd186, %fd179, %fd185;
	fma.rn.f64 	%fd187, %fd179, %fd185, %fd186;
	mul.f64 	%fd188, %fd187, %fd187;
	fma.rn.f64 	%fd189, %fd188, 0d3EB1380B3AE80F1E, 0d3ED0EE258B7A8B04;
	fma.rn.f64 	%fd190, %fd189, %fd188, 0d3EF3B2669F02676F;
	fma.rn.f64 	%fd191, %fd190, %fd188, 0d3F1745CBA9AB0956;
	fma.rn.f64 	%fd192, %fd191, %fd188, 0d3F3C71C72D1B5154;
	fma.rn.f64 	%fd193, %fd192, %fd188, 0d3F624924923BE72D;
	fma.rn.f64 	%fd194, %fd193, %fd188, 0d3F8999999999A3C4;
	fma.rn.f64 	%fd195, %fd194, %fd188, 0d3FB5555555555554;
	sub.f64 	%fd196, %fd179, %fd187;
	add.f64 	%fd197, %fd196, %fd196;
	neg.f64 	%fd198, %fd187;
	fma.rn.f64 	%fd199, %fd198, %fd179, %fd197;
	mul.f64 	%fd200, %fd185, %fd199;
	mul.f64 	%fd201, %fd188, %fd195;
	fma.rn.f64 	%fd202, %fd201, %fd187, %fd200;
	xor.b32  	%r141, %r229, -2147483648;
	mov.b32 	%r142, 1127219200;
	mov.b64 	%fd203, {%r141, %r142};
	mov.b32 	%r143, -2147483648;
	mov.b64 	%fd204, {%r143, %r142};
	sub.f64 	%fd205, %fd203, %fd204;
	fma.rn.f64 	%fd206, %fd205, 0d3FE62E42FEFA39EF, %fd187;
	fma.rn.f64 	%fd207, %fd205, 0dBFE62E42FEFA39EF, %fd206;
	sub.f64 	%fd208, %fd207, %fd187;
	sub.f64 	%fd209, %fd202, %fd208;
	fma.rn.f64 	%fd210, %fd205, 0d3C7ABC9E3B39803F, %fd209;
	add.f64 	%fd421, %fd206, %fd210;
	bra.uni 	$L__BB7_29;
$L__BB7_28:
	fma.rn.f64 	%fd178, %fd419, 0d7FF0000000000000, 0d7FF0000000000000;
	{
	.reg .b32 %temp; 
	mov.b64 	{%temp, %r133}, %fd419;
	}
	and.b32  	%r134, %r133, 2147483647;
	setp.eq.s32 	%p16, %r134, 0;
	selp.f64 	%fd421, 0dFFF0000000000000, %fd178, %p16;
$L__BB7_29:
	mul.f64 	%fd211, %fd421, 0d3C695355BAAAFAD3;
	fma.rn.f64 	%fd212, %fd421, 0d3FDBCB7B1526E50E, %fd211;
	mul.f64 	%fd213, %fd418, 0d3C695355BAAAFAD3;
	fma.rn.f64 	%fd214, %fd418, 0d3FDBCB7B1526E50E, %fd213;
	sub.f64 	%fd38, %fd214, %fd212;
	cvta.to.global.u64 	%rd15, %rd5;
	mul.wide.s32 	%rd16, %r1, 8;
	add.s64 	%rd17, %rd15, %rd16;
	ld.global.f64 	%fd422, [%rd17];
	{
	.reg .b32 %temp; 
	mov.b64 	{%temp, %r230}, %fd422;
	}
	{
	.reg .b32 %temp; 
	mov.b64 	{%r231, %temp}, %fd422;
	}
	setp.gt.s32 	%p18, %r230, 1048575;
	mov.b32 	%r232, -1023;
	@%p18 bra 	$L__BB7_31;
	mul.f64 	%fd422, %fd422, 0d4350000000000000;
	{
	.reg .b32 %temp; 
	mov.b64 	{%temp, %r230}, %fd422;
	}
	{
	.reg .b32 %temp; 
	mov.b64 	{%r231, %temp}, %fd422;
	}
	mov.b32 	%r232, -1077;
$L__BB7_31:
	add.s32 	%r146, %r230, -1;
	setp.gt.u32 	%p19, %r146, 2146435070;
	@%p19 bra 	$L__BB7_35;
	shr.u32 	%r149, %r230, 20;
	add.s32 	%r233, %r232, %r149;
	and.b32  	%r150, %r230, 1048575;
	or.b32  	%r151, %r150, 1072693248;
	mov.b64 	%fd423, {%r231, %r151};
	setp.lt.u32 	%p21, %r151, 1073127583;
	@%p21 bra 	$L__BB7_34;
	{
	.reg .b32 %temp; 
	mov.b64 	{%r152, %temp}, %fd423;
	}
	{
	.reg .b32 %temp; 
	mov.b64 	{%temp, %r153}, %fd423;
	}
	add.s32 	%r154, %r153, -1048576;
	mov.b64 	%fd423, {%r152, %r154};
	add.s32 	%r233, %r233, 1;
$L__BB7_34:
	add.f64 	%fd216, %fd423, 0dBFF0000000000000;
	add.f64 	%fd217, %fd423, 0d3FF0000000000000;
	rcp.approx.ftz.f64 	%fd218, %fd217;
	neg.f64 	%fd219, %fd217;
	fma.rn.f64 	%fd220, %fd219, %fd218, 0d3FF0000000000000;
	fma.rn.f64 	%fd221, %fd220, %fd220, %fd220;
	fma.rn.f64 	%fd222, %fd221, %fd218, %fd218;
	mul.f64 	%fd223, %fd216, %fd222;
	fma.rn.f64 	%fd224, %fd216, %fd222, %fd223;
	mul.f64 	%fd225, %fd224, %fd224;
	fma.rn.f64 	%fd226, %fd225, 0d3EB1380B3AE80F1E, 0d3ED0EE258B7A8B04;
	fma.rn.f64 	%fd227, %fd226, %fd225, 0d3EF3B2669F02676F;
	fma.rn.f64 	%fd228, %fd227, %fd225, 0d3F1745CBA9AB0956;
	fma.rn.f64 	%fd229, %fd228, %fd225, 0d3F3C71C72D1B5154;
	fma.rn.f64 	%fd230, %fd229, %fd225, 0d3F624924923BE72D;
	fma.rn.f64 	%fd231, %fd230, %fd225, 0d3F8999999999A3C4;
	fma.rn.f64 	%fd232, %fd231, %fd225, 0d3FB5555555555554;
	sub.f64 	%fd233, %fd216, %fd224;
	add.f64 	%fd234, %fd233, %fd233;
	neg.f64 	%fd235, %fd224;
	fma.rn.f64 	%fd236, %fd235, %fd216, %fd234;
	mul.f64 	%fd237, %fd222, %fd236;
	mul.f64 	%fd238, %fd225, %fd232;
	fma.rn.f64 	%fd239, %fd238, %fd224, %fd237;
	xor.b32  	%r155, %r233, -2147483648;
	mov.b32 	%r156, 1127219200;
	mov.b64 	%fd240, {%r155, %r156};
	mov.b32 	%r157, -2147483648;
	mov.b64 	%fd241, {%r157, %r156};
	sub.f64 	%fd242, %fd240, %fd241;
	fma.rn.f64 	%fd243, %fd242, 0d3FE62E42FEFA39EF, %fd224;
	fma.rn.f64 	%fd244, %fd242, 0dBFE62E42FEFA39EF, %fd243;
	sub.f64 	%fd245, %fd244, %fd224;
	sub.f64 	%fd246, %fd239, %fd245;
	fma.rn.f64 	%fd247, %fd242, 0d3C7ABC9E3B39803F, %fd246;
	add.f64 	%fd424, %fd243, %fd247;
	bra.uni 	$L__BB7_36;
$L__BB7_35:
	fma.rn.f64 	%fd215, %fd422, 0d7FF0000000000000, 0d7FF0000000000000;
	{
	.reg .b32 %temp; 
	mov.b64 	{%temp, %r147}, %fd422;
	}
	and.b32  	%r148, %r147, 2147483647;
	setp.eq.s32 	%p20, %r148, 0;
	selp.f64 	%fd424, 0dFFF0000000000000, %fd215, %p20;
$L__BB7_36:
	setp.gt.s32 	%p22, %r234, 1048575;
	mov.b32 	%r236, -1023;
	@%p22 bra 	$L__BB7_38;
	mul.f64 	%fd425, %fd425, 0d4350000000000000;
	{
	.reg .b32 %temp; 
	mov.b64 	{%temp, %r234}, %fd425;
	}
	{
	.reg .b32 %temp; 
	mov.b64 	{%r235, %temp}, %fd425;
	}
	mov.b32 	%r236, -1077;
$L__BB7_38:
	add.s32 	%r160, %r234, -1;
	setp.gt.u32 	%p23, %r160, 2146435070;
	@%p23 bra 	$L__BB7_42;
	shr.u32 	%r163, %r234, 20;
	add.s32 	%r237, %r236, %r163;
	and.b32  	%r164, %r234, 1048575;
	or.b32  	%r165, %r164, 1072693248;
	mov.b64 	%fd426, {%r235, %r165};
	setp.lt.u32 	%p25, %r165, 1073127583;
	@%p25 bra 	$L__BB7_41;
	{
	.reg .b32 %temp; 
	mov.b64 	{%r166, %temp}, %fd426;
	}
	{
	.reg .b32 %temp; 
	mov.b64 	{%temp, %r167}, %fd426;
	}
	add.s32 	%r168, %r167, -1048576;
	mov.b64 	%fd426, {%r166, %r168};
	add.s32 	%r237, %r237, 1;
$L__BB7_41:
	add.f64 	%fd249, %fd426, 0dBFF0000000000000;
	add.f64 	%fd250, %fd426, 0d3FF0000000000000;
	rcp.approx.ftz.f64 	%fd251, %fd250;
	neg.f64 	%fd252, %fd250;
	fma.rn.f64 	%fd253, %fd252, %fd251, 0d3FF0000000000000;
	fma.rn.f64 	%fd254, %fd253, %fd253, %fd253;
	fma.rn.f64 	%fd255, %fd254, %fd251, %fd251;
	mul.f64 	%fd256, %fd249, %fd255;
	fma.rn.f64 	%fd257, %fd249, %fd255, %fd256;
	mul.f64 	%fd258, %fd257, %fd257;
	fma.rn.f64 	%fd259, %fd258, 0d3EB1380B3AE80F1E, 0d3ED0EE258B7A8B04;
	fma.rn.f64 	%fd260, %fd259, %fd258, 0d3EF3B2669F02676F;
	fma.rn.f64 	%fd261, %fd260, %fd258, 0d3F1745CBA9AB0956;
	fma.rn.f64 	%fd262, %fd261, %fd258, 0d3F3C71C72D1B5154;
	fma.rn.f64 	%fd263, %fd262, %fd258, 0d3F624924923BE72D;
	fma.rn.f64 	%fd264, %fd263, %fd258, 0d3F8999999999A3C4;
	fma.rn.f64 	%fd265, %fd264, %fd258, 0d3FB5555555555554;
	sub.f64 	%fd266, %fd249, %fd257;
	add.f64 	%fd267, %fd266, %fd266;
	neg.f64 	%fd268, %fd257;
	fma.rn.f64 	%fd269, %fd268, %fd249, %fd267;
	mul.f64 	%fd270, %fd255, %fd269;
	mul.f64 	%fd271, %fd258, %fd265;
	fma.rn.f64 	%fd272, %fd271, %fd257, %fd270;
	xor.b32  	%r169, %r237, -2147483648;
	mov.b32 	%r170, 1127219200;
	mov.b64 	%fd273, {%r169, %r170};
	mov.b32 	%r171, -2147483648;
	mov.b64 	%fd274, {%r171, %r170};
	sub.f64 	%fd275, %fd273, %fd274;
	fma.rn.f64 	%fd276, %fd275, 0d3FE62E42FEFA39EF, %fd257;
	fma.rn.f64 	%fd277, %fd275, 0dBFE62E42FEFA39EF, %fd276;
	sub.f64 	%fd278, %fd277, %fd257;
	sub.f64 	%fd279, %fd272, %fd278;
	fma.rn.f64 	%fd280, %fd275, 0d3C7ABC9E3B39803F, %fd279;
	add.f64 	%fd427, %fd276, %fd280;
	bra.uni 	$L__BB7_43;
$L__BB7_42:
	fma.rn.f64 	%fd248, %fd425, 0d7FF0000000000000, 0d7FF0000000000000;
	{
	.reg .b32 %temp; 
	mov.b64 	{%temp, %r161}, %fd425;
	}
	and.b32  	%r162, %r161, 2147483647;
	setp.eq.s32 	%p24, %r162, 0;
	selp.f64 	%fd427, 0dFFF0000000000000, %fd248, %p24;
$L__BB7_43:
	cvt.rn.f64.s32 	%fd281, %r83;
	mul.f64 	%fd282, %fd427, 0d3C695355BAAAFAD3;
	fma.rn.f64 	%fd283, %fd427, 0d3FDBCB7B1526E50E, %fd282;
	mul.f64 	%fd284, %fd424, 0d3C695355BAAAFAD3;
	fma.rn.f64 	%fd285, %fd424, 0d3FDBCB7B1526E50E, %fd284;
	sub.f64 	%fd286, %fd285, %fd283;
	add.f64 	%fd287, %fd281, 0dBFF0000000000000;
	div.rn.f64 	%fd288, %fd19, %fd287;
	div.rn.f64 	%fd289, %fd286, %fd288;
	add.f64 	%fd290, %fd281, 0dBFF004189374BC6A;
	max.f64 	%fd291, %fd289, 0d3F50624DD2F1A9FC;
	min.f64 	%fd56, %fd290, %fd291;
	cvt.rmi.f64.f64 	%fd292, %fd56;
	cvt.rzi.s32.f64 	%r60, %fd292;
	cvt.rpi.f64.f64 	%fd293, %fd56;
	cvt.rzi.s32.f64 	%r61, %fd293;
	cvta.to.global.u64 	%rd18, %rd7;
	add.s64 	%rd20, %rd18, %rd16;
	ld.global.f64 	%fd428, [%rd20];
	{
	.reg .b32 %temp; 
	mov.b64 	{%temp, %r238}, %fd428;
	}
	{
	.reg .b32 %temp; 
	mov.b64 	{%r239, %temp}, %fd428;
	}
	setp.gt.s32 	%p26, %r238, 1048575;
	mov.b32 	%r240, -1023;
	@%p26 bra 	$L__BB7_45;
	mul.f64 	%fd428, %fd428, 0d4350000000000000;
	{
	.reg .b32 %temp; 
	mov.b64 	{%temp, %r238}, %fd428;
	}
	{
	.reg .b32 %temp; 
	mov.b64 	{%r239, %temp}, %fd428;
	}
	mov.b32 	%r240, -1077;
$L__BB7_45:
	add.s32 	%r174, %r238, -1;
	setp.gt.u32 	%p27, %r174, 2146435070;
	@%p27 bra 	$L__BB7_49;
	shr.u32 	%r177, %r238, 20;
	add.s32 	%r241, %r240, %r177;
	and.b32  	%r178, %r238, 1048575;
	or.b32  	%r179, %r178, 1072693248;
	mov.b64 	%fd429, {%r239, %r179};
	setp.lt.u32 	%p29, %r179, 1073127583;
	@%p29 bra 	$L__BB7_48;
	{
	.reg .b32 %temp; 
	mov.b64 	{%r180, %temp}, %fd429;
	}
	{
	.reg .b32 %temp; 
	mov.b64 	{%temp, %r181}, %fd429;
	}
	add.s32 	%r182, %r181, -1048576;
	mov.b64 	%fd429, {%r180, %r182};
	add.s32 	%r241, %r241, 1;
$L__BB7_48:
	add.f64 	%fd295, %fd429, 0dBFF0000000000000;
	add.f64 	%fd296, %fd429, 0d3FF0000000000000;
	rcp.approx.ftz.f64 	%fd297, %fd296;
	neg.f64 	%fd298, %fd296;
	fma.rn.f64 	%fd299, %fd298, %fd297, 0d3FF0000000000000;
	fma.rn.f64 	%fd300, %fd299, %fd299, %fd299;
	fma.rn.f64 	%fd301, %fd300, %fd297, %fd297;
	mul.f64 	%fd302, %fd295, %fd301;
	fma.rn.f64 	%fd303, %fd295, %fd301, %fd302;
	mul.f64 	%fd304, %fd303, %fd303;
	fma.rn.f64 	%fd305, %fd304, 0d3EB1380B3AE80F1E, 0d3ED0EE258B7A8B04;
	fma.rn.f64 	%fd306, %fd305, %fd304, 0d3EF3B2669F02676F;
	fma.rn.f64 	%fd307, %fd306, %fd304, 0d3F1745CBA9AB0956;
	fma.rn.f64 	%fd308, %fd307, %fd304, 0d3F3C71C72D1B5154;
	fma.rn.f64 	%fd309, %fd308, %fd304, 0d3F624924923BE72D;
	fma.rn.f64 	%fd310, %fd309, %fd304, 0d3F8999999999A3C4;
	fma.rn.f64 	%fd311, %fd310, %fd304, 0d3FB5555555555554;
	sub.f64 	%fd312, %fd295, %fd303;
	add.f64 	%fd313, %fd312, %fd312;
	neg.f64 	%fd314, %fd303;
	fma.rn.f64 	%fd315, %fd314, %fd295, %fd313;
	mul.f64 	%fd316, %fd301, %fd315;
	mul.f64 	%fd317, %fd304, %fd311;
	fma.rn.f64 	%fd318, %fd317, %fd303, %fd316;
	xor.b32  	%r183, %r241, -2147483648;
	mov.b32 	%r184, 1127219200;
	mov.b64 	%fd319, {%r183, %r184};
	mov.b32 	%r185, -2147483648;
	mov.b64 	%fd320, {%r185, %r184};
	sub.f64 	%fd321, %fd319, %fd320;
	fma.rn.f64 	%fd322, %fd321, 0d3FE62E42FEFA39EF, %fd303;
	fma.rn.f64 	%fd323, %fd321, 0dBFE62E42FEFA39EF, %fd322;
	sub.f64 	%fd324, %fd323, %fd303;
	sub.f64 	%fd325, %fd318, %fd324;
	fma.rn.f64 	%fd326, %fd321, 0d3C7ABC9E3B39803F, %fd325;
	add.f64 	%fd430, %fd322, %fd326;
	bra.uni 	$L__BB7_50;
$L__BB7_49:
	fma.rn.f64 	%fd294, %fd428, 0d7FF0000000000000, 0d7FF0000000000000;
	{
	.reg .b32 %temp; 
	mov.b64 	{%temp, %r175}, %fd428;
	}
	and.b32  	%r176, %r175, 2147483647;
	setp.eq.s32 	%p28, %r176, 0;
	selp.f64 	%fd430, 0dFFF0000000000000, %fd294, %p28;
$L__BB7_50:
	setp.gt.s32 	%p30, %r242, 1048575;
	mov.b32 	%r244, -1023;
	@%p30 bra 	$L__BB7_52;
	mul.f64 	%fd431, %fd431, 0d4350000000000000;
	{
	.reg .b32 %temp; 
	mov.b64 	{%temp, %r242}, %fd431;
	}
	{
	.reg .b32 %temp; 
	mov.b64 	{%r243, %temp}, %fd431;
	}
	mov.b32 	%r244, -1077;
$L__BB7_52:
	add.s32 	%r188, %r242, -1;
	setp.gt.u32 	%p31, %r188, 2146435070;
	@%p31 bra 	$L__BB7_56;
	shr.u32 	%r191, %r242, 20;
	add.s32 	%r245, %r244, %r191;
	and.b32  	%r192, %r242, 1048575;
	or.b32  	%r193, %r192, 1072693248;
	mov.b64 	%fd432, {%r243, %r193};
	setp.lt.u32 	%p33, %r193, 1073127583;
	@%p33 bra 	$L__BB7_55;
	{
	.reg .b32 %temp; 
	mov.b64 	{%r194, %temp}, %fd432;
	}
	{
	.reg .b32 %temp; 
	mov.b64 	{%temp, %r195}, %fd432;
	}
	add.s32 	%r196, %r195, -1048576;
	mov.b64 	%fd432, {%r194, %r196};
	add.s32 	%r245, %r245, 1;
$L__BB7_55:
	add.f64 	%fd328, %fd432, 0dBFF0000000000000;
	add.f64 	%fd329, %fd432, 0d3FF0000000000000;
	rcp.approx.ftz.f64 	%fd330, %fd329;
	neg.f64 	%fd331, %fd329;
	fma.rn.f64 	%fd332, %fd331, %fd330, 0d3FF0000000000000;
	fma.rn.f64 	%fd333, %fd332, %fd332, %fd332;
	fma.rn.f64 	%fd334, %fd333, %fd330, %fd330;
	mul.f64 	%fd335, %fd328, %fd334;
	fma.rn.f64 	%fd336, %fd328, %fd334, %fd335;
	mul.f64 	%fd337, %fd336, %fd336;
	fma.rn.f64 	%fd338, %fd337, 0d3EB1380B3AE80F1E, 0d3ED0EE258B7A8B04;
	fma.rn.f64 	%fd339, %fd338, %fd337, 0d3EF3B2669F02676F;
	fma.rn.f64 	%fd340, %fd339, %fd337, 0d3F1745CBA9AB0956;
	fma.rn.f64 	%fd341, %fd340, %fd337, 0d3F3C71C72D1B5154;
	fma.rn.f64 	%fd342, %fd341, %fd337, 0d3F624924923BE72D;
	fma.rn.f64 	%fd343, %fd342, %fd337, 0d3F8999999999A3C4;
	fma.rn.f64 	%fd344, %fd343, %fd337, 0d3FB5555555555554;
	sub.f64 	%fd345, %fd328, %fd336;
	add.f64 	%fd346, %fd345, %fd345;
	neg.f64 	%fd347, %fd336;
	fma.rn.f64 	%fd348, %fd347, %fd328, %fd346;
	mul.f64 	%fd349, %fd334, %fd348;
	mul.f64 	%fd350, %fd337, %fd344;
	fma.rn.f64 	%fd351, %fd350, %fd336, %fd349;
	xor.b32  	%r197, %r245, -2147483648;
	mov.b32 	%r198, 1127219200;
	mov.b64 	%fd352, {%r197, %r198};
	mov.b32 	%r199, -2147483648;
	mov.b64 	%fd353, {%r199, %r198};
	sub.f64 	%fd354, %fd352, %fd353;
	fma.rn.f64 	%fd355, %fd354, 0d3FE62E42FEFA39EF, %fd336;
	fma.rn.f64 	%fd356, %fd354, 0dBFE62E42FEFA39EF, %fd355;
	sub.f64 	%fd357, %fd356, %fd336;
	sub.f64 	%fd358, %fd351, %fd357;
	fma.rn.f64 	%fd359, %fd354, 0d3C7ABC9E3B39803F, %fd358;
	add.f64 	%fd433, %fd355, %fd359;
	bra.uni 	$L__BB7_57;
$L__BB7_56:
	fma.rn.f64 	%fd327, %fd431, 0d7FF0000000000000, 0d7FF0000000000000;
	{
	.reg .b32 %temp; 
	mov.b64 	{%temp, %r189}, %fd431;
	}
	and.b32  	%r190, %r189, 2147483647;
	setp.eq.s32 	%p32, %r190, 0;
	selp.f64 	%fd433, 0dFFF0000000000000, %fd327, %p32;
$L__BB7_57:
	cvt.rn.f64.s32 	%fd360, %r82;
	mul.f64 	%fd361, %fd433, 0d3C695355BAAAFAD3;
	fma.rn.f64 	%fd362, %fd433, 0d3FDBCB7B1526E50E, %fd361;
	mul.f64 	%fd363, %fd430, 0d3C695355BAAAFAD3;
	fma.rn.f64 	%fd364, %fd430, 0d3FDBCB7B1526E50E, %fd363;
	sub.f64 	%fd365, %fd364, %fd362;
	add.f64 	%fd366, %fd360, 0dBFF0000000000000;
	div.rn.f64 	%fd367, %fd38, %fd366;
	div.rn.f64 	%fd368, %fd365, %fd367;
	add.f64 	%fd369, %fd360, 0dBFF004189374BC6A;
	max.f64 	%fd370, %fd368, 0d3F50624DD2F1A9FC;
	min.f64 	%fd74, %fd369, %fd370;
	cvt.rmi.f64.f64 	%fd371, %fd74;
	cvt.rzi.s32.f64 	%r200, %fd371;
	cvt.rpi.f64.f64 	%fd372, %fd74;
	cvt.rzi.s32.f64 	%r201, %fd372;
	setp.eq.s32 	%p34, %r60, %r61;
	setp.eq.s32 	%p35, %r200, %r201;
	cvta.to.global.u64 	%rd21, %rd9;
	add.s64 	%rd4, %rd21, %rd16;
	or.pred  	%p36, %p34, %p35;
	@%p36 bra 	$L__BB7_59;
	mul.lo.s32 	%r202, %r60, %r82;
	add.s32 	%r203, %r200, %r202;
	mul.wide.s32 	%rd23, %r203, 8;
	add.s64 	%rd24, %rd1, %rd23;
	ld.global.f64 	%fd373, [%rd24];
	cvt.rn.f64.s32 	%fd374, %r201;
	sub.f64 	%fd375, %fd374, %fd74;
	mul.f64 	%fd376, %fd375, %fd373;
	cvt.rn.f64.s32 	%fd377, %r61;
	sub.f64 	%fd378, %fd377, %fd56;
	add.s32 	%r204, %r201, %r202;
	mul.wide.s32 	%rd25, %r204, 8;
	add.s64 	%rd26, %rd1, %rd25;
	ld.global.f64 	%fd379, [%rd26];
	cvt.rn.f64.s32 	%fd380, %r200;
	sub.f64 	%fd381, %fd74, %fd380;
	mul.f64 	%fd382, %fd381, %fd379;
	mul.f64 	%fd383, %fd378, %fd382;
	fma.rn.f64 	%fd384, %fd378, %fd376, %fd383;
	mul.lo.s32 	%r205, %r61, %r82;
	add.s32 	%r206, %r200, %r205;
	mul.wide.s32 	%rd27, %r206, 8;
	add.s64 	%rd28, %rd1, %rd27;
	ld.global.f64 	%fd385, [%rd28];
	mul.f64 	%fd386, %fd375, %fd385;
	cvt.rn.f64.s32 	%fd387, %r60;
	sub.f64 	%fd388, %fd56, %fd387;
	fma.rn.f64 	%fd389, %fd388, %fd386, %fd384;
	add.s32 	%r207, %r201, %r205;
	mul.wide.s32 	%rd29, %r207, 8;
	add.s64 	%rd30, %rd1, %rd29;
	ld.global.f64 	%fd390, [%rd30];
	mul.f64 	%fd391, %fd381, %fd390;
	fma.rn.f64 	%fd392, %fd388, %fd391, %fd389;
	st.global.f64 	[%rd4], %fd392;
$L__BB7_59:
	setp.eq.s32 	%p37, %r60, %r61;
	setp.ne.s32 	%p38, %r200, %r201;
	or.pred  	%p39, %p37, %p38;
	@%p39 bra 	$L__BB7_61;
	mad.lo.s32 	%r208, %r60, %r82, %r200;
	mul.wide.s32 	%rd31, %r208, 8;
	add.s64 	%rd32, %rd1, %rd31;
	ld.global.f64 	%fd393, [%rd32];
	cvt.rn.f64.s32 	%fd394, %r61;
	sub.f64 	%fd395, %fd394, %fd56;
	mad.lo.s32 	%r209, %r61, %r82, %r200;
	mul.wide.s32 	%rd33, %r209, 8;
	add.s64 	%rd34, %rd1, %rd33;
	ld.global.f64 	%fd396, [%rd34];
	cvt.rn.f64.s32 	%fd397, %r60;
	sub.f64 	%fd398, %fd56, %fd397;
	mul.f64 	%fd399, %fd398, %fd396;
	fma.rn.f64 	%fd400, %fd395, %fd393, %fd399;
	st.global.f64 	[%rd4], %fd400;
$L__BB7_61:
	setp.eq.s32 	%p40, %r200, %r201;
	setp.ne.s32 	%p41, %r60, %r61;
	or.pred  	%p42, %p41, %p40;
	@%p42 bra 	$L__BB7_63;
	mul.lo.s32 	%r210, %r60, %r82;
	add.s32 	%r211, %r200, %r210;
	mul.wide.s32 	%rd35, %r211, 8;
	add.s64 	%rd36, %rd1, %rd35;
	ld.global.f64 	%fd401, [%rd36];
	cvt.rn.f64.s32 	%fd402, %r201;
	sub.f64 	%fd403, %fd402, %fd74;
	add.s32 	%r212, %r201, %r210;
	mul.wide.s32 	%rd37, %r212, 8;
	add.s64 	%rd38, %rd1, %rd37;
	ld.global.f64 	%fd404, [%rd38];
	cvt.rn.f64.s32 	%fd405, %r200;
	sub.f64 	%fd406, %fd74, %fd405;
	mul.f64 	%fd407, %fd406, %fd404;
	fma.rn.f64 	%fd408, %fd403, %fd401, %fd407;
	st.global.f64 	[%rd4], %fd408;
$L__BB7_63:
	setp.ne.s32 	%p43, %r60, %r61;
	setp.ne.s32 	%p44, %r200, %r201;
	or.pred  	%p45, %p43, %p44;
	@%p45 bra 	$L__BB7_65;
	mad.lo.s32 	%r213, %r60, %r82, %r200;
	mul.wide.s32 	%rd39, %r213, 8;
	add.s64 	%rd40, %rd1, %rd39;
	ld.global.f64 	%fd409, [%rd40];
	st.global.f64 	[%rd4], %fd409;
$L__BB7_65:
	ret;

}
	// .globl	_Z16entropy_interpolPdS_S_S_S_S_iii
.visible .entry _Z16entropy_interpolPdS_S_S_S_S_iii(
	.param .u64 .ptr .align 1 _Z16entropy_interpolPdS_S_S_S_S_iii_param_0,
	.param .u64 .ptr .align 1 _Z16entropy_interpolPdS_S_S_S_S_iii_param_1,
	.param .u64 .ptr .align 1 _Z16entropy_interpolPdS_S_S_S_S_iii_param_2,
	.param .u64 .ptr .align 1 _Z16entropy_interpolPdS_S_S_S_S_iii_param_3,
	.param .u64 .ptr .align 1 _Z16entropy_interpolPdS_S_S_S_S_iii_param_4,
	.param .u64 .ptr .align 1 _Z16entropy_interpolPdS_S_S_S_S_iii_param_5,
	.param .u32 _Z16entropy_interpolPdS_S_S_S_S_iii_param_6,
	.param .u32 _Z16entropy_interpolPdS_S_S_S_S_iii_param_7,
	.param .u32 _Z16entropy_interpolPdS_S_S_S_S_iii_param_8
)
{
	.reg .pred 	%p<46>;
	.reg .b32 	%r<246>;
	.reg .b64 	%rd<41>;
	.reg .b64 	%fd<434>;

	ld.param.u64 	%rd5, [_Z16entropy_interpolPdS_S_S_S_S_iii_param_0];
	ld.param.u64 	%rd6, [_Z16entropy_interpolPdS_S_S_S_S_iii_param_1];
	ld.param.u64 	%rd7, [_Z16entropy_interpolPdS_S_S_S_S_iii_param_2];
	ld.param.u64 	%rd8, [_Z16entropy_interpolPdS_S_S_S_S_iii_param_3];
	ld.param.u64 	%rd9, [_Z16entropy_interpolPdS_S_S_S_S_iii_param_4];
	ld.param.u64 	%rd10, [_Z16entropy_interpolPdS_S_S_S_S_iii_param_5];
	ld.param.u32 	%r82, [_Z16entropy_interpolPdS_S_S_S_S_iii_param_6];
	ld.param.u32 	%r83, [_Z16entropy_interpolPdS_S_S_S_S_iii_param_7];
	ld.param.u32 	%r84, [_Z16entropy_interpolPdS_S_S_S_S_iii_param_8];
	cvta.to.global.u64 	%rd1, %rd10;
	mov.u32 	%r85, %tid.x;
	mov.u32 	%r86, %ctaid.x;
	mov.u32 	%r87, %ntid.x;
	mad.lo.s32 	%r1, %r86, %r87, %r85;
	setp.ge.s32 	%p1, %r1, %r84;
	@%p1 bra 	$L__BB8_65;
	cvta.to.global.u64 	%rd2, %rd6;
	cvta.to.global.u64 	%rd3, %rd8;
	mul.wide.s32 	%rd11, %r83, 8;
	add.s64 	%rd12, %rd2, %rd11;
	ld.global.f64 	%fd410, [%rd12+-8];
	{
	.reg .b32 %temp; 
	mov.b64 	{%temp, %r214}, %fd410;
	}
	{
	.reg .b32 %temp; 
	mov.b64 	{%r215, %temp}, %fd410;
	}
	setp.gt.s32 	%p2, %r214, 1048575;
	mov.b32 	%r216, -1023;
	@%p2 bra 	$L__BB8_3;
	mul.f64 	%fd410, %fd410, 0d4350000000000000;
	{
	.reg .b32 %temp; 
	mov.b64 	{%temp, %r214}, %fd410;
	}
	{
	.reg .b32 %temp; 
	mov.b64 	{%r215, %temp}, %fd410;
	}
	mov.b32 	%r216, -1077;
$L__BB8_3:
	add.s32 	%r90, %r214, -1;
	setp.gt.u32 	%p3, %r90, 2146435070;
	@%p3 bra 	$L__BB8_7;
	shr.u32 	%r93, %r214, 20;
	add.s32 	%r217, %r216, %r93;
	and.b32  	%r94, %r214, 1048575;
	or.b32  	%r95, %r94, 1072693248;
	mov.b64 	%fd411, {%r215, %r95};
	setp.lt.u32 	%p5, %r95, 1073127583;
	@%p5 bra 	$L__BB8_6;
	{
	.reg .b32 %temp; 
	mov.b64 	{%r96, %temp}, %fd411;
	}
	{
	.reg .b32 %temp; 
	mov.b64 	{%temp, %r97}, %fd411;
	}
	add.s32 	%r98, %r97, -1048576;
	mov.b64 	%fd411, {%r96, %r98};
	add.s32 	%r217, %r217, 1;
$L__BB8_6:
	add.f64 	%fd76, %fd411, 0dBFF0000000000000;
	add.f64 	%fd77, %fd411, 0d3FF0000000000000;
	rcp.approx.ftz.f64 	%fd78, %fd77;
	neg.f64 	%fd79, %fd77;
	fma.rn.f64 	%fd80, %fd79, %fd78, 0d3FF0000000000000;
	fma.rn.f64 	%fd81, %fd80, %fd80, %fd80;
	fma.rn.f64 	%fd82, %fd81, %fd78, %fd78;
	mul.f64 	%fd83, %fd76, %fd82;
	fma.rn.f64 	%fd84, %fd76, %fd82, %fd83;
	mul.f64 	%fd85, %fd84, %fd84;
	fma.rn.f64 	%fd86, %fd85, 0d3EB1380B3AE80F1E, 0d3ED0EE258B7A8B04;
	fma.rn.f64 	%fd87, %fd86, %fd85, 0d3EF3B2669F02676F;
	fma.rn.f64 	%fd88, %fd87, %fd85, 0d3F1745CBA9AB0956;
	fma.rn.f64 	%fd89, %fd88, %fd85, 0d3F3C71C72D1B5154;
	fma.rn.f64 	%fd90, %fd89, %fd85, 0d3F624924923BE72D;
	fma.rn.f64 	%fd91, %fd90, %fd85, 0d3F8999999999A3C4;
	fma.rn.f64 	%fd92, %fd91, %fd85, 0d3FB5555555555554;
	sub.f64 	%fd93, %fd76, %fd84;
	add.f64 	%fd94, %fd93, %fd93;
	neg.f64 	%fd95, %fd84;
	fma.rn.f64 	%fd96, %fd95, %fd76, %fd94;
	mul.f64 	%fd97, %fd82, %fd96;
	mul.f64 	%fd98, %fd85, %fd92;
	fma.rn.f64 	%fd99, %fd98, %fd84, %fd97;
	xor.b32  	%r99, %r217, -2147483648;
	mov.b32 	%r100, 1127219200;
	mov.b64 	%fd100, {%r99, %r100};
	mov.b32 	%r101, -2147483648;
	mov.b64 	%fd101, {%r101, %r100};
	sub.f64 	%fd102, %fd100, %fd101;
	fma.rn.f64 	%fd103, %fd102, 0d3FE62E42FEFA39EF, %fd84;
	fma.rn.f64 	%fd104, %fd102, 0dBFE62E42FEFA39EF, %fd103;
	sub.f64 	%fd105, %fd104, %fd84;
	sub.f64 	%fd106, %fd99, %fd105;
	fma.rn.f64 	%fd107, %fd102, 0d3C7ABC9E3B39803F, %fd106;
	add.f64 	%fd412, %fd103, %fd107;
	bra.uni 	$L__BB8_8;
$L__BB8_7:
	fma.rn.f64 	%fd75, %fd410, 0d7FF0000000000000, 0d7FF0000000000000;
	{
	.reg .b32 %temp; 
	mov.b64 	{%temp, %r91}, %fd410;
	}
	and.b32  	%r92, %r91, 2147483647;
	setp.eq.s32 	%p4, %r92, 0;
	selp.f64 	%fd412, 0dFFF0000000000000, %fd75, %p4;
$L__BB8_8:
	ld.global.f64 	%fd425, [%rd2];
	{
	.reg .b32 %temp; 
	mov.b64 	{%temp, %r234}, %fd425;
	}
	{
	.reg .b32 %temp; 
	mov.b64 	{%r235, %temp}, %fd425;
	}
	setp.gt.s32 	%p6, %r234, 1048575;
	mov.b32 	%r220, -1023;
	mov.f64 	%fd413, %fd425;
	mov.u32 	%r218, %r234;
	mov.u32 	%r219, %r235;
	@%p6 bra 	$L__BB8_10;
	mul.f64 	%fd413, %fd425, 0d4350000000000000;
	{
	.reg .b32 %temp; 
	mov.b64 	{%temp, %r218}, %fd413;
	}
	{
	.reg .b32 %temp; 
	mov.b64 	{%r219, %temp}, %fd413;
	}
	mov.b32 	%r220, -1077;
$L__BB8_10:
	add.s32 	%r104, %r218, -1;
	setp.gt.u32 	%p7, %r104, 2146435070;
	@%p7 bra 	$L__BB8_14;
	shr.u32 	%r107, %r218, 20;
	add.s32 	%r221, %r220, %r107;
	and.b32  	%r108, %r218, 1048575;
	or.b32  	%r109, %r108, 1072693248;
	mov.b64 	%fd414, {%r219, %r109};
	setp.lt.u32 	%p9, %r109, 1073127583;
	@%p9 bra 	$L__BB8_13;
	{
	.reg .b32 %temp; 
	mov.b64 	{%r110, %temp}, %fd414;
	}
	{
	.reg .b32 %temp; 
	mov.b64 	{%temp, %r111}, %fd414;
	}
	add.s32 	%r112, %r111, -1048576;
	mov.b64 	%fd414, {%r110, %r112};
	add.s32 	%r221, %r221, 1;
$L__BB8_13:
	add.f64 	%fd109, %fd414, 0dBFF0000000000000;
	add.f64 	%fd110, %fd414, 0d3FF0000000000000;
	rcp.approx.ftz.f64 	%fd111, %fd110;
	neg.f64 	%fd112, %fd110;
	fma.rn.f64 	%fd113, %fd112, %fd111, 0d3FF0000000000000;
	fma.rn.f64 	%fd114, %fd113, %fd113, %fd113;
	fma.rn.f64 	%fd115, %fd114, %fd111, %fd111;
	mul.f64 	%fd116, %fd109, %fd115;
	fma.rn.f64 	%fd117, %fd109, %fd115, %fd116;
	mul.f64 	%fd118, %fd117, %fd117;
	fma.rn.f64 	%fd119, %fd118, 0d3EB1380B3AE80F1E, 0d3ED0EE258B7A8B04;
	fma.rn.f64 	%fd120, %fd119, %fd118, 0d3EF3B2669F02676F;
	fma.rn.f64 	%fd121, %fd120, %fd118, 0d3F1745CBA9AB0956;
	fma.rn.f64 	%fd122, %fd121, %fd118, 0d3F3C71C72D1B5154;
	fma.rn.f64 	%fd123, %fd122, %fd118, 0d3F624924923BE72D;
	fma.rn.f64 	%fd124, %fd123, %fd118, 0d3F8999999999A3C4;
	fma.rn.f64 	%fd125, %fd124, %fd118, 0d3FB5555555555554;
	sub.f64 	%fd126, %fd109, %fd117;
	add.f64 	%fd127, %fd126, %fd126;
	neg.f64 	%fd128, %fd117;
	fma.rn.f64 	%fd129, %fd128, %fd109, %fd127;
	mul.f64 	%fd130, %fd115, %fd129;
	mul.f64 	%fd131, %fd118, %fd125;
	fma.rn.f64 	%fd132, %fd131, %fd117, %fd130;
	xor.b32  	%r113, %r221, -2147483648;
	mov.b32 	%r114, 1127219200;
	mov.b64 	%fd133, {%r113, %r114};
	mov.b32 	%r115, -2147483648;
	mov.b64 	%fd134, {%r115, %r114};
	sub.f64 	%fd135, %fd133, %fd134;
	fma.rn.f64 	%fd136, %fd135, 0d3FE62E42FEFA39EF, %fd117;
	fma.rn.f64 	%fd137, %fd135, 0dBFE62E42FEFA39EF, %fd136;
	sub.f64 	%fd138, %fd137, %fd117;
	sub.f64 	%fd139, %fd132, %fd138;
	fma.rn.f64 	%fd140, %fd135, 0d3C7ABC9E3B39803F, %fd139;
	add.f64 	%fd415, %fd136, %fd140;
	bra.uni 	$L__BB8_15;
$L__BB8_14:
	fma.rn.f64 	%fd108, %fd413, 0d7FF0000000000000, 0d7FF0000000000000;
	{
	.reg .b32 %temp; 
	mov.b64 	{%temp, %r105}, %fd413;
	}
	and.b32  	%r106, %r105, 2147483647;
	setp.eq.s32 	%p8, %r106, 0;
	selp.f64 	%fd415, 0dFFF0000000000000, %fd108, %p8;
$L__BB8_15:
	mul.f64 	%fd141, %fd415, 0d3C695355BAAAFAD3;
	fma.rn.f64 	%fd142, %fd415, 0d3FDBCB7B1526E50E, %fd141;
	mul.f64 	%fd143, %fd412, 0d3C695355BAAAFAD3;
	fma.rn.f64 	%fd144, %fd412, 0d3FDBCB7B1526E50E, %fd143;
	sub.f64 	%fd19, %fd144, %fd142;
	mul.wide.s32 	%rd13, %r82, 8;
	add.s64 	%rd14, %rd3, %rd13;
	ld.global.f64 	%fd416, [%rd14+-8];
	{
	.reg .b32 %temp; 
	mov.b64 	{%temp, %r222}, %fd416;
	}
	{
	.reg .b32 %temp; 
	mov.b64 	{%r223, %temp}, %fd416;
	}
	setp.gt.s32 	%p10, %r222, 1048575;
	mov.b32 	%r224, -1023;
	@%p10 bra 	$L__BB8_17;
	mul.f64 	%fd416, %fd416, 0d4350000000000000;
	{
	.reg .b32 %temp; 
	mov.b64 	{%temp, %r222}, %fd416;
	}
	{
	.reg .b32 %temp; 
	mov.b64 	{%r223, %temp}, %fd416;
	}
	mov.b32 	%r224, -1077;
$L__BB8_17:
	add.s32 	%r118, %r222, -1;
	setp.gt.u32 	%p11, %r118, 2146435070;
	@%p11 bra 	$L__BB8_21;
	shr.u32 	%r121, %r222, 20;
	add.s32 	%r225, %r224, %r121;
	and.b32  	%r122, %r222, 1048575;
	or.b32  	%r123, %r122, 1072693248;
	mov.b64 	%fd417, {%r223, %r123};
	setp.lt.u32 	%p13, %r123, 1073127583;
	@%p13 bra 	$L__BB8_20;
	{
	.reg .b32 %temp; 
	mov.b64 	{%r124, %temp}, %fd417;
	}
	{
	.reg .b32 %temp; 
	mov.b64 	{%temp, %r125}, %fd417;
	}
	add.s32 	%r126, %r125, -1048576;
	mov.b64 	%fd417, {%r124, %r126};
	add.s32 	%r225, %r225, 1;
$L__BB8_20:
	add.f64 	%fd146, %fd417, 0dBFF0000000000000;
	add.f64 	%fd147, %fd417, 0d3FF0000000000000;
	rcp.approx.ftz.f64 	%fd148, %fd147;
	neg.f64 	%fd149, %fd147;
	fma.rn.f64 	%fd150, %fd149, %fd148, 0d3FF0000000000000;
	fma.rn.f64 	%fd151, %fd150, %fd150, %fd150;
	fma.rn.f64 	%fd152, %fd151, %fd148, %fd148;
	mul.f64 	%fd153, %fd146, %fd152;
	fma.rn.f64 	%fd154, %fd146, %fd152, %fd153;
	mul.f64 	%fd155, %fd154, %fd154;
	fma.rn.f64 	%fd156, %fd155, 0d3EB1380B3AE80F1E, 0d3ED0EE258B7A8B04;
	fma.rn.f64 	%fd157, %fd156, %fd155, 0d3EF3B2669F02676F;
	fma.rn.f64 	%fd158, %fd157, %fd155, 0d3F1745CBA9AB0956;
	fma.rn.f64 	%fd159, %fd158, %fd155, 0d3F3C71C72D1B5154;
	fma.rn.f64 	%fd160, %fd159, %fd155, 0d3F624924923BE72D;
	fma.rn.f64 	%fd161, %fd160, %fd155, 0d3F8999999999A3C4;
	fma.rn.f64 	%fd162, %fd161, %fd155, 0d3FB5555555555554;
	sub.f64 	%fd163, %fd146, %fd154;
	add.f64 	%fd164, %fd163, %fd163;
	neg.f64 	%fd165, %fd154;
	fma.rn.f64 	%fd166, %fd165, %fd146, %fd164;
	mul.f64 	%fd167, %fd152, %fd166;
	mul.f64 	%fd168, %fd155, %fd162;
	fma.rn.f64 	%fd169, %fd168, %fd154, %fd167;
	xor.b32  	%r127, %r225, -2147483648;
	mov.b32 	%r128, 1127219200;
	mov.b64 	%fd170, {%r127, %r128};
	mov.b32 	%r129, -2147483648;
	mov.b64 	%fd171, {%r129, %r128};
	sub.f64 	%fd172, %fd170, %fd171;
	fma.rn.f64 	%fd173, %fd172, 0d3FE62E42FEFA39EF, %fd154;
	fma.rn.f64 	%fd174, %fd172, 0dBFE62E42FEFA39EF, %fd173;
	sub.f64 	%fd175, %fd174, %fd154;
	sub.f64 	%fd176, %fd169, %fd175;
	fma.rn.f64 	%fd177, %fd172, 0d3C7ABC9E3B39803F, %fd176;
	add.f64 	%fd418, %fd173, %fd177;
	bra.uni 	$L__BB8_22;
$L__BB8_21:
	fma.rn.f64 	%fd145, %fd416, 0d7FF0000000000000, 0d7FF0000000000000;
	{
	.reg .b32 %temp; 
	mov.b64 	{%temp, %r119}, %fd416;
	}
	and.b32  	%r120, %r119, 2147483647;
	setp.eq.s32 	%p12, %r120, 0;
	selp.f64 	%fd418, 0dFFF0000000000000, %fd145, %p12;
$L__BB8_22:
	ld.global.f64 	%fd431, [%rd3];
	{
	.reg .b32 %temp; 
	mov.b64 	{%temp, %r242}, %fd431;
	}
	{
	.reg .b32 %temp; 
	mov.b64 	{%r243, %temp}, %fd431;
	}
	setp.gt.s32 	%p14, %r242, 1048575;
	mov.b32 	%r228, -1023;
	mov.f64 	%fd419, %fd431;
	mov.u32 	%r226, %r242;
	mov.u32 	%r227, %r243;
	@%p14 bra 	$L__BB8_24;
	mul.f64 	%fd419, %fd431, 0d4350000000000000;
	{
	.reg .b32 %temp; 
	mov.b64 	{%temp, %r226}, %fd419;
	}
	{
	.reg .b32 %temp; 
	mov.b64 	{%r227, %temp}, %fd419;
	}
	mov.b32 	%r228, -1077;
$L__BB8_24:
	add.s32 	%r132, %r226, -1;
	setp.gt.u32 	%p15, %r132, 2146435070;
	@%p15 bra 	$L__BB8_28;
	shr.u32 	%r135, %r226, 20;
	add.s32 	%r229, %r228, %r135;
	and.b32  	%r136, %r226, 1048575;
	or.b32  	%r137, %r136, 1072693248;
	mov.b64 	%fd420, {%r227, %r137};
	setp.lt.u32 	%p17, %r137, 1073127583;
	@%p17 bra 	$L__BB8_27;
	{
	.reg .b32 %temp; 
	mov.b64 	{%r138, %temp}, %fd420;
	}
	{
	.reg .b32 %temp; 
	mov.b64 	{%temp, %r139}, %fd420;
	}
	add.s32 	%r140, %r139, -1048576;
	mov.b64 	%fd420, {%r138, %r140};
	add.s32 	%r229, %r229, 1;
$L__BB8_27:
	add.f64 	%fd179, %fd420, 0dBFF0000000000000;
	add.f64 	%fd180, %fd420, 0d3FF0000000000000;
	rcp.approx.ftz.f64 	%fd181, %fd180;
	neg.f64 	%fd182, %fd180;
	fma.rn.f64 	%fd183, %fd182, %fd181, 0d3FF0000000000000;
	fma.rn.f64 	%fd184, %fd183, %fd183, %fd183;
	fma.rn.f64 	%fd185, %fd184, %fd181, %fd181;
	mul.f64 	%fd186, %fd179, %fd185;
	fma.rn.f64 	%fd187, %fd179, %fd185, %fd186;
	mul.f64 	%fd188, %fd187, %fd187;
	fma.rn.f64 	%fd189, %fd188, 0d3EB1380B3AE80F1E, 0d3ED0EE258B7A8B04;
	fma.rn.f64 	%fd190, %fd189, %fd188, 0d3EF3B2669F02676F;
	fma.rn.f64 	%fd191, %fd190, %fd188, 0d3F1745CBA9AB0956;
	fma.rn.f64 	%fd192, %fd191, %fd188, 0d3F3C71C72D1B5154;
	fma.rn.f64 	%fd193, %fd192, %fd188, 0d3F624924923BE72D;
	fma.rn.f64 	%fd194, %fd193, %fd188, 0d3F8999999999A3C4;
	fma.rn.f64 	%fd195, %fd194, %fd188, 0d3FB5555555555554;
	sub.f64 	%fd196, %fd179, %fd187;
	add.f64 	%fd197, %fd196, %fd196;
	neg.f64 	%fd198, %fd187;
	fma.rn.f64 	%fd199, %fd198, %fd179, %fd197;
	mul.f64 	%fd200, %fd185, %fd199;
	mul.f64 	%fd201, %fd188, %fd195;
	fma.rn.f64 	%fd202, %fd201, %fd187, %fd200;
	xor.b32  	%r141, %r229, -2147483648;
	mov.b32 	%r142, 1127219200;
	mov.b64 	%fd203, {%r141, %r142};
	mov.b32 	%r143, -2147483648;
	mov.b64 	%fd204, {%r143, %r142};
	sub.f64 	%fd205, %fd203, %fd204;
	fma.rn.f64 	%fd206, %fd205, 0d3FE62E42FEFA39EF, %fd187;
	fma.rn.f64 	%fd207, %fd205, 0dBFE62E42FEFA39EF, %fd206;
	sub.f64 	%fd208, %fd207, %fd187;
	sub.f64 	%fd209, %fd202, %fd208;
	fma.rn.f64 	%fd210, %fd205, 0d3C7ABC9E3B39803F, %fd209;
	add.f64 	%fd421, %fd206, %fd210;
	bra.uni 	$L__BB8_29;
$L__BB8_28:
	fma.rn.f64 	%fd178, %fd419, 0d7FF0000000000000, 0d7FF0000000000000;
	{
	.reg .b32 %temp; 
	mov.b64 	{%temp, %r133}, %fd419;
	}
	and.b32  	%r134, %r133, 2147483647;
	setp.eq.s32 	%p16, %r134, 0;
	selp.f64 	%fd421, 0dFFF0000000000000, %fd178, %p16;
$L__BB8_29:
	mul.f64 	%fd211, %fd421, 0d3C695355BAAAFAD3;
	fma.rn.f64 	%fd212, %fd421, 0d3FDBCB7B1526E50E, %fd211;
	mul.f64 	%fd213, %fd418, 0d3C695355BAAAFAD3;
	fma.rn.f64 	%fd214, %fd418, 0d3FDBCB7B1526E50E, %fd213;
	sub.f64 	%fd38, %fd214, %fd212;
	cvta.to.global.u64 	%rd15, %rd5;
	mul.wide.s32 	%rd16, %r1, 8;
	add.s64 	%rd17, %rd15, %rd16;
	ld.global.f64 	%fd422, [%rd17];
	{
	.reg .b32 %temp; 
	mov.b64 	{%temp, %r230}, %fd422;
	}
	{
	.reg .b32 %temp; 
	mov.b64 	{%r231, %temp}, %fd422;
	}
	setp.gt.s32 	%p18, %r230, 1048575;
	mov.b32 	%r232, -1023;
	@%p18 bra 	$L__BB8_31;
	mul.f64 	%fd422, %fd422, 0d4350000000000000;
	{
	.reg .b32 %temp; 
	mov.b64 	{%temp, %r230}, %fd422;
	}
	{
	.reg .b32 %temp; 
	mov.b64 	{%r231, %temp}, %fd422;
	}
	mov.b32 	%r232, -1077;
$L__BB8_31:
	add.s32 	%r146, %r230, -1;
	setp.gt.u32 	%p19, %r146, 2146435070;
	@%p19 bra 	$L__BB8_35;
	shr.u32 	%r149, %r230, 20;
	add.s32 	%r233, %r232, %r149;
	and.b32  	%r150, %r230, 1048575;
	or.b32  	%r151, %r150, 1072693248;
	mov.b64 	%fd423, {%r231, %r151};
	setp.lt.u32 	%p21, %r151, 1073127583;
	@%p21 bra 	$L__BB8_34;
	{
	.reg .b32 %temp; 
	mov.b64 	{%r152, %temp}, %fd423;
	}
	{
	.reg .b32 %temp; 
	mov.b64 	{%temp, %r153}, %fd423;
	}
	add.s32 	%r154, %r153, -1048576;
	mov.b64 	%fd423, {%r152, %r154};
	add.s32 	%r233, %r233, 1;
$L__BB8_34:
	add.f64 	%fd216, %fd423, 0dBFF0000000000000;
	add.f64 	%fd217, %fd423, 0d3FF0000000000000;
	rcp.approx.ftz.f64 	%fd218, %fd217;
	neg.f64 	%fd219, %fd217;
	fma.rn.f64 	%fd220, %fd219, %fd218, 0d3FF0000000000000;
	fma.rn.f64 	%fd221, %fd220, %fd220, %fd220;
	fma.rn.f64 	%fd222, %fd221, %fd218, %fd218;
	mul.f64 	%fd223, %fd216, %fd222;
	fma.rn.f64 	%fd224, %fd216, %fd222, %fd223;
	mul.f64 	%fd225, %fd224, %fd224;
	fma.rn.f64 	%fd226, %fd225, 0d3EB1380B3AE80F1E, 0d3ED0EE258B7A8B04;
	fma.rn.f64 	%fd227, %fd226, %fd225, 0d3EF3B2669F02676F;
	fma.rn.f64 	%fd228, %fd227, %fd225, 0d3F1745CBA9AB0956;
	fma.rn.f64 	%fd229, %fd228, %fd225, 0d3F3C71C72D1B5154;
	fma.rn.f64 	%fd230, %fd229, %fd225, 0d3F624924923BE72D;
	fma.rn.f64 	%fd231, %fd230, %fd225, 0d3F8999999999A3C4;
	fma.rn.f64 	%fd232, %fd231, %fd225, 0d3FB5555555555554;
	sub.f64 	%fd233, %fd216, %fd224;
	add.f64 	%fd234, %fd233, %fd233;
	neg.f64 	%fd235, %fd224;
	fma.rn.f64 	%fd236, %fd235, %fd216, %fd234;
	mul.f64 	%fd237, %fd222, %fd236;
	mul.f64 	%fd238, %fd225, %fd232;
	fma.rn.f64 	%fd239, %fd238, %fd224, %fd237;
	xor.b32  	%r155, %r233, -2147483648;
	mov.b32 	%r156, 1127219200;
	mov.b64 	%fd240, {%r155, %r156};
	mov.b32 	%r157, -2147483648;
	mov.b64 	%fd241, {%r157, %r156};
	sub.f64 	%fd242, %fd240, %fd241;
	fma.rn.f64 	%fd243, %fd242, 0d3FE62E42FEFA39EF, %fd224;
	fma.rn.f64 	%fd244, %fd242, 0dBFE62E42FEFA39EF, %fd243;
	sub.f64 	%fd245, %fd244, %fd224;
	sub.f64 	%fd246, %fd239, %fd245;
	fma.rn.f64 	%fd247, %fd242, 0d3C7ABC9E3B39803F, %fd246;
	add.f64 	%fd424, %fd243, %fd247;
	bra.uni 	$L__BB8_36;
$L__BB8_35:
	fma.rn.f64 	%fd215, %fd422, 0d7FF0000000000000, 0d7FF0000000000000;
	{
	.reg .b32 %temp; 
	mov.b64 	{%temp, %r147}, %fd422;
	}
	and.b32  	%r148, %r147, 2147483647;
	setp.eq.s32 	%p20, %r148, 0;
	selp.f64 	%fd424, 0dFFF0000000000000, %fd215, %p20;
$L__BB8_36:
	setp.gt.s32 	%p22, %r234, 1048575;
	mov.b32 	%r236, -1023;
	@%p22 bra 	$L__BB8_38;
	mul.f64 	%fd425, %fd425, 0d4350000000000000;
	{
	.reg .b32 %temp; 
	mov.b64 	{%temp, %r234}, %fd425;
	}
	{
	.reg .b32 %temp; 
	mov.b64 	{%r235, %temp}, %fd425;
	}
	mov.b32 	%r236, -1077;
$L__BB8_38:
	add.s32 	%r160, %r234, -1;
	setp.gt.u32 	%p23, %r160, 2146435070;
	@%p23 bra 	$L__BB8_42;
	shr.u32 	%r163, %r234, 20;
	add.s32 	%r237, %r236, %r163;
	and.b32  	%r164, %r234, 1048575;
	or.b32  	%r165, %r164, 1072693248;
	mov.b64 	%fd426, {%r235, %r165};
	setp.lt.u32 	%p25, %r165, 1073127583;
	@%p25 bra 	$L__BB8_41;
	{
	.reg .b32 %temp; 
	mov.b64 	{%r166, %temp}, %fd426;
	}
	{
	.reg .b32 %temp; 
	mov.b64 	{%temp, %r167}, %fd426;
	}
	add.s32 	%r168, %r167, -1048576;
	mov.b64 	%fd426, {%r166, %r168};
	add.s32 	%r237, %r237, 1;
$L__BB8_41:
	add.f64 	%fd249, %fd426, 0dBFF0000000000000;
	add.f64 	%fd250, %fd426, 0d3FF0000000000000;
	rcp.approx.ftz.f64 	%fd251, %fd250;
	neg.f64 	%fd252, %fd250;
	fma.rn.f64 	%fd253, %fd252, %fd251, 0d3FF0000000000000;
	fma.rn.f64 	%fd254, %fd253, %fd253, %fd253;
	fma.rn.f64 	%fd255, %fd254, %fd251, %fd251;
	mul.f64 	%fd256, %fd249, %fd255;
	fma.rn.f64 	%fd257, %fd249, %fd255, %fd256;
	mul.f64 	%fd258, %fd257, %fd257;
	fma.rn.f64 	%fd259, %fd258, 0d3EB1380B3AE80F1E, 0d3ED0EE258B7A8B04;
	fma.rn.f64 	%fd260, %fd259, %fd258, 0d3EF3B2669F02676F;
	fma.rn.f64 	%fd261, %fd260, %fd258, 0d3F1745CBA9AB0956;
	fma.rn.f64 	%fd262, %fd261, %fd258, 0d3F3C71C72D1B5154;
	fma.rn.f64 	%fd263, %fd262, %fd258, 0d3F624924923BE72D;
	fma.rn.f64 	%fd264, %fd263, %fd258, 0d3F8999999999A3C4;
	fma.rn.f64 	%fd265, %fd264, %fd258, 0d3FB5555555555554;
	sub.f64 	%fd266, %fd249, %fd257;
	add.f64 	%fd267, %fd266, %fd266;
	neg.f64 	%fd268, %fd257;
	fma.rn.f64 	%fd269, %fd268, %fd249, %fd267;
	mul.f64 	%fd270, %fd255, %fd269;
	mul.f64 	%fd271, %fd258, %fd265;
	fma.rn.f64 	%fd272, %fd271, %fd257, %fd270;
	xor.b32  	%r169, %r237, -2147483648;
	mov.b32 	%r170, 1127219200;
	mov.b64 	%fd273, {%r169, %r170};
	mov.b32 	%r171, -2147483648;
	mov.b64 	%fd274, {%r171, %r170};
	sub.f64 	%fd275, %fd273, %fd274;
	fma.rn.f64 	%fd276, %fd275, 0d3FE62E42FEFA39EF, %fd257;
	fma.rn.f64 	%fd277, %fd275, 0dBFE62E42FEFA39EF, %fd276;
	sub.f64 	%fd278, %fd277, %fd257;
	sub.f64 	%fd279, %fd272, %fd278;
	fma.rn.f64 	%fd280, %fd275, 0d3C7ABC9E3B39803F, %fd279;
	add.f64 	%fd427, %fd276, %fd280;
	bra.uni 	$L__BB8_43;
$L__BB8_42:
	fma.rn.f64 	%fd248, %fd425, 0d7FF0000000000000, 0d7FF0000000000000;
	{
	.reg .b32 %temp; 
	mov.b64 	{%temp, %r161}, %fd425;
	}
	and.b32  	%r162, %r161, 2147483647;
	setp.eq.s32 	%p24, %r162, 0;
	selp.f64 	%fd427, 0dFFF0000000000000, %fd248, %p24;
$L__BB8_43:
	cvt.rn.f64.s32 	%fd281, %r83;
	mul.f64 	%fd282, %fd427, 0d3C695355BAAAFAD3;
	fma.rn.f64 	%fd283, %fd427, 0d3FDBCB7B1526E50E, %fd282;
	mul.f64 	%fd284, %fd424, 0d3C695355BAAAFAD3;
	fma.rn.f64 	%fd285, %fd424, 0d3FDBCB7B1526E50E, %fd284;
	sub.f64 	%fd286, %fd285, %fd283;
	add.f64 	%fd287, %fd281, 0dBFF0000000000000;
	div.rn.f64 	%fd288, %fd19, %fd287;
	div.rn.f64 	%fd289, %fd286, %fd288;
	add.f64 	%fd290, %fd281, 0dBFF004189374BC6A;
	max.f64 	%fd291, %fd289, 0d3F50624DD2F1A9FC;
	min.f64 	%fd56, %fd290, %fd291;
	cvt.rmi.f64.f64 	%fd292, %fd56;
	cvt.rzi.s32.f64 	%r60, %fd292;
	cvt.rpi.f64.f64 	%fd293, %fd56;
	cvt.rzi.s32.f64 	%r61, %fd293;
	cvta.to.global.u64 	%rd18, %rd7;
	add.s64 	%rd20, %rd18, %rd16;
	ld.global.f64 	%fd428, [%rd20];
	{
	.reg .b32 %temp; 
	mov.b64 	{%temp, %r238}, %fd428;
	}
	{
	.reg .b32 %temp; 
	mov.b64 	{%r239, %temp}, %fd428;
	}
	setp.gt.s32 	%p26, %r238, 1048575;
	mov.b32 	%r240, -1023;
	@%p26 bra 	$L__BB8_45;
	mul.f64 	%fd428, %fd428, 0d4350000000000000;
	{
	.reg .b32 %temp; 
	mov.b64 	{%temp, %r238}, %fd428;
	}
	{
	.reg .b32 %temp; 
	mov.b64 	{%r239, %temp}, %fd428;
	}
	mov.b32 	%r240, -1077;
$L__BB8_45:
	add.s32 	%r174, %r238, -1;
	setp.gt.u32 	%p27, %r174, 2146435070;
	@%p27 bra 	$L__BB8_49;
	shr.u32 	%r177, %r238, 20;
	add.s32 	%r241, %r240, %r177;
	and.b32  	%r178, %r238, 1048575;
	or.b32  	%r179, %r178, 1072693248;
	mov.b64 	%fd429, {%r239, %r179};
	setp.lt.u32 	%p29, %r179, 1073127583;
	@%p29 bra 	$L__BB8_48;
	{
	.reg .b32 %temp; 
	mov.b64 	{%r180, %temp}, %fd429;
	}
	{
	.reg .b32 %temp; 
	mov.b64 	{%temp, %r181}, %fd429;
	}
	add.s32 	%r182, %r181, -1048576;
	mov.b64 	%fd429, {%r180, %r182};
	add.s32 	%r241, %r241, 1;
$L__BB8_48:
	add.f64 	%fd295, %fd429, 0dBFF0000000000000;
	add.f64 	%fd296, %fd429, 0d3FF0000000000000;
	rcp.approx.ftz.f64 	%fd297, %fd296;
	neg.f64 	%fd298, %fd296;
	fma.rn.f64 	%fd299, %fd298, %fd297, 0d3FF0000000000000;
	fma.rn.f64 	%fd300, %fd299, %fd299, %fd299;
	fma.rn.f64 	%fd301, %fd300, %fd297, %fd297;
	mul.f64 	%fd302, %fd295, %fd301;
	fma.rn.f64 	%fd303, %fd295, %fd301, %fd302;
	mul.f64 	%fd304, %fd303, %fd303;
	fma.rn.f64 	%fd305, %fd304, 0d3EB1380B3AE80F1E, 0d3ED0EE258B7A8B04;
	fma.rn.f64 	%fd306, %fd305, %fd304, 0d3EF3B2669F02676F;
	fma.rn.f64 	%fd307, %fd306, %fd304, 0d3F1745CBA9AB0956;
	fma.rn.f64 	%fd308, %fd307, %fd304, 0d3F3C71C72D1B5154;
	fma.rn.f64 	%fd309, %fd308, %fd304, 0d3F624924923BE72D;
	fma.rn.f64 	%fd310, %fd309, %fd304, 0d3F8999999999A3C4;
	fma.rn.f64 	%fd311, %fd310, %fd304, 0d3FB5555555555554;
	sub.f64 	%fd312, %fd295, %fd303;
	add.f64 	%fd313, %fd312, %fd312;
	neg.f64 	%fd314, %fd303;
	fma.rn.f64 	%fd315, %fd314, %fd295, %fd313;
	mul.f64 	%fd316, %fd301, %fd315;
	mul.f64 	%fd317, %fd304, %fd311;
	fma.rn.f64 	%fd318, %fd317, %fd303, %fd316;
	xor.b32  	%r183, %r241, -2147483648;
	mov.b32 	%r184, 1127219200;
	mov.b64 	%fd319, {%r183, %r184};
	mov.b32 	%r185, -2147483648;
	mov.b64 	%fd320, {%r185, %r184};
	sub.f64 	%fd321, %fd319, %fd320;
	fma.rn.f64 	%fd322, %fd321, 0d3FE62E42FEFA39EF, %fd303;
	fma.rn.f64 	%fd323, %fd321, 0dBFE62E42FEFA39EF, %fd322;
	sub.f64 	%fd324, %fd323, %fd303;
	sub.f64 	%fd325, %fd318, %fd324;
	fma.rn.f64 	%fd326, %fd321, 0d3C7ABC9E3B39803F, %fd325;
	add.f64 	%fd430, %fd322, %fd326;
	bra.uni 	$L__BB8_50;
$L__BB8_49:
	fma.rn.f64 	%fd294, %fd428, 0d7FF0000000000000, 0d7FF0000000000000;
	{
	.reg .b32 %temp; 
	mov.b64 	{%temp, %r175}, %fd428;
	}
	and.b32  	%r176, %r175, 2147483647;
	setp.eq.s32 	%p28, %r176, 0;
	selp.f64 	%fd430, 0dFFF0000000000000, %fd294, %p28;
$L__BB8_50:
	setp.gt.s32 	%p30, %r242, 1048575;
	mov.b32 	%r244, -1023;
	@%p30 bra 	$L__BB8_52;
	mul.f64 	%fd431, %fd431, 0d4350000000000000;
	{
	.reg .b32 %temp; 
	mov.b64 	{%temp, %r242}, %fd431;
	}
	{
	.reg .b32 %temp; 
	mov.b64 	{%r243, %temp}, %fd431;
	}
	mov.b32 	%r244, -1077;
$L__BB8_52:
	add.s32 	%r188, %r242, -1;
	setp.gt.u32 	%p31, %r188, 2146435070;
	@%p31 bra 	$L__BB8_56;
	shr.u32 	%r191, %r242, 20;
	add.s32 	%r245, %r244, %r191;
	and.b32  	%r192, %r242, 1048575;
	or.b32  	%r193, %r192, 1072693248;
	mov.b64 	%fd432, {%r243, %r193};
	setp.lt.u32 	%p33, %r193, 1073127583;
	@%p33 bra 	$L__BB8_55;
	{
	.reg .b32 %temp; 
	mov.b64 	{%r194, %temp}, %fd432;
	}
	{
	.reg .b32 %temp; 
	mov.b64 	{%temp, %r195}, %fd432;
	}
	add.s32 	%r196, %r195, -1048576;
	mov.b64 	%fd432, {%r194, %r196};
	add.s32 	%r245, %r245, 1;
$L__BB8_55:
	add.f64 	%fd328, %fd432, 0dBFF0000000000000;
	add.f64 	%fd329, %fd432, 0d3FF0000000000000;
	rcp.approx.ftz.f64 	%fd330, %fd329;
	neg.f64 	%fd331, %fd329;
	fma.rn.f64 	%fd332, %fd331, %fd330, 0d3FF0000000000000;
	fma.rn.f64 	%fd333, %fd332, %fd332, %fd332;
	fma.rn.f64 	%fd334, %fd333, %fd330, %fd330;
	mul.f64 	%fd335, %fd328, %fd334;
	fma.rn.f64 	%fd336, %fd328, %fd334, %fd335;
	mul.f64 	%fd337, %fd336, %fd336;
	fma.rn.f64 	%fd338, %fd337, 0d3EB1380B3AE80F1E, 0d3ED0EE258B7A8B04;
	fma.rn.f64 	%fd339, %fd338, %fd337, 0d3EF3B2669F02676F;
	fma.rn.f64 	%fd340, %fd339, %fd337, 0d3F1745CBA9AB0956;
	fma.rn.f64 	%fd341, %fd340, %fd337, 0d3F3C71C72D1B5154;
	fma.rn.f64 	%fd342, %fd341, %fd337, 0d3F624924923BE72D;
	fma.rn.f64 	%fd343, %fd342, %fd337, 0d3F8999999999A3C4;
	fma.rn.f64 	%fd344, %fd343, %fd337, 0d3FB5555555555554;
	sub.f64 	%fd345, %fd328, %fd336;
	add.f64 	%fd346, %fd345, %fd345;
	neg.f64 	%fd347, %fd336;
	fma.rn.f64 	%fd348, %fd347, %fd328, %fd346;
	mul.f64 	%fd349, %fd334, %fd348;
	mul.f64 	%fd350, %fd337, %fd344;
	fma.rn.f64 	%fd351, %fd350, %fd336, %fd349;
	xor.b32  	%r197, %r245, -2147483648;
	mov.b32 	%r198, 1127219200;
	mov.b64 	%fd352, {%r197, %r198};
	mov.b32 	%r199, -2147483648;
	mov.b64 	%fd353, {%r199, %r198};
	sub.f64 	%fd354, %fd352, %fd353;
	fma.rn.f64 	%fd355, %fd354, 0d3FE62E42FEFA39EF, %fd336;
	fma.rn.f64 	%fd356, %fd354, 0dBFE62E42FEFA39EF, %fd355;
	sub.f64 	%fd357, %fd356, %fd336;
	sub.f64 	%fd358, %fd351, %fd357;
	fma.rn.f64 	%fd359, %fd354, 0d3C7ABC9E3B39803F, %fd358;
	add.f64 	%fd433, %fd355, %fd359;
	bra.uni 	$L__BB8_57;
$L__BB8_56:
	fma.rn.f64 	%fd327, %fd431, 0d7FF0000000000000, 0d7FF0000000000000;
	{
	.reg .b32 %temp; 
	mov.b64 	{%temp, %r189}, %fd431;
	}
	and.b32  	%r190, %r189, 2147483647;
	setp.eq.s32 	%p32, %r190, 0;
	selp.f64 	%fd433, 0dFFF0000000000000, %fd327, %p32;
$L__BB8_57:
	cvt.rn.f64.s32 	%fd360, %r82;
	mul.f64 	%fd361, %fd433, 0d3C695355BAAAFAD3;
	fma.rn.f64 	%fd362, %fd433, 0d3FDBCB7B1526E50E, %fd361;
	mul.f64 	%fd363, %fd430, 0d3C695355BAAAFAD3;
	fma.rn.f64 	%fd364, %fd430, 0d3FDBCB7B1526E50E, %fd363;
	sub.f64 	%fd365, %fd364, %fd362;
	add.f64 	%fd366, %fd360, 0dBFF0000000000000;
	div.rn.f64 	%fd367, %fd38, %fd366;
	div.rn.f64 	%fd368, %fd365, %fd367;
	add.f64 	%fd369, %fd360, 0dBFF004189374BC6A;
	max.f64 	%fd370, %fd368, 0d3F50624DD2F1A9FC;
	min.f64 	%fd74, %fd369, %fd370;
	cvt.rmi.f64.f64 	%fd371, %fd74;
	cvt.rzi.s32.f64 	%r200, %fd371;
	cvt.rpi.f64.f64 	%fd372, %fd74;
	cvt.rzi.s32.f64 	%r201, %fd372;
	setp.eq.s32 	%p34, %r60, %r61;
	setp.eq.s32 	%p35, %r200, %r201;
	cvta.to.global.u64 	%rd21, %rd9;
	add.s64 	%rd4, %rd21, %rd16;
	or.pred  	%p36, %p34, %p35;
	@%p36 bra 	$L__BB8_59;
	mul.lo.s32 	%r202, %r60, %r82;
	add.s32 	%r203, %r200, %r202;
	mul.wide.s32 	%rd23, %r203, 8;
	add.s64 	%rd24, %rd1, %rd23;
	ld.global.f64 	%fd373, [%rd24];
	cvt.rn.f64.s32 	%fd374, %r201;
	sub.f64 	%fd375, %fd374, %fd74;
	mul.f64 	%fd376, %fd375, %fd373;
	cvt.rn.f64.s32 	%fd377, %r61;
	sub.f64 	%fd378, %fd377, %fd56;
	add.s32 	%r204, %r201, %r202;
	mul.wide.s32 	%rd25, %r204, 8;
	add.s64 	%rd26, %rd1, %rd25;
	ld.global.f64 	%fd379, [%rd26];
	cvt.rn.f64.s32 	%fd380, %r200;
	sub.f64 	%fd381, %fd74, %fd380;
	mul.f64 	%fd382, %fd381, %fd379;
	mul.f64 	%fd383, %fd378, %fd382;
	fma.rn.f64 	%fd384, %fd378, %fd376, %fd383;
	mul.lo.s32 	%r205, %r61, %r82;
	add.s32 	%r206, %r200, %r205;
	mul.wide.s32 	%rd27, %r206, 8;
	add.s64 	%rd28, %rd1, %rd27;
	ld.global.f64 	%fd385, [%rd28];
	mul.f64 	%fd386, %fd375, %fd385;
	cvt.rn.f64.s32 	%fd387, %r60;
	sub.f64 	%fd388, %fd56, %fd387;
	fma.rn.f64 	%fd389, %fd388, %fd386, %fd384;
	add.s32 	%r207, %r201, %r205;
	mul.wide.s32 	%rd29, %r207, 8;
	add.s64 	%rd30, %rd1, %rd29;
	ld.global.f64 	%fd390, [%rd30];
	mul.f64 	%fd391, %fd381, %fd390;
	fma.rn.f64 	%fd392, %fd388, %fd391, %fd389;
	st.global.f64 	[%rd4], %fd392;
$L__BB8_59:
	setp.eq.s32 	%p37, %r60, %r61;
	setp.ne.s32 	%p38, %r200, %r201;
	or.pred  	%p39, %p37, %p38;
	@%p39 bra 	$L__BB8_61;
	mad.lo.s32 	%r208, %r60, %r82, %r200;
	mul.wide.s32 	%rd31, %r208, 8;
	add.s64 	%rd32, %rd1, %rd31;
	ld.global.f64 	%fd393, [%rd32];
	cvt.rn.f64.s32 	%fd394, %r61;
	sub.f64 	%fd395, %fd394, %fd56;
	mad.lo.s32 	%r209, %r61, %r82, %r200;
	mul.wide.s32 	%rd33, %r209, 8;
	add.s64 	%rd34, %rd1, %rd33;
	ld.global.f64 	%fd396, [%rd34];
	cvt.rn.f64.s32 	%fd397, %r60;
	sub.f64 	%fd398, %fd56, %fd397;
	mul.f64 	%fd399, %fd398, %fd396;
	fma.rn.f64 	%fd400, %fd395, %fd393, %fd399;
	st.global.f64 	[%rd4], %fd400;
$L__BB8_61:
	setp.eq.s32 	%p40, %r200, %r201;
	setp.ne.s32 	%p41, %r60, %r61;
	or.pred  	%p42, %p41, %p40;
	@%p42 bra 	$L__BB8_63;
	mul.lo.s32 	%r210, %r60, %r82;
	add.s32 	%r211, %r200, %r210;
	mul.wide.s32 	%rd35, %r211, 8;
	add.s64 	%rd36, %rd1, %rd35;
	ld.global.f64 	%fd401, [%rd36];
	cvt.rn.f64.s32 	%fd402, %r201;
	sub.f64 	%fd403, %fd402, %fd74;
	add.s32 	%r212, %r201, %r210;
	mul.wide.s32 	%rd37, %r212, 8;
	add.s64 	%rd38, %rd1, %rd37;
	ld.global.f64 	%fd404, [%rd38];
	cvt.rn.f64.s32 	%fd405, %r200;
	sub.f64 	%fd406, %fd74, %fd405;
	mul.f64 	%fd407, %fd406, %fd404;
	fma.rn.f64 	%fd408, %fd403, %fd401, %fd407;
	st.global.f64 	[%rd4], %fd408;
$L__BB8_63:
	setp.ne.s32 	%p43, %r60, %r61;
	setp.ne.s32 	%p44, %r200, %r201;
	or.pred  	%p45, %p43, %p44;
	@%p45 bra 	$L__BB8_65;
	mad.lo.s32 	%r213, %r60, %r82, %r200;
	mul.wide.s32 	%rd39, %r213, 8;
	add.s64 	%rd40, %rd1, %rd39;
	ld.global.f64 	%fd409, [%rd40];
	st.global.f64 	[%rd4], %fd409;
$L__BB8_65:
	ret;

}
	// .globl	_Z21phase_number_interpolPdS_S_S_S_S_iii
.visible .entry _Z21phase_number_interpolPdS_S_S_S_S_iii(
	.param .u64 .ptr .align 1 _Z21phase_number_interpolPdS_S_S_S_S_iii_param_0,
	.param .u64 .ptr .align 1 _Z21phase_number_interpolPdS_S_S_S_S_iii_param_1,
	.param .u64 .ptr .align 1 _Z21phase_number_interpolPdS_S_S_S_S_iii_param_2,
	.param .u64 .ptr .align 1 _Z21phase_number_interpolPdS_S_S_S_S_iii_param_3,
	.param .u64 .ptr .align 1 _Z21phase_number_interpolPdS_S_S_S_S_iii_param_4,
	.param .u64 .ptr .align 1 _Z21phase_number_interpolPdS_S_S_S_S_iii_param_5,
	.param .u32 _Z21phase_number_interpolPdS_S_S_S_S_iii_param_6,
	.param .u32 _Z21phase_number_interpolPdS_S_S_S_S_iii_param_7,
	.param .u32 _Z21phase_number_interpolPdS_S_S_S_S_iii_param_8
)
{
	.reg .pred 	%p<30>;
	.reg .b32 	%r<136>;
	.reg .b64 	%rd<40>;
	.reg .b64 	%fd<250>;

	ld.param.u64 	%rd4, [_Z21phase_number_interpolPdS_S_S_S_S_iii_param_0];
	ld.param.u64 	%rd5, [_Z21phase_number_interpolPdS_S_S_S_S_iii_param_1];
	ld.param.u64 	%rd6, [_Z21phase_number_interpolPdS_S_S_S_S_iii_param_2];
	ld.param.u64 	%rd7, [_Z21phase_number_interpolPdS_S_S_S_S_iii_param_3];
	ld.param.u64 	%rd8, [_Z21phase_number_interpolPdS_S_S_S_S_iii_param_4];
	ld.param.u64 	%rd9, [_Z21phase_number_interpolPdS_S_S_S_S_iii_param_5];
	ld.param.u32 	%r44, [_Z21phase_number_interpolPdS_S_S_S_S_iii_param_6];
	ld.param.u32 	%r45, [_Z21phase_number_interpolPdS_S_S_S_S_iii_param_7];
	ld.param.u32 	%r46, [_Z21phase_number_interpolPdS_S_S_S_S_iii_param_8];
	cvta.to.global.u64 	%rd1, %rd9;
	mov.u32 	%r47, %tid.x;
	mov.u32 	%r48, %ctaid.x;
	mov.u32 	%r49, %ntid.x;
	mad.lo.s32 	%r1, %r48, %r49, %r47;
	setp.ge.s32 	%p1, %r1, %r46;
	@%p1 bra 	$L__BB9_37;
	cvta.to.global.u64 	%rd10, %rd5;
	cvta.to.global.u64 	%rd2, %rd7;
	mul.wide.s32 	%rd11, %r45, 8;
	add.s64 	%rd12, %rd10, %rd11;
	ld.global.f64 	%fd41, [%rd12+-8];
	ld.global.f64 	%fd1, [%rd10];
	sub.f64 	%fd2, %fd41, %fd1;
	mul.wide.s32 	%rd13, %r44, 8;
	add.s64 	%rd14, %rd2, %rd13;
	ld.global.f64 	%fd238, [%rd14+-8];
	{
	.reg .b32 %temp; 
	mov.b64 	{%temp, %r120}, %fd238;
	}
	{
	.reg .b32 %temp; 
	mov.b64 	{%r121, %temp}, %fd238;
	}
	setp.gt.s32 	%p2, %r120, 1048575;
	mov.b32 	%r122, -1023;
	@%p2 bra 	$L__BB9_3;
	mul.f64 	%fd238, %fd238, 0d4350000000000000;
	{
	.reg .b32 %temp; 
	mov.b64 	{%temp, %r120}, %fd238;
	}
	{
	.reg .b32 %temp; 
	mov.b64 	{%r121, %temp}, %fd238;
	}
	mov.b32 	%r122, -1077;
$L__BB9_3:
	add.s32 	%r52, %r120, -1;
	setp.gt.u32 	%p3, %r52, 2146435070;
	@%p3 bra 	$L__BB9_7;
	shr.u32 	%r55, %r120, 20;
	add.s32 	%r123, %r122, %r55;
	and.b32  	%r56, %r120, 1048575;
	or.b32  	%r57, %r56, 1072693248;
	mov.b64 	%fd239, {%r121, %r57};
	setp.lt.u32 	%p5, %r57, 1073127583;
	@%p5 bra 	$L__BB9_6;
	{
	.reg .b32 %temp; 
	mov.b64 	{%r58, %temp}, %fd239;
	}
	{
	.reg .b32 %temp; 
	mov.b64 	{%temp, %r59}, %fd239;
	}
	add.s32 	%r60, %r59, -1048576;
	mov.b64 	%fd239, {%r58, %r60};
	add.s32 	%r123, %r123, 1;
$L__BB9_6:
	add.f64 	%fd43, %fd239, 0dBFF0000000000000;
	add.f64 	%fd44, %fd239, 0d3FF0000000000000;
	rcp.approx.ftz.f64 	%fd45, %fd44;
	neg.f64 	%fd46, %fd44;
	fma.rn.f64 	%fd47, %fd46, %fd45, 0d3FF0000000000000;
	fma.rn.f64 	%fd48, %fd47, %fd47, %fd47;
	fma.rn.f64 	%fd49, %fd48, %fd45, %fd45;
	mul.f64 	%fd50, %fd43, %fd49;
	fma.rn.f64 	%fd51, %fd43, %fd49, %fd50;
	mul.f64 	%fd52, %fd51, %fd51;
	fma.rn.f64 	%fd53, %fd52, 0d3EB1380B3AE80F1E, 0d3ED0EE258B7A8B04;
	fma.rn.f64 	%fd54, %fd53, %fd52, 0d3EF3B2669F02676F;
	fma.rn.f64 	%fd55, %fd54, %fd52, 0d3F1745CBA9AB0956;
	fma.rn.f64 	%fd56, %fd55, %fd52, 0d3F3C71C72D1B5154;
	fma.rn.f64 	%fd57, %fd56, %fd52, 0d3F624924923BE72D;
	fma.rn.f64 	%fd58, %fd57, %fd52, 0d3F8999999999A3C4;
	fma.rn.f64 	%fd59, %fd58, %fd52, 0d3FB5555555555554;
	sub.f64 	%fd60, %fd43, %fd51;
	add.f64 	%fd61, %fd60, %fd60;
	neg.f64 	%fd62, %fd51;
	fma.rn.f64 	%fd63, %fd62, %fd43, %fd61;
	mul.f64 	%fd64, %fd49, %fd63;
	mul.f64 	%fd65, %fd52, %fd59;
	fma.rn.f64 	%fd66, %fd65, %fd51, %fd64;
	xor.b32  	%r61, %r123, -2147483648;
	mov.b32 	%r62, 1127219200;
	mov.b64 	%fd67, {%r61, %r62};
	mov.b32 	%r63, -2147483648;
	mov.b64 	%fd68, {%r63, %r62};
	sub.f64 	%fd69, %fd67, %fd68;
	fma.rn.f64 	%fd70, %fd69, 0d3FE62E42FEFA39EF, %fd51;
	fma.rn.f64 	%fd71, %fd69, 0dBFE62E42FEFA39EF, %fd70;
	sub.f64 	%fd72, %fd71, %fd51;
	sub.f64 	%fd73, %fd66, %fd72;
	fma.rn.f64 	%fd74, %fd69, 0d3C7ABC9E3B39803F, %fd73;
	add.f64 	%fd240, %fd70, %fd74;
	bra.uni 	$L__BB9_8;
$L__BB9_7:
	fma.rn.f64 	%fd42, %fd238, 0d7FF0000000000000, 0d7FF0000000000000;
	{
	.reg .b32 %temp; 
	mov.b64 	{%temp, %r53}, %fd238;
	}
	and.b32  	%r54, %r53, 2147483647;
	setp.eq.s32 	%p4, %r54, 0;
	selp.f64 	%fd240, 0dFFF0000000000000, %fd42, %p4;
$L__BB9_8:
	ld.global.f64 	%fd247, [%rd2];
	{
	.reg .b32 %temp; 
	mov.b64 	{%temp, %r132}, %fd247;
	}
	{
	.reg .b32 %temp; 
	mov.b64 	{%r133, %temp}, %fd247;
	}
	setp.gt.s32 	%p6, %r132, 1048575;
	mov.b32 	%r126, -1023;
	mov.f64 	%fd241, %fd247;
	mov.u32 	%r124, %r132;
	mov.u32 	%r125, %r133;
	@%p6 bra 	$L__BB9_10;
	mul.f64 	%fd241, %fd247, 0d4350000000000000;
	{
	.reg .b32 %temp; 
	mov.b64 	{%temp, %r124}, %fd241;
	}
	{
	.reg .b32 %temp; 
	mov.b64 	{%r125, %temp}, %fd241;
	}
	mov.b32 	%r126, -1077;
$L__BB9_10:
	add.s32 	%r66, %r124, -1;
	setp.gt.u32 	%p7, %r66, 2146435070;
	@%p7 bra 	$L__BB9_14;
	shr.u32 	%r69, %r124, 20;
	add.s32 	%r127, %r126, %r69;
	and.b32  	%r70, %r124, 1048575;
	or.b32  	%r71, %r70, 1072693248;
	mov.b64 	%fd242, {%r125, %r71};
	setp.lt.u32 	%p9, %r71, 1073127583;
	@%p9 bra 	$L__BB9_13;
	{
	.reg .b32 %temp; 
	mov.b64 	{%r72, %temp}, %fd242;
	}
	{
	.reg .b32 %temp; 
	mov.b64 	{%temp, %r73}, %fd242;
	}
	add.s32 	%r74, %r73, -1048576;
	mov.b64 	%fd242, {%r72, %r74};
	add.s32 	%r127, %r127, 1;
$L__BB9_13:
	add.f64 	%fd76, %fd242, 0dBFF0000000000000;
	add.f64 	%fd77, %fd242, 0d3FF0000000000000;
	rcp.approx.ftz.f64 	%fd78, %fd77;
	neg.f64 	%fd79, %fd77;
	fma.rn.f64 	%fd80, %fd79, %fd78, 0d3FF0000000000000;
	fma.rn.f64 	%fd81, %fd80, %fd80, %fd80;
	fma.rn.f64 	%fd82, %fd81, %fd78, %fd78;
	mul.f64 	%fd83, %fd76, %fd82;
	fma.rn.f64 	%fd84, %fd76, %fd82, %fd83;
	mul.f64 	%fd85, %fd84, %fd84;
	fma.rn.f64 	%fd86, %fd85, 0d3EB1380B3AE80F1E, 0d3ED0EE258B7A8B04;
	fma.rn.f64 	%fd87, %fd86, %fd85, 0d3EF3B2669F02676F;
	fma.rn.f64 	%fd88, %fd87, %fd85, 0d3F1745CBA9AB0956;
	fma.rn.f64 	%fd89, %fd88, %fd85, 0d3F3C71C72D1B5154;
	fma.rn.f64 	%fd90, %fd89, %fd85, 0d3F624924923BE72D;
	fma.rn.f64 	%fd91, %fd90, %fd85, 0d3F8999999999A3C4;
	fma.rn.f64 	%fd92, %fd91, %fd85, 0d3FB5555555555554;
	sub.f64 	%fd93, %fd76, %fd84;
	add.f64 	%fd94, %fd93, %fd93;
	neg.f64 	%fd95, %fd84;
	fma.rn.f64 	%fd96, %fd95, %fd76, %fd94;
	mul.f64 	%fd97, %fd82, %fd96;
	mul.f64 	%fd98, %fd85, %fd92;
	fma.rn.f64 	%fd99, %fd98, %fd84, %fd97;
	xor.b32  	%r75, %r127, -2147483648;
	mov.b32 	%r76, 1127219200;
	mov.b64 	%fd100, {%r75, %r76};
	mov.b32 	%r77, -2147483648;
	mov.b64 	%fd101, {%r77, %r76};
	sub.f64 	%fd102, %fd100, %fd101;
	fma.rn.f64 	%fd103, %fd102, 0d3FE62E42FEFA39EF, %fd84;
	fma.rn.f64 	%fd104, %fd102, 0dBFE62E42FEFA39EF, %fd103;
	sub.f64 	%fd105, %fd104, %fd84;
	sub.f64 	%fd106, %fd99, %fd105;
	fma.rn.f64 	%fd107, %fd102, 0d3C7ABC9E3B39803F, %fd106;
	add.f64 	%fd243, %fd103, %fd107;
	bra.uni 	$L__BB9_15;
$L__BB9_14:
	fma.rn.f64 	%fd75, %fd241, 0d7FF0000000000000, 0d7FF0000000000000;
	{
	.reg .b32 %temp; 
	mov.b64 	{%temp, %r67}, %fd241;
	}
	and.b32  	%r68, %r67, 2147483647;
	setp.eq.s32 	%p8, %r68, 0;
	selp.f64 	%fd243, 0dFFF0000000000000, %fd75, %p8;
$L__BB9_15:
	cvt.rn.f64.s32 	%fd108, %r45;
	mul.f64 	%fd109, %fd243, 0d3C695355BAAAFAD3;
	fma.rn.f64 	%fd110, %fd243, 0d3FDBCB7B1526E50E, %fd109;
	mul.f64 	%fd111, %fd240, 0d3C695355BAAAFAD3;
	fma.rn.f64 	%fd112, %fd240, 0d3FDBCB7B1526E50E, %fd111;
	sub.f64 	%fd21, %fd112, %fd110;
	cvta.to.global.u64 	%rd15, %rd4;
	mul.wide.s32 	%rd16, %r1, 8;
	add.s64 	%rd17, %rd15, %rd16;
	ld.global.f64 	%fd113, [%rd17];
	sub.f64 	%fd114, %fd113, %fd1;
	add.f64 	%fd115, %fd108, 0dBFF0000000000000;
	div.rn.f64 	%fd116, %fd2, %fd115;
	div.rn.f64 	%fd117, %fd114, %fd116;
	add.f64 	%fd118, %fd108, 0dBFF004189374BC6A;
	max.f64 	%fd119, %fd117, 0d3F50624DD2F1A9FC;
	min.f64 	%fd22, %fd118, %fd119;
	cvt.rmi.f64.f64 	%fd120, %fd22;
	cvt.rzi.s32.f64 	%r22, %fd120;
	cvt.rpi.f64.f64 	%fd121, %fd22;
	cvt.rzi.s32.f64 	%r23, %fd121;
	cvta.to.global.u64 	%rd18, %rd6;
	add.s64 	%rd19, %rd18, %rd16;
	ld.global.f64 	%fd244, [%rd19];
	{
	.reg .b32 %temp; 
	mov.b64 	{%temp, %r128}, %fd244;
	}
	{
	.reg .b32 %temp; 
	mov.b64 	{%r129, %temp}, %fd244;
	}
	setp.gt.s32 	%p10, %r128, 1048575;
	mov.b32 	%r130, -1023;
	@%p10 bra 	$L__BB9_17;
	mul.f64 	%fd244, %fd244, 0d4350000000000000;
	{
	.reg .b32 %temp; 
	mov.b64 	{%temp, %r128}, %fd244;
	}
	{
	.reg .b32 %temp; 
	mov.b64 	{%r129, %temp}, %fd244;
	}
	mov.b32 	%r130, -1077;
$L__BB9_17:
	add.s32 	%r80, %r128, -1;
	setp.gt.u32 	%p11, %r80, 2146435070;
	@%p11 bra 	$L__BB9_21;
	shr.u32 	%r83, %r128, 20;
	add.s32 	%r131, %r130, %r83;
	and.b32  	%r84, %r128, 1048575;
	or.b32  	%r85, %r84, 1072693248;
	mov.b64 	%fd245, {%r129, %r85};
	setp.lt.u32 	%p13, %r85, 1073127583;
	@%p13 bra 	$L__BB9_20;
	{
	.reg .b32 %temp; 
	mov.b64 	{%r86, %temp}, %fd245;
	}
	{
	.reg .b32 %temp; 
	mov.b64 	{%temp, %r87}, %fd245;
	}
	add.s32 	%r88, %r87, -1048576;
	mov.b64 	%fd245, {%r86, %r88};
	add.s32 	%r131, %r131, 1;
$L__BB9_20:
	add.f64 	%fd123, %fd245, 0dBFF0000000000000;
	add.f64 	%fd124, %fd245, 0d3FF0000000000000;
	rcp.approx.ftz.f64 	%fd125, %fd124;
	neg.f64 	%fd126, %fd124;
	fma.rn.f64 	%fd127, %fd126, %fd125, 0d3FF0000000000000;
	fma.rn.f64 	%fd128, %fd127, %fd127, %fd127;
	fma.rn.f64 	%fd129, %fd128, %fd125, %fd125;
	mul.f64 	%fd130, %fd123, %fd129;
	fma.rn.f64 	%fd131, %fd123, %fd129, %fd130;
	mul.f64 	%fd132, %fd131, %fd131;
	fma.rn.f64 	%fd133, %fd132, 0d3EB1380B3AE80F1E, 0d3ED0EE258B7A8B04;
	fma.rn.f64 	%fd134, %fd133, %fd132, 0d3EF3B2669F02676F;
	fma.rn.f64 	%fd135, %fd134, %fd132, 0d3F1745CBA9AB0956;
	fma.rn.f64 	%fd136, %fd135, %fd132, 0d3F3C71C72D1B5154;
	fma.rn.f64 	%fd137, %fd136, %fd132, 0d3F624924923BE72D;
	fma.rn.f64 	%fd138, %fd137, %fd132, 0d3F8999999999A3C4;
	fma.rn.f64 	%fd139, %fd138, %fd132, 0d3FB5555555555554;
	sub.f64 	%fd140, %fd123, %fd131;
	add.f64 	%fd141, %fd140, %fd140;
	neg.f64 	%fd142, %fd131;
	fma.rn.f64 	%fd143, %fd142, %fd123, %fd141;
	mul.f64 	%fd144, %fd129, %fd143;
	mul.f64 	%fd145, %fd132, %fd139;
	fma.rn.f64 	%fd146, %fd145, %fd131, %fd144;
	xor.b32  	%r89, %r131, -2147483648;
	mov.b32 	%r90, 1127219200;
	mov.b64 	%fd147, {%r89, %r90};
	mov.b32 	%r91, -2147483648;
	mov.b64 	%fd148, {%r91, %r90};
	sub.f64 	%fd149, %fd147, %fd148;
	fma.rn.f64 	%fd150, %fd149, 0d3FE62E42FEFA39EF, %fd131;
	fma.rn.f64 	%fd151, %fd149, 0dBFE62E42FEFA39EF, %fd150;
	sub.f64 	%fd152, %fd151, %fd131;
	sub.f64 	%fd153, %fd146, %fd152;
	fma.rn.f64 	%fd154, %fd149, 0d3C7ABC9E3B39803F, %fd153;
	add.f64 	%fd246, %fd150, %fd154;
	bra.uni 	$L__BB9_22;
$L__BB9_21:
	fma.rn.f64 	%fd122, %fd244, 0d7FF0000000000000, 0d7FF0000000000000;
	{
	.reg .b32 %temp; 
	mov.b64 	{%temp, %r81}, %fd244;
	}
	and.b32  	%r82, %r81, 2147483647;
	setp.eq.s32 	%p12, %r82, 0;
	selp.f64 	%fd246, 0dFFF0000000000000, %fd122, %p12;
$L__BB9_22:
	setp.gt.s32 	%p14, %r132, 1048575;
	mov.b32 	%r134, -1023;
	@%p14 bra 	$L__BB9_24;
	mul.f64 	%fd247, %fd247, 0d4350000000000000;
	{
	.reg .b32 %temp; 
	mov.b64 	{%temp, %r132}, %fd247;
	}
	{
	.reg .b32 %temp; 
	mov.b64 	{%r133, %temp}, %fd247;
	}
	mov.b32 	%r134, -1077;
$L__BB9_24:
	add.s32 	%r94, %r132, -1;
	setp.gt.u32 	%p15, %r94, 2146435070;
	@%p15 bra 	$L__BB9_28;
	shr.u32 	%r97, %r132, 20;
	add.s32 	%r135, %r134, %r97;
	and.b32  	%r98, %r132, 1048575;
	or.b32  	%r99, %r98, 1072693248;
	mov.b64 	%fd248, {%r133, %r99};
	setp.lt.u32 	%p17, %r99, 1073127583;
	@%p17 bra 	$L__BB9_27;
	{
	.reg .b32 %temp; 
	mov.b64 	{%r100, %temp}, %fd248;
	}
	{
	.reg .b32 %temp; 
	mov.b64 	{%temp, %r101}, %fd248;
	}
	add.s32 	%r102, %r101, -1048576;
	mov.b64 	%fd248, {%r100, %r102};
	add.s32 	%r135, %r135, 1;
$L__BB9_27:
	add.f64 	%fd156, %fd248, 0dBFF0000000000000;
	add.f64 	%fd157, %fd248, 0d3FF0000000000000;
	rcp.approx.ftz.f64 	%fd158, %fd157;
	neg.f64 	%fd159, %fd157;
	fma.rn.f64 	%fd160, %fd159, %fd158, 0d3FF0000000000000;
	fma.rn.f64 	%fd161, %fd160, %fd160, %fd160;
	fma.rn.f64 	%fd162, %fd161, %fd158, %fd158;
	mul.f64 	%fd163, %fd156, %fd162;
	fma.rn.f64 	%fd164, %fd156, %fd162, %fd163;
	mul.f64 	%fd165, %fd164, %fd164;
	fma.rn.f64 	%fd166, %fd165, 0d3EB1380B3AE80F1E, 0d3ED0EE258B7A8B04;
	fma.rn.f64 	%fd167, %fd166, %fd165, 0d3EF3B2669F02676F;
	fma.rn.f64 	%fd168, %fd167, %fd165, 0d3F1745CBA9AB0956;
	fma.rn.f64 	%fd169, %fd168, %fd165, 0d3F3C71C72D1B5154;
	fma.rn.f64 	%fd170, %fd169, %fd165, 0d3F624924923BE72D;
	fma.rn.f64 	%fd171, %fd170, %fd165, 0d3F8999999999A3C4;
	fma.rn.f64 	%fd172, %fd171, %fd165, 0d3FB5555555555554;
	sub.f64 	%fd173, %fd156, %fd164;
	add.f64 	%fd174, %fd173, %fd173;
	neg.f64 	%fd175, %fd164;
	fma.rn.f64 	%fd176, %fd175, %fd156, %fd174;
	mul.f64 	%fd177, %fd162, %fd176;
	mul.f64 	%fd178, %fd165, %fd172;
	fma.rn.f64 	%fd179, %fd178, %fd164, %fd177;
	xor.b32  	%r103, %r135, -2147483648;
	mov.b32 	%r104, 1127219200;
	mov.b64 	%fd180, {%r103, %r104};
	mov.b32 	%r105, -2147483648;
	mov.b64 	%fd181, {%r105, %r104};
	sub.f64 	%fd182, %fd180, %fd181;
	fma.rn.f64 	%fd183, %fd182, 0d3FE62E42FEFA39EF, %fd164;
	fma.rn.f64 	%fd184, %fd182, 0dBFE62E42FEFA39EF, %fd183;
	sub.f64 	%fd185, %fd184, %fd164;
	sub.f64 	%fd186, %fd179, %fd185;
	fma.rn.f64 	%fd187, %fd182, 0d3C7ABC9E3B39803F, %fd186;
	add.f64 	%fd249, %fd183, %fd187;
	bra.uni 	$L__BB9_29;
$L__BB9_28:
	fma.rn.f64 	%fd155, %fd247, 0d7FF0000000000000, 0d7FF0000000000000;
	{
	.reg .b32 %temp; 
	mov.b64 	{%temp, %r95}, %fd247;
	}
	and.b32  	%r96, %r95, 2147483647;
	setp.eq.s32 	%p16, %r96, 0;
	selp.f64 	%fd249, 0dFFF0000000000000, %fd155, %p16;
$L__BB9_29:
	cvt.rn.f64.s32 	%fd188, %r44;
	mul.f64 	%fd189, %fd249, 0d3C695355BAAAFAD3;
	fma.rn.f64 	%fd190, %fd249, 0d3FDBCB7B1526E50E, %fd189;
	mul.f64 	%fd191, %fd246, 0d3C695355BAAAFAD3;
	fma.rn.f64 	%fd192, %fd246, 0d3FDBCB7B1526E50E, %fd191;
	sub.f64 	%fd193, %fd192, %fd190;
	add.f64 	%fd194, %fd188, 0dBFF0000000000000;
	div.rn.f64 	%fd195, %fd21, %fd194;
	div.rn.f64 	%fd196, %fd193, %fd195;
	add.f64 	%fd197, %fd188, 0dBFF004189374BC6A;
	max.f64 	%fd198, %fd196, 0d3F50624DD2F1A9FC;
	min.f64 	%fd40, %fd197, %fd198;
	cvt.rmi.f64.f64 	%fd199, %fd40;
	cvt.rzi.s32.f64 	%r106, %fd199;
	cvt.rpi.f64.f64 	%fd200, %fd40;
	cvt.rzi.s32.f64 	%r107, %fd200;
	setp.eq.s32 	%p18, %r22, %r23;
	setp.eq.s32 	%p19, %r106, %r107;
	cvta.to.global.u64 	%rd20, %rd8;
	add.s64 	%rd3, %rd20, %rd16;
	or.pred  	%p20, %p18, %p19;
	@%p20 bra 	$L__BB9_31;
	mul.lo.s32 	%r108, %r22, %r44;
	add.s32 	%r109, %r106, %r108;
	mul.wide.s32 	%rd22, %r109, 8;
	add.s64 	%rd23, %rd1, %rd22;
	ld.global.f64 	%fd201, [%rd23];
	cvt.rn.f64.s32 	%fd202, %r107;
	sub.f64 	%fd203, %fd202, %fd40;
	mul.f64 	%fd204, %fd203, %fd201;
	cvt.rn.f64.s32 	%fd205, %r23;
	sub.f64 	%fd206, %fd205, %fd22;
	add.s32 	%r110, %r107, %r108;
	mul.wide.s32 	%rd24, %r110, 8;
	add.s64 	%rd25, %rd1, %rd24;
	ld.global.f64 	%fd207, [%rd25];
	cvt.rn.f64.s32 	%fd208, %r106;
	sub.f64 	%fd209, %fd40, %fd208;
	mul.f64 	%fd210, %fd209, %fd207;
	mul.f64 	%fd211, %fd206, %fd210;
	fma.rn.f64 	%fd212, %fd206, %fd204, %fd211;
	mul.lo.s32 	%r111, %r23, %r44;
	add.s32 	%r112, %r106, %r111;
	mul.wide.s32 	%rd26, %r112, 8;
	add.s64 	%rd27, %rd1, %rd26;
	ld.global.f64 	%fd213, [%rd27];
	mul.f64 	%fd214, %fd203, %fd213;
	cvt.rn.f64.s32 	%fd215, %r22;
	sub.f64 	%fd216, %fd22, %fd215;
	fma.rn.f64 	%fd217, %fd216, %fd214, %fd212;
	add.s32 	%r113, %r107, %r111;
	mul.wide.s32 	%rd28, %r113, 8;
	add.s64 	%rd29, %rd1, %rd28;
	ld.global.f64 	%fd218, [%rd29];
	mul.f64 	%fd219, %fd209, %fd218;
	fma.rn.f64 	%fd220, %fd216, %fd219, %fd217;
	st.global.f64 	[%rd3], %fd220;
$L__BB9_31:
	setp.eq.s32 	%p21, %r22, %r23;
	setp.ne.s32 	%p22, %r106, %r107;
	or.pred  	%p23, %p21, %p22;
	@%p23 bra 	$L__BB9_33;
	mad.lo.s32 	%r114, %r22, %r44, %r106;
	mul.wide.s32 	%rd30, %r114, 8;
	add.s64 	%rd31, %rd1, %rd30;
	ld.global.f64 	%fd221, [%rd31];
	cvt.rn.f64.s32 	%fd222, %r23;
	sub.f64 	%fd223, %fd222, %fd22;
	mad.lo.s32 	%r115, %r23, %r44, %r106;
	mul.wide.s32 	%rd32, %r115, 8;
	add.s64 	%rd33, %rd1, %rd32;
	ld.global.f64 	%fd224, [%rd33];
	cvt.rn.f64.s32 	%fd225, %r22;
	sub.f64 	%fd226, %fd22, %fd225;
	mul.f64 	%fd227, %fd226, %fd224;
	fma.rn.f64 	%fd228, %fd223, %fd221, %fd227;
	st.global.f64 	[%rd3], %fd228;
$L__BB9_33:
	setp.eq.s32 	%p24, %r106, %r107;
	setp.ne.s32 	%p25, %r22, %r23;
	or.pred  	%p26, %p25, %p24;
	@%p26 bra 	$L__BB9_35;
	mul.lo.s32 	%r116, %r22, %r44;
	add.s32 	%r117, %r106, %r116;
	mul.wide.s32 	%rd34, %r117, 8;
	add.s64 	%rd35, %rd1, %rd34;
	ld.global.f64 	%fd229, [%rd35];
	cvt.rn.f64.s32 	%fd230, %r107;
	sub.f64 	%fd231, %fd230, %fd40;
	add.s32 	%r118, %r107, %r116;
	mul.wide.s32 	%rd36, %r118, 8;
	add.s64 	%rd37, %rd1, %rd36;
	ld.global.f64 	%fd232, [%rd37];
	cvt.rn.f64.s32 	%fd233, %r106;
	sub.f64 	%fd234, %fd40, %fd233;
	mul.f64 	%fd235, %fd234, %fd232;
	fma.rn.f64 	%fd236, %fd231, %fd229, %fd235;
	st.global.f64 	[%rd3], %fd236;
$L__BB9_35:
	setp.ne.s32 	%p27, %r22, %r23;
	setp.ne.s32 	%p28, %r106, %r107;
	or.pred  	%p29, %p27, %p28;
	@%p29 bra 	$L__BB9_37;
	mad.lo.s32 	%r119, %r22, %r44, %r106;
	mul.wide.s32 	%rd38, %r119, 8;
	add.s64 	%rd39, %rd1, %rd38;
	ld.global.f64 	%fd237, [%rd39];
	st.global.f64 	[%rd3], %fd237;
$L__BB9_37:
	ret;

}
	// .globl	_Z21planck_interpol_layerPdS_S_S_iiiii
.visible .entry _Z21planck_interpol_layerPdS_S_S_iiiii(
	.param .u64 .ptr .align 1 _Z21planck_interpol_layerPdS_S_S_iiiii_param_0,
	.param .u64 .ptr .align 1 _Z21planck_interpol_layerPdS_S_S_iiiii_param_1,
	.param .u64 .ptr .align 1 _Z21planck_interpol_layerPdS_S_S_iiiii_param_2,
	.param .u64 .ptr .align 1 _Z21planck_interpol_layerPdS_S_S_iiiii_param_3,
	.param .u32 _Z21planck_interpol_layerPdS_S_S_iiiii_param_4,
	.param .u32 _Z21planck_interpol_layerPdS_S_S_iiiii_param_5,
	.param .u32 _Z21planck_interpol_layerPdS_S_S_iiiii_param_6,
	.param .u32 _Z21planck_interpol_layerPdS_S_S_iiiii_param_7,
	.param .u32 _Z21planck_interpol_layerPdS_S_S_iiiii_param_8
)
{
	.reg .pred 	%p<9>;
	.reg .b32 	%r<28>;
	.reg .b64 	%rd<30>;
	.reg .b64 	%fd<32>;

	ld.param.u64 	%rd6, [_Z21planck_interpol_layerPdS_S_S_iiiii_param_0];
	ld.param.u64 	%rd7, [_Z21planck_interpol_layerPdS_S_S_iiiii_param_1];
	ld.param.u64 	%rd8, [_Z21planck_interpol_layerPdS_S_S_iiiii_param_2];
	ld.param.u64 	%rd5, [_Z21planck_interpol_layerPdS_S_S_iiiii_param_3];
	ld.param.u32 	%r7, [_Z21planck_interpol_layerPdS_S_S_iiiii_param_4];
	ld.param.u32 	%r12, [_Z21planck_interpol_layerPdS_S_S_iiiii_param_5];
	ld.param.u32 	%r9, [_Z21planck_interpol_layerPdS_S_S_iiiii_param_6];
	ld.param.u32 	%r10, [_Z21planck_interpol_layerPdS_S_S_iiiii_param_7];
	ld.param.u32 	%r11, [_Z21planck_interpol_layerPdS_S_S_iiiii_param_8];
	cvta.to.global.u64 	%rd1, %rd8;
	cvta.to.global.u64 	%rd2, %rd6;
	cvta.to.global.u64 	%rd3, %rd7;
	mov.u32 	%r13, %tid.x;
	mov.u32 	%r14, %ctaid.x;
	mov.u32 	%r15, %ntid.x;
	mad.lo.s32 	%r1, %r14, %r15, %r13;
	mov.u32 	%r16, %tid.y;
	mov.u32 	%r17, %ctaid.y;
	mov.u32 	%r18, %ntid.y;
	mad.lo.s32 	%r19, %r17, %r18, %r16;
	setp.ge.s32 	%p1, %r1, %r9;
	add.s32 	%r3, %r12, 2;
	setp.ge.s32 	%p2, %r19, %r3;
	or.pred  	%p3, %p1, %p2;
	@%p3 bra 	$L__BB10_12;
	mul.lo.s32 	%r4, %r3, %r1;
	add.s32 	%r20, %r4, %r19;
	mul.wide.s32 	%rd9, %r20, 8;
	add.s64 	%rd4, %rd3, %rd9;
	mov.b64 	%rd10, 0;
	st.global.u64 	[%rd4], %rd10;
	setp.ne.s32 	%p4, %r19, %r12;
	@%p4 bra 	$L__BB10_5;
	setp.ne.s32 	%p8, %r7, 1;
	@%p8 bra 	$L__BB10_4;
	cvta.to.global.u64 	%rd25, %rd5;
	mul.wide.s32 	%rd26, %r1, 8;
	add.s64 	%rd27, %rd25, %rd26;
	ld.global.f64 	%fd28, [%rd27];
	div.rn.f64 	%fd29, %fd28, 0d400921FB54442D18;
	add.s32 	%r27, %r4, %r12;
	mul.wide.s32 	%rd28, %r27, 8;
	add.s64 	%rd29, %rd3, %rd28;
	st.global.f64 	[%rd29], %fd29;
	bra.uni 	$L__BB10_12;
$L__BB10_4:
	mad.lo.s32 	%r25, %r10, %r9, %r1;
	mul.wide.s32 	%rd21, %r25, 8;
	add.s64 	%rd22, %rd1, %rd21;
	ld.global.f64 	%fd27, [%rd22];
	add.s32 	%r26, %r4, %r12;
	mul.wide.s32 	%rd23, %r26, 8;
	add.s64 	%rd24, %rd3, %rd23;
	st.global.f64 	[%rd24], %fd27;
	bra.uni 	$L__BB10_12;
$L__BB10_5:
	setp.ge.s32 	%p5, %r19, %r12;
	@%p5 bra 	$L__BB10_7;
	mul.wide.u32 	%rd11, %r19, 8;
	add.s64 	%rd12, %rd2, %rd11;
	ld.global.f64 	%fd7, [%rd12];
	add.f64 	%fd8, %fd7, 0dBFF0000000000000;
	cvt.rn.f64.s32 	%fd9, %r11;
	div.rn.f64 	%fd31, %fd8, %fd9;
$L__BB10_7:
	add.s32 	%r21, %r12, 1;
	setp.ne.s32 	%p6, %r19, %r21;
	@%p6 bra 	$L__BB10_9;
	mul.wide.s32 	%rd13, %r12, 8;
	add.s64 	%rd14, %rd2, %rd13;
	ld.global.f64 	%fd10, [%rd14];
	add.f64 	%fd11, %fd10, 0dBFF0000000000000;
	cvt.rn.f64.s32 	%fd12, %r11;
	div.rn.f64 	%fd31, %fd11, %fd12;
$L__BB10_9:
	cvt.rn.f64.s32 	%fd13, %r10;
	add.f64 	%fd14, %fd13, 0dBFF004189374BC6A;
	min.f64 	%fd15, %fd14, %fd31;
	max.f64 	%fd5, %fd15, 0d3F50624DD2F1A9FC;
	cvt.rmi.f64.f64 	%fd16, %fd5;
	cvt.rzi.s32.f64 	%r5, %fd16;
	cvt.rpi.f64.f64 	%fd17, %fd5;
	cvt.rzi.s32.f64 	%r6, %fd17;
	setp.eq.s32 	%p7, %r5, %r6;
	@%p7 bra 	$L__BB10_11;
	mad.lo.s32 	%r22, %r5, %r9, %r1;
	mul.wide.s32 	%rd15, %r22, 8;
	add.s64 	%rd16, %rd1, %rd15;
	ld.global.f64 	%fd18, [%rd16];
	cvt.rn.f64.s32 	%fd19, %r6;
	sub.f64 	%fd20, %fd19, %fd5;
	mad.lo.s32 	%r23, %r6, %r9, %r1;
	mul.wide.s32 	%rd17, %r23, 8;
	add.s64 	%rd18, %rd1, %rd17;
	ld.global.f64 	%fd21, [%rd18];
	cvt.rn.f64.s32 	%fd22, %r5;
	sub.f64 	%fd23, %fd5, %fd22;
	mul.f64 	%fd24, %fd23, %fd21;
	fma.rn.f64 	%fd25, %fd20, %fd18, %fd24;
	st.global.f64 	[%rd4], %fd25;
	bra.uni 	$L__BB10_12;
$L__BB10_11:
	mad.lo.s32 	%r24, %r5, %r9, %r1;
	mul.wide.s32 	%rd19, %r24, 8;
	add.s64 	%rd20, %rd1, %rd19;
	ld.global.f64 	%fd26, [%rd20];
	st.global.f64 	[%rd4], %fd26;
$L__BB10_12:
	ret;

}
	// .globl	_Z25planck_interpol_interfacePdS_S_iiii
.visible .entry _Z25planck_interpol_interfacePdS_S_iiii(
	.param .u64 .ptr .align 1 _Z25planck_interpol_interfacePdS_S_iiii_param_0,
	.param .u64 .ptr .align 1 _Z25planck_interpol_interfacePdS_S_iiii_param_1,
	.param .u64 .ptr .align 1 _Z25planck_interpol_interfacePdS_S_iiii_param_2,
	.param .u32 _Z25planck_interpol_interfacePdS_S_iiii_param_3,
	.param .u32 _Z25planck_interpol_interfacePdS_S_iiii_param_4,
	.param .u32 _Z25planck_interpol_interfacePdS_S_iiii_param_5,
	.param .u32 _Z25planck_interpol_interfacePdS_S_iiii_param_6
)
{
	.reg .pred 	%p<5>;
	.reg .b32 	%r<22>;
	.reg .b64 	%rd<19>;
	.reg .b64 	%fd<20>;

	ld.param.u64 	%rd3, [_Z25planck_interpol_interfacePdS_S_iiii_param_0];
	ld.param.u64 	%rd4, [_Z25planck_interpol_interfacePdS_S_iiii_param_1];
	ld.param.u64 	%rd5, [_Z25planck_interpol_interfacePdS_S_iiii_param_2];
	ld.param.u32 	%r9, [_Z25planck_interpol_interfacePdS_S_iiii_param_3];
	ld.param.u32 	%r6, [_Z25planck_interpol_interfacePdS_S_iiii_param_4];
	ld.param.u32 	%r7, [_Z25planck_interpol_interfacePdS_S_iiii_param_5];
	ld.param.u32 	%r8, [_Z25planck_interpol_interfacePdS_S_iiii_param_6];
	cvta.to.global.u64 	%rd1, %rd4;
	cvta.to.global.u64 	%rd2, %rd5;
	mov.u32 	%r10, %tid.x;
	mov.u32 	%r11, %ctaid.x;
	mov.u32 	%r12, %ntid.x;
	mad.lo.s32 	%r1, %r11, %r12, %r10;
	mov.u32 	%r13, %tid.y;
	mov.u32 	%r14, %ctaid.y;
	mov.u32 	%r15, %ntid.y;
	mad.lo.s32 	%r16, %r14, %r15, %r13;
	setp.ge.s32 	%p1, %r1, %r6;
	setp.ge.s32 	%p2, %r16, %r9;
	or.pred  	%p3, %p1, %p2;
	@%p3 bra 	$L__BB11_4;
	cvta.to.global.u64 	%rd6, %rd3;
	mul.wide.u32 	%rd7, %r16, 8;
	add.s64 	%rd8, %rd6, %rd7;
	ld.global.f64 	%fd2, [%rd8];
	add.f64 	%fd3, %fd2, 0dBFF0000000000000;
	cvt.rn.f64.s32 	%fd4, %r8;
	div.rn.f64 	%fd5, %fd3, %fd4;
	cvt.rn.f64.s32 	%fd6, %r7;
	add.f64 	%fd7, %fd6, 0dBFF004189374BC6A;
	min.f64 	%fd8, %fd7, %fd5;
	max.f64 	%fd1, %fd8, 0d3F50624DD2F1A9FC;
	cvt.rmi.f64.f64 	%fd9, %fd1;
	cvt.rzi.s32.f64 	%r3, %fd9;
	cvt.rpi.f64.f64 	%fd10, %fd1;
	cvt.rzi.s32.f64 	%r4, %fd10;
	setp.eq.s32 	%p4, %r3, %r4;
	@%p4 bra 	$L__BB11_3;
	mad.lo.s32 	%r17, %r3, %r6, %r1;
	mul.wide.s32 	%rd9, %r17, 8;
	add.s64 	%rd10, %rd2, %rd9;
	ld.global.f64 	%fd11, [%rd10];
	cvt.rn.f64.s32 	%fd12, %r4;
	sub.f64 	%fd13, %fd12, %fd1;
	mad.lo.s32 	%r18, %r4, %r6, %r1;
	mul.wide.s32 	%rd11, %r18, 8;
	add.s64 	%rd12, %rd2, %rd11;
	ld.global.f64 	%fd14, [%rd12];
	cvt.rn.f64.s32 	%fd15, %r3;
	sub.f64 	%fd16, %fd1, %fd15;
	mul.f64 	%fd17, %fd16, %fd14;
	fma.rn.f64 	%fd18, %fd13, %fd11, %fd17;
	mad.lo.s32 	%r19, %r9, %r1, %r16;
	mul.wide.s32 	%rd13, %r19, 8;
	add.s64 	%rd14, %rd1, %rd13;
	st.global.f64 	[%rd14], %fd18;
	bra.uni 	$L__BB11_4;
$L__BB11_3:
	mad.lo.s32 	%r20, %r3, %r6, %r1;
	mul.wide.s32 	%rd15, %r20, 8;
	add.s64 	%rd16, %rd2, %rd15;
	ld.global.f64 	%fd19, [%rd16];
	mad.lo.s32 	%r21, %r9, %r1, %r16;
	mul.wide.s32 	%rd17, %r21, 8;
	add.s64 	%rd18, %rd1, %rd17;
	st.global.f64 	[%rd18], %fd19;
$L__BB11_4:
	ret;

}
	// .globl	_Z14calc_trans_isoPdS_S_S_S_S_S_S_S_S_S_S_S_S_S_dddddiiiiiiid
.visible .entry _Z14calc_trans_isoPdS_S_S_S_S_S_S_S_S_S_S_S_S_S_dddddiiiiiiid(
	.param .u64 .ptr .align 1 _Z14calc_trans_isoPdS_S_S_S_S_S_S_S_S_S_S_S_S_S_dddddiiiiiiid_param_0,
	.param .u64 .ptr .align 1 _Z14calc_trans_isoPdS_S_S_S_S_S_S_S_S_S_S_S_S_S_dddddiiiiiiid_param_1,
	.param .u64 .ptr .align 1 _Z14calc_trans_isoPdS_S_S_S_S_S_S_S_S_S_S_S_S_S_dddddiiiiiiid_param_2,
	.param .u64 .ptr .align 1 _Z14calc_trans_isoPdS_S_S_S_S_S_S_S_S_S_S_S_S_S_dddddiiiiiiid_param_3,
	.param .u64 .ptr .align 1 _Z14calc_trans_isoPdS_S_S_S_S_S_S_S_S_S_S_S_S_S_dddddiiiiiiid_param_4,
	.param .u64 .ptr .align 1 _Z14calc_trans_isoPdS_S_S_S_S_S_S_S_S_S_S_S_S_S_dddddiiiiiiid_param_5,
	.param .u64 .ptr .align 1 _Z14calc_trans_isoPdS_S_S_S_S_S_S_S_S_S_S_S_S_S_dddddiiiiiiid_param_6,
	.param .u64 .ptr .align 1 _Z14calc_trans_isoPdS_S_S_S_S_S_S_S_S_S_S_S_S_S_dddddiiiiiiid_param_7,
	.param .u64 .ptr .align 1 _Z14calc_trans_isoPdS_S_S_S_S_S_S_S_S_S_S_S_S_S_dddddiiiiiiid_param_8,
	.param .u64 .ptr .align 1 _Z14calc_trans_isoPdS_S_S_S_S_S_S_S_S_S_S_S_S_S_dddddiiiiiiid_param_9,
	.param .u64 .ptr .align 1 _Z14calc_trans_isoPdS_S_S_S_S_S_S_S_S_S_S_S_S_S_dddddiiiiiiid_param_10,
	.param .u64 .ptr .align 1 _Z14calc_trans_isoPdS_S_S_S_S_S_S_S_S_S_S_S_S_S_dddddiiiiiiid_param_11,
	.param .u64 .ptr .align 1 _Z14calc_trans_isoPdS_S_S_S_S_S_S_S_S_S_S_S_S_S_dddddiiiiiiid_param_12,
	.param .u64 .ptr .align 1 _Z14calc_trans_isoPdS_S_S_S_S_S_S_S_S_S_S_S_S_S_dddddiiiiiiid_param_13,
	.param .u64 .ptr .align 1 _Z14calc_trans_isoPdS_S_S_S_S_S_S_S_S_S_S_S_S_S_dddddiiiiiiid_param_14,
	.param .f64 _Z14calc_trans_isoPdS_S_S_S_S_S_S_S_S_S_S_S_S_S_dddddiiiiiiid_param_15,
	.param .f64 _Z14calc_trans_isoPdS_S_S_S_S_S_S_S_S_S_S_S_S_S_dddddiiiiiiid_param_16,
	.param .f64 _Z14calc_trans_isoPdS_S_S_S_S_S_S_S_S_S_S_S_S_S_dddddiiiiiiid_param_17,
	.param .f64 _Z14calc_trans_isoPdS_S_S_S_S_S_S_S_S_S_S_S_S_S_dddddiiiiiiid_param_18,
	.param .f64 _Z14calc_trans_isoPdS_S_S_S_S_S_S_S_S_S_S_S_S_S_dddddiiiiiiid_param_19,
	.param .u32 _Z14calc_trans_isoPdS_S_S_S_S_S_S_S_S_S_S_S_S_S_dddddiiiiiiid_param_20,
	.param .u32 _Z14calc_trans_isoPdS_S_S_S_S_S_S_S_S_S_S_S_S_S_dddddiiiiiiid_param_21,
	.param .u32 _Z14calc_trans_isoPdS_S_S_S_S_S_S_S_S_S_S_S_S_S_dddddiiiiiiid_param_22,
	.param .u32 _Z14calc_trans_isoPdS_S_S_S_S_S_S_S_S_S_S_S_S_S_dddddiiiiiiid_param_23,
	.param .u32 _Z14calc_trans_isoPdS_S_S_S_S_S_S_S_S_S_S_S_S_S_dddddiiiiiiid_param_24,
	.param .u32 _Z14calc_trans_isoPdS_S_S_S_S_S_S_S_S_S_S_S_S_S_dddddiiiiiiid_param_25,
	.param .u32 _Z14calc_trans_isoPdS_S_S_S_S_S_S_S_S_S_S_S_S_S_dddddiiiiiiid_param_26,
	.param .f64 _Z14calc_trans_isoPdS_S_S_S_S_S_S_S_S_S_S_S_S_S_dddddiiiiiiid_param_27
)
{
	.reg .pred 	%p<213>;
	.reg .b32 	%r<273>;
	.reg .b32 	%f<3>;
	.reg .b64 	%rd<64>;
	.reg .b64 	%fd<415>;

	ld.param.u64 	%rd4, [_Z14calc_trans_isoPdS_S_S_S_S_S_S_S_S_S_S_S_S_S_dddddiiiiiiid_param_3];
	ld.param.u64 	%rd5, [_Z14calc_trans_isoPdS_S_S_S_S_S_S_S_S_S_S_S_S_S_dddddiiiiiiid_param_4];
	ld.param.u64 	%rd8, [_Z14calc_trans_isoPdS_S_S_S_S_S_S_S_S_S_S_S_S_S_dddddiiiiiiid_param_7];
	ld.param.u64 	%rd9, [_Z14calc_trans_isoPdS_S_S_S_S_S_S_S_S_S_S_S_S_S_dddddiiiiiiid_param_8];
	ld.param.u64 	%rd10, [_Z14calc_trans_isoPdS_S_S_S_S_S_S_S_S_S_S_S_S_S_dddddiiiiiiid_param_9];
	ld.param.u64 	%rd11, [_Z14calc_trans_isoPdS_S_S_S_S_S_S_S_S_S_S_S_S_S_dddddiiiiiiid_param_10];
	ld.param.u64 	%rd12, [_Z14calc_trans_isoPdS_S_S_S_S_S_S_S_S_S_S_S_S_S_dddddiiiiiiid_param_11];
	ld.param.u64 	%rd13, [_Z14calc_trans_isoPdS_S_S_S_S_S_S_S_S_S_S_S_S_S_dddddiiiiiiid_param_12];
	ld.param.u64 	%rd15, [_Z14calc_trans_isoPdS_S_S_S_S_S_S_S_S_S_S_S_S_S_dddddiiiiiiid_param_14];
	ld.param.f64 	%fd377, [_Z14calc_trans_isoPdS_S_S_S_S_S_S_S_S_S_S_S_S_S_dddddiiiiiiid_param_15];
	ld.param.f64 	%fd134, [_Z14calc_trans_isoPdS_S_S_S_S_S_S_S_S_S_S_S_S_S_dddddiiiiiiid_param_16];
	ld.param.f64 	%fd135, [_Z14calc_trans_isoPdS_S_S_S_S_S_S_S_S_S_S_S_S_S_dddddiiiiiiid_param_17];
	ld.param.f64 	%fd136, [_Z14calc_trans_isoPdS_S_S_S_S_S_S_S_S_S_S_S_S_S_dddddiiiiiiid_param_18];
	ld.param.f64 	%fd137, [_Z14calc_trans_isoPdS_S_S_S_S_S_S_S_S_S_S_S_S_S_dddddiiiiiiid_param_19];
	ld.param.u32 	%r34, [_Z14calc_trans_isoPdS_S_S_S_S_S_S_S_S_S_S_S_S_S_dddddiiiiiiid_param_20];
	ld.param.u32 	%r35, [_Z14calc_trans_isoPdS_S_S_S_S_S_S_S_S_S_S_S_S_S_dddddiiiiiiid_param_21];
	ld.param.u32 	%r40, [_Z14calc_trans_isoPdS_S_S_S_S_S_S_S_S_S_S_S_S_S_dddddiiiiiiid_param_22];
	ld.param.u32 	%r41, [_Z14calc_trans_isoPdS_S_S_S_S_S_S_S_S_S_S_S_S_S_dddddiiiiiiid_param_23];
	ld.param.u32 	%r37, [_Z14calc_trans_isoPdS_S_S_S_S_S_S_S_S_S_S_S_S_S_dddddiiiiiiid_param_24];
	ld.param.u32 	%r38, [_Z14calc_trans_isoPdS_S_S_S_S_S_S_S_S_S_S_S_S_S_dddddiiiiiiid_param_25];
	ld.param.u32 	%r39, [_Z14calc_trans_isoPdS_S_S_S_S_S_S_S_S_S_S_S_S_S_dddddiiiiiiid_param_26];
	ld.param.f64 	%fd138, [_Z14calc_trans_isoPdS_S_S_S_S_S_S_S_S_S_S_S_S_S_dddddiiiiiiid_param_27];
	mov.u32 	%r42, %tid.x;
	mov.u32 	%r43, %ctaid.x;
	mov.u32 	%r44, %ntid.x;
	mad.lo.s32 	%r1, %r43, %r44, %r42;
	mov.u32 	%r45, %tid.y;
	mov.u32 	%r46, %ctaid.y;
	mov.u32 	%r47, %ntid.y;
	mad.lo.s32 	%r48, %r46, %r47, %r45;
	mov.u32 	%r49, %tid.z;
	mov.u32 	%r50, %ctaid.z;
	mov.u32 	%r51, %ntid.z;
	mad.lo.s32 	%r3, %r50, %r51, %r49;
	setp.ge.s32 	%p1, %r1, %r35;
	setp.ge.s32 	%p2, %r48, %r40;
	or.pred  	%p3, %p1, %p2;
	setp.ge.s32 	%p4, %r3, %r41;
	or.pred  	%p5, %p3, %p4;
	@%p5 bra 	$L__BB12_115;
	setp.ne.s32 	%p6, %r37, 1;
	@%p6 bra 	$L__BB12_3;
	mad.lo.s32 	%r52, %r35, %r3, %r1;
	cvta.to.global.u64 	%rd16, %rd15;
	mul.wide.s32 	%rd17, %r52, 8;
	add.s64 	%rd18, %rd16, %rd17;
	ld.global.f64 	%fd377, [%rd18];
$L__BB12_3:
	setp.ne.s32 	%p7, %r34, 1;
	mov.f64 	%fd378, 0d0000000000000000;
	@%p7 bra 	$L__BB12_5;
	mad.lo.s32 	%r53, %r35, %r3, %r1;
	cvta.to.global.u64 	%rd19, %rd12;
	mul.wide.s32 	%rd20, %r53, 8;
	add.s64 	%rd21, %rd19, %rd20;
	ld.global.f64 	%fd140, [%rd21];
	cvta.to.global.u64 	%rd22, %rd13;
	add.s64 	%rd23, %rd22, %rd20;
	ld.global.f64 	%fd141, [%rd23];
	add.f64 	%fd378, %fd140, %fd141;
$L__BB12_5:
	ld.param.u64 	%rd63, [_Z14calc_trans_isoPdS_S_S_S_S_S_S_S_S_S_S_S_S_S_dddddiiiiiiid_param_13];
	ld.param.u64 	%rd59, [_Z14calc_trans_isoPdS_S_S_S_S_S_S_S_S_S_S_S_S_S_dddddiiiiiiid_param_1];
	mad.lo.s32 	%r54, %r35, %r3, %r1;
	mad.lo.s32 	%r4, %r54, %r40, %r48;
	cvta.to.global.u64 	%rd24, %rd9;
	mul.wide.s32 	%rd25, %r4, 8;
	add.s64 	%rd26, %rd24, %rd25;
	ld.global.f64 	%fd143, [%rd26];
	cvta.to.global.u64 	%rd27, %rd10;
	mul.wide.u32 	%rd28, %r3, 8;
	add.s64 	%rd29, %rd27, %rd28;
	ld.global.f64 	%fd144, [%rd29];
	add.f64 	%fd145, %fd143, %fd144;
	cvta.to.global.u64 	%rd30, %rd11;
	add.s64 	%rd31, %rd30, %rd28;
	ld.global.f64 	%fd146, [%rd31];
	fma.rn.f64 	%fd147, %fd145, %fd146, %fd378;
	div.rn.f64 	%fd148, %fd378, %fd147;
	min.f64 	%fd5, %fd148, %fd137;
	cvta.to.global.u64 	%rd32, %rd63;
	add.s64 	%rd33, %rd32, %rd25;
	st.global.f64 	[%rd33], %fd5;
	cvta.to.global.u64 	%rd34, %rd8;
	add.s64 	%rd35, %rd34, %rd28;
	ld.global.f64 	%fd149, [%rd35];
	ld.global.f64 	%fd150, [%rd26];
	ld.global.f64 	%fd151, [%rd29];
	add.f64 	%fd152, %fd150, %fd151;
	ld.global.f64 	%fd153, [%rd31];
	div.rn.f64 	%fd154, %fd378, %fd153;
	add.f64 	%fd155, %fd152, %fd154;
	mul.f64 	%fd6, %fd149, %fd155;
	cvta.to.global.u64 	%rd36, %rd59;
	add.s64 	%rd37, %rd36, %rd25;
	st.global.f64 	[%rd37], %fd6;
	setp.ne.s32 	%p8, %r38, 1;
	mov.f64 	%fd383, 0d3FF0000000000000;
	@%p8 bra 	$L__BB12_19;
	setp.leu.f64 	%p9, %fd5, %fd138;
	setp.ltu.f64 	%p10, %fd377, 0d0000000000000000;
	or.pred  	%p11, %p9, %p10;
	@%p11 bra 	$L__BB12_19;
	{
	.reg .b32 %temp; 
	mov.b64 	{%temp, %r5}, %fd377;
	}
	mov.f64 	%fd157, 0d4000000000000000;
	{
	.reg .b32 %temp; 
	mov.b64 	{%temp, %r55}, %fd157;
	}
	and.b32  	%r7, %r55, 2146435072;
	setp.eq.s32 	%p12, %r7, 1062207488;
	abs.f64 	%fd7, %fd377;
	{ // callseq 3, 0
	.param .b64 param0;
	st.param.f64 	[param0], %fd7;
	.param .b64 param1;
	st.param.f64 	[param1], 0d4000000000000000;
	.param .b64 retval0;
	call.uni (retval0), 
	__internal_accurate_pow, 
	(
	param0, 
	param1
	);
	ld.param.f64 	%fd158, [retval0];
	} // callseq 3
	setp.lt.s32 	%p13, %r5, 0;
	neg.f64 	%fd160, %fd158;
	selp.f64 	%fd161, %fd160, %fd158, %p12;
	selp.f64 	%fd380, %fd161, %fd158, %p13;
	setp.neu.f64 	%p14, %fd377, 0d0000000000000000;
	@%p14 bra 	$L__BB12_9;
	selp.b32 	%r56, %r5, 0, %p12;
	setp.lt.s32 	%p16, %r55, 0;
	or.b32  	%r57, %r56, 2146435072;
	selp.b32 	%r58, %r57, %r56, %p16;
	mov.b32 	%r59, 0;
	mov.b64 	%fd380, {%r59, %r58};
$L__BB12_9:
	add.f64 	%fd162, %fd377, 0d4000000000000000;
	{
	.reg .b32 %temp; 
	mov.b64 	{%temp, %r60}, %fd162;
	}
	and.b32  	%r61, %r60, 2146435072;
	setp.ne.s32 	%p17, %r61, 2146435072;
	setp.neu.f64 	%p18, %fd7, 0d7FF0000000000000;
	or.pred  	%p19, %p17, %p18;
	@%p19 bra 	$L__BB12_11;
	setp.lt.s32 	%p20, %r5, 0;
	setp.eq.s32 	%p21, %r7, 1062207488;
	setp.lt.s32 	%p22, %r55, 0;
	selp.b32 	%r63, 0, 2146435072, %p22;
	and.b32  	%r64, %r55, 2147483647;
	setp.ne.s32 	%p23, %r64, 1071644672;
	or.b32  	%r65, %r63, -2147483648;
	selp.b32 	%r66, %r65, %r63, %p23;
	selp.b32 	%r67, %r66, %r63, %p21;
	selp.b32 	%r68, %r67, %r63, %p20;
	mov.b32 	%r69, 0;
	mov.b64 	%fd380, {%r69, %r68};
$L__BB12_11:
	setp.eq.s32 	%p24, %r7, 1062207488;
	setp.eq.f64 	%p25, %fd377, 0d3FF0000000000000;
	mul.f64 	%fd163, %fd380, 0d3FB31C432CA57A78;
	selp.f64 	%fd164, 0d3FB31C432CA57A78, %fd163, %p25;
	fma.rn.f64 	%fd165, %fd377, 0dBFC43FE5C91D14E4, 0d3FF399999999999A;
	fma.rn.f64 	%fd166, %fd5, 0dBFC6BEDFA43FE5C9, %fd165;
	sub.f64 	%fd167, %fd166, %fd164;
	mul.f64 	%fd168, %fd5, 0d3FCE17C1BDA5119D;
	fma.rn.f64 	%fd13, %fd377, %fd168, %fd167;
	{
	.reg .b32 %temp; 
	mov.b64 	{%temp, %r8}, %fd5;
	}
	abs.f64 	%fd14, %fd5;
	{ // callseq 4, 0
	.param .b64 param0;
	st.param.f64 	[param0], %fd14;
	.param .b64 param1;
	st.param.f64 	[param1], 0d4000000000000000;
	.param .b64 retval0;
	call.uni (retval0), 
	__internal_accurate_pow, 
	(
	param0, 
	param1
	);
	ld.param.f64 	%fd169, [retval0];
	} // callseq 4
	setp.lt.s32 	%p26, %r8, 0;
	neg.f64 	%fd171, %fd169;
	selp.f64 	%fd172, %fd171, %fd169, %p24;
	selp.f64 	%fd382, %fd172, %fd169, %p26;
	setp.neu.f64 	%p27, %fd5, 0d0000000000000000;
	@%p27 bra 	$L__BB12_13;
	selp.b32 	%r71, %r8, 0, %p24;
	setp.lt.s32 	%p29, %r55, 0;
	or.b32  	%r72, %r71, 2146435072;
	selp.b32 	%r73, %r72, %r71, %p29;
	mov.b32 	%r74, 0;
	mov.b64 	%fd382, {%r74, %r73};
$L__BB12_13:
	add.f64 	%fd173, %fd5, 0d4000000000000000;
	{
	.reg .b32 %temp; 
	mov.b64 	{%temp, %r75}, %fd173;
	}
	and.b32  	%r76, %r75, 2146435072;
	setp.ne.s32 	%p30, %r76, 2146435072;
	@%p30 bra 	$L__BB12_18;
	setp.num.f64 	%p31, %fd5, %fd5;
	@%p31 bra 	$L__BB12_16;
	mov.f64 	%fd174, 0d4000000000000000;
	add.rn.f64 	%fd382, %fd5, %fd174;
	bra.uni 	$L__BB12_18;
$L__BB12_16:
	setp.neu.f64 	%p32, %fd14, 0d7FF0000000000000;
	@%p32 bra 	$L__BB12_18;
	setp.lt.s32 	%p33, %r8, 0;
	setp.eq.s32 	%p34, %r7, 1062207488;
	setp.lt.s32 	%p35, %r55, 0;
	selp.b32 	%r78, 0, 2146435072, %p35;
	and.b32  	%r79, %r55, 2147483647;
	setp.ne.s32 	%p36, %r79, 1071644672;
	or.b32  	%r80, %r78, -2147483648;
	selp.b32 	%r81, %r80, %r78, %p36;
	selp.b32 	%r82, %r81, %r78, %p34;
	selp.b32 	%r83, %r82, %r78, %p33;
	mov.b32 	%r84, 0;
	mov.b64 	%fd382, {%r84, %r83};
$L__BB12_18:
	setp.eq.f64 	%p37, %fd5, 0d3FF0000000000000;
	mul.f64 	%fd175, %fd382, 0d3FAC947064ECE9A3;
	selp.f64 	%fd176, 0d3FAC947064ECE9A3, %fd175, %p37;
	sub.f64 	%fd177, %fd13, %fd176;
	max.f64 	%fd383, %fd177, 0d3FF0000000000000;
$L__BB12_19:
	rcp.rn.f64 	%fd178, %fd134;
	neg.f64 	%fd179, %fd178;
	mul.f64 	%fd180, %fd377, %fd5;
	mov.f64 	%fd181, 0d3FF0000000000000;
	sub.f64 	%fd23, %fd181, %fd180;
	mul.f64 	%fd182, %fd23, %fd383;
	sub.f64 	%fd183, %fd383, %fd5;
	mul.f64 	%fd184, %fd182, %fd183;
	sqrt.rn.f64 	%fd185, %fd184;
	mul.f64 	%fd186, %fd179, %fd185;
	mul.f64 	%fd24, %fd6, %fd186;
	fma.rn.f64 	%fd187, %fd24, 0d3FF71547652B82FE, 0d4338000000000000;
	{
	.reg .b32 %temp; 
	mov.b64 	{%r9, %temp}, %fd187;
	}
	mov.f64 	%fd188, 0dC338000000000000;
	add.rn.f64 	%fd189, %fd187, %fd188;
	fma.rn.f64 	%fd190, %fd189, 0dBFE62E42FEFA39EF, %fd24;
	fma.rn.f64 	%fd191, %fd189, 0dBC7ABC9E3B39803F, %fd190;
	fma.rn.f64 	%fd192, %fd191, 0d3E5ADE1569CE2BDF, 0d3E928AF3FCA213EA;
	fma.rn.f64 	%fd193, %fd192, %fd191, 0d3EC71DEE62401315;
	fma.rn.f64 	%fd194, %fd193, %fd191, 0d3EFA01997C89EB71;
	fma.rn.f64 	%fd195, %fd194, %fd191, 0d3F2A01A014761F65;
	fma.rn.f64 	%fd196, %fd195, %fd191, 0d3F56C16C1852B7AF;
	fma.rn.f64 	%fd197, %fd196, %fd191, 0d3F81111111122322;
	fma.rn.f64 	%fd198, %fd197, %fd191, 0d3FA55555555502A1;
	fma.rn.f64 	%fd199, %fd198, %fd191, 0d3FC5555555555511;
	fma.rn.f64 	%fd200, %fd199, %fd191, 0d3FE000000000000B;
	fma.rn.f64 	%fd201, %fd200, %fd191, 0d3FF0000000000000;
	fma.rn.f64 	%fd202, %fd201, %fd191, 0d3FF0000000000000;
	{
	.reg .b32 %temp; 
	mov.b64 	{%r10, %temp}, %fd202;
	}
	{
	.reg .b32 %temp; 
	mov.b64 	{%temp, %r11}, %fd202;
	}
	shl.b32 	%r85, %r9, 20;
	add.s32 	%r86, %r85, %r11;
	mov.b64 	%fd384, {%r10, %r86};
	{
	.reg .b32 %temp; 
	mov.b64 	{%temp, %r87}, %fd24;
	}
	mov.b32 	%f2, %r87;
	abs.f32 	%f1, %f2;
	setp.lt.f32 	%p38, %f1, 0f4086232B;
	@%p38 bra 	$L__BB12_22;
	setp.lt.f64 	%p39, %fd24, 0d0000000000000000;
	add.f64 	%fd203, %fd24, 0d7FF0000000000000;
	selp.f64 	%fd384, 0d0000000000000000, %fd203, %p39;
	setp.geu.f32 	%p40, %f1, 0f40874800;
	@%p40 bra 	$L__BB12_22;
	shr.u32 	%r88, %r9, 31;
	add.s32 	%r89, %r9, %r88;
	shr.s32 	%r90, %r89, 1;
	shl.b32 	%r91, %r90, 20;
	add.s32 	%r92, %r11, %r91;
	mov.b64 	%fd204, {%r10, %r92};
	sub.s32 	%r93, %r9, %r90;
	shl.b32 	%r94, %r93, 20;
	add.s32 	%r95, %r94, 1072693248;
	mov.b32 	%r96, 0;
	mov.b64 	%fd205, {%r96, %r95};
	mul.f64 	%fd384, %fd205, %fd204;
$L__BB12_22:
	ld.param.u64 	%rd58, [_Z14calc_trans_isoPdS_S_S_S_S_S_S_S_S_S_S_S_S_S_dddddiiiiiiid_param_0];
	setp.ne.s32 	%p41, %r38, 1;
	cvta.to.global.u64 	%rd38, %rd58;
	add.s64 	%rd40, %rd38, %rd25;
	st.global.f64 	[%rd40], %fd384;
	mov.f64 	%fd389, 0d3FF0000000000000;
	@%p41 bra 	$L__BB12_36;
	setp.leu.f64 	%p42, %fd5, %fd138;
	setp.ltu.f64 	%p43, %fd377, 0d0000000000000000;
	or.pred  	%p44, %p42, %p43;
	@%p44 bra 	$L__BB12_36;
	{
	.reg .b32 %temp; 
	mov.b64 	{%temp, %r12}, %fd377;
	}
	mov.f64 	%fd208, 0d4000000000000000;
	{
	.reg .b32 %temp; 
	mov.b64 	{%temp, %r97}, %fd208;
	}
	and.b32  	%r14, %r97, 2146435072;
	setp.eq.s32 	%p45, %r14, 1062207488;
	abs.f64 	%fd29, %fd377;
	{ // callseq 5, 0
	.param .b64 param0;
	st.param.f64 	[param0], %fd29;
	.param .b64 param1;
	st.param.f64 	[param1], 0d4000000000000000;
	.param .b64 retval0;
	call.uni (retval0), 
	__internal_accurate_pow, 
	(
	param0, 
	param1
	);
	ld.param.f64 	%fd209, [retval0];
	} // callseq 5
	setp.lt.s32 	%p46, %r12, 0;
	neg.f64 	%fd211, %fd209;
	selp.f64 	%fd212, %fd211, %fd209, %p45;
	selp.f64 	%fd386, %fd212, %fd209, %p46;
	setp.neu.f64 	%p47, %fd377, 0d0000000000000000;
	@%p47 bra 	$L__BB12_26;
	selp.b32 	%r98, %r12, 0, %p45;
	setp.lt.s32 	%p49, %r97, 0;
	or.b32  	%r99, %r98, 2146435072;
	selp.b32 	%r100, %r99, %r98, %p49;
	mov.b32 	%r101, 0;
	mov.b64 	%fd386, {%r101, %r100};
$L__BB12_26:
	add.f64 	%fd213, %fd377, 0d4000000000000000;
	{
	.reg .b32 %temp; 
	mov.b64 	{%temp, %r102}, %fd213;
	}
	and.b32  	%r103, %r102, 2146435072;
	setp.ne.s32 	%p50, %r103, 2146435072;
	setp.neu.f64 	%p51, %fd29, 0d7FF0000000000000;
	or.pred  	%p52, %p50, %p51;
	@%p52 bra 	$L__BB12_28;
	setp.lt.s32 	%p53, %r12, 0;
	setp.eq.s32 	%p54, %r14, 1062207488;
	setp.lt.s32 	%p55, %r97, 0;
	selp.b32 	%r105, 0, 2146435072, %p55;
	and.b32  	%r106, %r97, 2147483647;
	setp.ne.s32 	%p56, %r106, 1071644672;
	or.b32  	%r107, %r105, -2147483648;
	selp.b32 	%r108, %r107, %r105, %p56;
	selp.b32 	%r109, %r108, %r105, %p54;
	selp.b32 	%r110, %r109, %r105, %p53;
	mov.b32 	%r111, 0;
	mov.b64 	%fd386, {%r111, %r110};
$L__BB12_28:
	setp.eq.s32 	%p57, %r14, 1062207488;
	setp.eq.f64 	%p58, %fd377, 0d3FF0000000000000;
	mul.f64 	%fd214, %fd386, 0d3FB31C432CA57A78;
	selp.f64 	%fd215, 0d3FB31C432CA57A78, %fd214, %p58;
	fma.rn.f64 	%fd216, %fd377, 0dBFC43FE5C91D14E4, 0d3FF399999999999A;
	fma.rn.f64 	%fd217, %fd5, 0dBFC6BEDFA43FE5C9, %fd216;
	sub.f64 	%fd218, %fd217, %fd215;
	mul.f64 	%fd219, %fd5, 0d3FCE17C1BDA5119D;
	fma.rn.f64 	%fd35, %fd377, %fd219, %fd218;
	{
	.reg .b32 %temp; 
	mov.b64 	{%temp, %r15}, %fd5;
	}
	abs.f64 	%fd36, %fd5;
	{ // callseq 6, 0
	.param .b64 param0;
	st.param.f64 	[param0], %fd36;
	.param .b64 param1;
	st.param.f64 	[param1], 0d4000000000000000;
	.param .b64 retval0;
	call.uni (retval0), 
	__internal_accurate_pow, 
	(
	param0, 
	param1
	);
	ld.param.f64 	%fd220, [retval0];
	} // callseq 6
	setp.lt.s32 	%p59, %r15, 0;
	neg.f64 	%fd222, %fd220;
	selp.f64 	%fd223, %fd222, %fd220, %p57;
	selp.f64 	%fd388, %fd223, %fd220, %p59;
	setp.neu.f64 	%p60, %fd5, 0d0000000000000000;
	@%p60 bra 	$L__BB12_30;
	selp.b32 	%r113, %r15, 0, %p57;
	setp.lt.s32 	%p62, %r97, 0;
	or.b32  	%r114, %r113, 2146435072;
	selp.b32 	%r115, %r114, %r113, %p62;
	mov.b32 	%r116, 0;
	mov.b64 	%fd388, {%r116, %r115};
$L__BB12_30:
	add.f64 	%fd224, %fd5, 0d4000000000000000;
	{
	.reg .b32 %temp; 
	mov.b64 	{%temp, %r117}, %fd224;
	}
	and.b32  	%r118, %r117, 2146435072;
	setp.ne.s32 	%p63, %r118, 2146435072;
	@%p63 bra 	$L__BB12_35;
	setp.num.f64 	%p64, %fd5, %fd5;
	@%p64 bra 	$L__BB12_33;
	mov.f64 	%fd225, 0d4000000000000000;
	add.rn.f64 	%fd388, %fd5, %fd225;
	bra.uni 	$L__BB12_35;
$L__BB12_33:
	setp.neu.f64 	%p65, %fd36, 0d7FF0000000000000;
	@%p65 bra 	$L__BB12_35;
	setp.lt.s32 	%p66, %r15, 0;
	setp.eq.s32 	%p67, %r14, 1062207488;
	setp.lt.s32 	%p68, %r97, 0;
	selp.b32 	%r120, 0, 2146435072, %p68;
	and.b32  	%r121, %r97, 2147483647;
	setp.ne.s32 	%p69, %r121, 1071644672;
	or.b32  	%r122, %r120, -2147483648;
	selp.b32 	%r123, %r122, %r120, %p69;
	selp.b32 	%r124, %r123, %r120, %p67;
	selp.b32 	%r125, %r124, %r120, %p66;
	mov.b32 	%r126, 0;
	mov.b64 	%fd388, {%r126, %r125};
$L__BB12_35:
	setp.eq.f64 	%p70, %fd5, 0d3FF0000000000000;
	mul.f64 	%fd226, %fd388, 0d3FAC947064ECE9A3;
	selp.f64 	%fd227, 0d3FAC947064ECE9A3, %fd226, %p70;
	sub.f64 	%fd228, %fd35, %fd227;
	max.f64 	%fd389, %fd228, 0d3FF0000000000000;
$L__BB12_36:
	setp.ne.s32 	%p71, %r38, 1;
	sub.f64 	%fd230, %fd389, %fd5;
	mul.f64 	%fd231, %fd23, %fd389;
	div.rn.f64 	%fd232, %fd230, %fd231;
	sqrt.rn.f64 	%fd233, %fd232;
	mov.f64 	%fd394, 0d3FF0000000000000;
	sub.f64 	%fd45, %fd394, %fd233;
	@%p71 bra 	$L__BB12_50;
	setp.leu.f64 	%p72, %fd5, %fd138;
	setp.ltu.f64 	%p73, %fd377, 0d0000000000000000;
	or.pred  	%p74, %p72, %p73;
	@%p74 bra 	$L__BB12_50;
	{
	.reg .b32 %temp; 
	mov.b64 	{%temp, %r16}, %fd377;
	}
	mov.f64 	%fd235, 0d4000000000000000;
	{
	.reg .b32 %temp; 
	mov.b64 	{%temp, %r127}, %fd235;
	}
	and.b32  	%r18, %r127, 2146435072;
	setp.eq.s32 	%p75, %r18, 1062207488;
	abs.f64 	%fd46, %fd377;
	{ // callseq 7, 0
	.param .b64 param0;
	st.param.f64 	[param0], %fd46;
	.param .b64 param1;
	st.param.f64 	[param1], 0d4000000000000000;
	.param .b64 retval0;
	call.uni (retval0), 
	__internal_accurate_pow, 
	(
	param0, 
	param1
	);
	ld.param.f64 	%fd236, [retval0];
	} // callseq 7
	setp.lt.s32 	%p76, %r16, 0;
	neg.f64 	%fd238, %fd236;
	selp.f64 	%fd239, %fd238, %fd236, %p75;
	selp.f64 	%fd391, %fd239, %fd236, %p76;
	setp.neu.f64 	%p77, %fd377, 0d0000000000000000;
	@%p77 bra 	$L__BB12_40;
	selp.b32 	%r128, %r16, 0, %p75;
	setp.lt.s32 	%p79, %r127, 0;
	or.b32  	%r129, %r128, 2146435072;
	selp.b32 	%r130, %r129, %r128, %p79;
	mov.b32 	%r131, 0;
	mov.b64 	%fd391, {%r131, %r130};
$L__BB12_40:
	add.f64 	%fd240, %fd377, 0d4000000000000000;
	{
	.reg .b32 %temp; 
	mov.b64 	{%temp, %r132}, %fd240;
	}
	and.b32  	%r133, %r132, 2146435072;
	setp.ne.s32 	%p80, %r133, 2146435072;
	setp.neu.f64 	%p81, %fd46, 0d7FF0000000000000;
	or.pred  	%p82, %p80, %p81;
	@%p82 bra 	$L__BB12_42;
	setp.lt.s32 	%p83, %r16, 0;
	setp.eq.s32 	%p84, %r18, 1062207488;
	setp.lt.s32 	%p85, %r127, 0;
	selp.b32 	%r135, 0, 2146435072, %p85;
	and.b32  	%r136, %r127, 2147483647;
	setp.ne.s32 	%p86, %r136, 1071644672;
	or.b32  	%r137, %r135, -2147483648;
	selp.b32 	%r138, %r137, %r135, %p86;
	selp.b32 	%r139, %r138, %r135, %p84;
	selp.b32 	%r140, %r139, %r135, %p83;
	mov.b32 	%r141, 0;
	mov.b64 	%fd391, {%r141, %r140};
$L__BB12_42:
	setp.eq.s32 	%p87, %r18, 1062207488;
	setp.eq.f64 	%p88, %fd377, 0d3FF0000000000000;
	mul.f64 	%fd241, %fd391, 0d3FB31C432CA57A78;
	selp.f64 	%fd242, 0d3FB31C432CA57A78, %fd241, %p88;
	fma.rn.f64 	%fd243, %fd377, 0dBFC43FE5C91D14E4, 0d3FF399999999999A;
	fma.rn.f64 	%fd244, %fd5, 0dBFC6BEDFA43FE5C9, %fd243;
	sub.f64 	%fd245, %fd244, %fd242;
	mul.f64 	%fd246, %fd5, 0d3FCE17C1BDA5119D;
	fma.rn.f64 	%fd52, %fd377, %fd246, %fd245;
	{
	.reg .b32 %temp; 
	mov.b64 	{%temp, %r19}, %fd5;
	}
	abs.f64 	%fd53, %fd5;
	{ // callseq 8, 0
	.param .b64 param0;
	st.param.f64 	[param0], %fd53;
	.param .b64 param1;
	st.param.f64 	[param1], 0d4000000000000000;
	.param .b64 retval0;
	call.uni (retval0), 
	__internal_accurate_pow, 
	(
	param0, 
	param1
	);
	ld.param.f64 	%fd247, [retval0];
	} // callseq 8
	setp.lt.s32 	%p89, %r19, 0;
	neg.f64 	%fd249, %fd247;
	selp.f64 	%fd250, %fd249, %fd247, %p87;
	selp.f64 	%fd393, %fd250, %fd247, %p89;
	setp.neu.f64 	%p90, %fd5, 0d0000000000000000;
	@%p90 bra 	$L__BB12_44;
	selp.b32 	%r143, %r19, 0, %p87;
	setp.lt.s32 	%p92, %r127, 0;
	or.b32  	%r144, %r143, 2146435072;
	selp.b32 	%r145, %r144, %r143, %p92;
	mov.b32 	%r146, 0;
	mov.b64 	%fd393, {%r146, %r145};
$L__BB12_44:
	add.f64 	%fd251, %fd5, 0d4000000000000000;
	{
	.reg .b32 %temp; 
	mov.b64 	{%temp, %r147}, %fd251;
	}
	and.b32  	%r148, %r147, 2146435072;
	setp.ne.s32 	%p93, %r148, 2146435072;
	@%p93 bra 	$L__BB12_49;
	setp.num.f64 	%p94, %fd5, %fd5;
	@%p94 bra 	$L__BB12_47;
	mov.f64 	%fd252, 0d4000000000000000;
	add.rn.f64 	%fd393, %fd5, %fd252;
	bra.uni 	$L__BB12_49;
$L__BB12_47:
	setp.neu.f64 	%p95, %fd53, 0d7FF0000000000000;
	@%p95 bra 	$L__BB12_49;
	setp.lt.s32 	%p96, %r19, 0;
	setp.eq.s32 	%p97, %r18, 1062207488;
	setp.lt.s32 	%p98, %r127, 0;
	selp.b32 	%r150, 0, 2146435072, %p98;
	and.b32  	%r151, %r127, 2147483647;
	setp.ne.s32 	%p99, %r151, 1071644672;
	or.b32  	%r152, %r150, -2147483648;
	selp.b32 	%r153, %r152, %r150, %p99;
	selp.b32 	%r154, %r153, %r150, %p97;
	selp.b32 	%r155, %r154, %r150, %p96;
	mov.b32 	%r156, 0;
	mov.b64 	%fd393, {%r156, %r155};
$L__BB12_49:
	setp.eq.f64 	%p100, %fd5, 0d3FF0000000000000;
	mul.f64 	%fd253, %fd393, 0d3FAC947064ECE9A3;
	selp.f64 	%fd254, 0d3FAC947064ECE9A3, %fd253, %p100;
	sub.f64 	%fd255, %fd52, %fd254;
	max.f64 	%fd394, %fd255, 0d3FF0000000000000;
$L__BB12_50:
	ld.param.u64 	%rd60, [_Z14calc_trans_isoPdS_S_S_S_S_S_S_S_S_S_S_S_S_S_dddddiiiiiiid_param_2];
	mul.f64 	%fd257, %fd45, 0d3FE0000000000000;
	setp.ne.s32 	%p101, %r38, 1;
	sub.f64 	%fd258, %fd394, %fd5;
	mul.f64 	%fd259, %fd23, %fd394;
	div.rn.f64 	%fd260, %fd258, %fd259;
	sqrt.rn.f64 	%fd261, %fd260;
	add.f64 	%fd262, %fd261, 0d3FF0000000000000;
	mul.f64 	%fd263, %fd262, 0d3FE0000000000000;
	mul.f64 	%fd264, %fd257, %fd257;
	mul.f64 	%fd265, %fd384, %fd384;
	mul.f64 	%fd266, %fd265, %fd264;
	mul.f64 	%fd267, %fd263, %fd263;
	sub.f64 	%fd268, %fd266, %fd267;
	cvta.to.global.u64 	%rd41, %rd60;
	mul.wide.s32 	%rd42, %r4, 8;
	add.s64 	%rd43, %rd41, %rd42;
	st.global.f64 	[%rd43], %fd268;
	mul.f64 	%fd269, %fd257, %fd263;
	mov.f64 	%fd399, 0d3FF0000000000000;
	sub.f64 	%fd270, %fd399, %fd265;
	mul.f64 	%fd271, %fd270, %fd269;
	cvta.to.global.u64 	%rd44, %rd4;
	add.s64 	%rd45, %rd44, %rd42;
	st.global.f64 	[%rd45], %fd271;
	sub.f64 	%fd272, %fd264, %fd267;
	mul.f64 	%fd273, %fd384, %fd272;
	cvta.to.global.u64 	%rd46, %rd5;
	add.s64 	%rd47, %rd46, %rd42;
	st.global.f64 	[%rd47], %fd273;
	@%p101 bra 	$L__BB12_64;
	setp.leu.f64 	%p102, %fd5, %fd138;
	setp.ltu.f64 	%p103, %fd377, 0d0000000000000000;
	or.pred  	%p104, %p102, %p103;
	@%p104 bra 	$L__BB12_64;
	{
	.reg .b32 %temp; 
	mov.b64 	{%temp, %r20}, %fd377;
	}
	mov.f64 	%fd275, 0d4000000000000000;
	{
	.reg .b32 %temp; 
	mov.b64 	{%temp, %r157}, %fd275;
	}
	and.b32  	%r22, %r157, 2146435072;
	setp.eq.s32 	%p105, %r22, 1062207488;
	abs.f64 	%fd62, %fd377;
	{ // callseq 9, 0
	.param .b64 param0;
	st.param.f64 	[param0], %fd62;
	.param .b64 param1;
	st.param.f64 	[param1], 0d4000000000000000;
	.param .b64 retval0;
	call.uni (retval0), 
	__internal_accurate_pow, 
	(
	param0, 
	param1
	);
	ld.param.f64 	%fd276, [retval0];
	} // callseq 9
	setp.lt.s32 	%p106, %r20, 0;
	neg.f64 	%fd278, %fd276;
	selp.f64 	%fd279, %fd278, %fd276, %p105;
	selp.f64 	%fd396, %fd279, %fd276, %p106;
	setp.neu.f64 	%p107, %fd377, 0d0000000000000000;
	@%p107 bra 	$L__BB12_54;
	setp.eq.s32 	%p108, %r22, 1062207488;
	selp.b32 	%r158, %r20, 0, %p108;
	setp.lt.s32 	%p109, %r157, 0;
	or.b32  	%r159, %r158, 2146435072;
	selp.b32 	%r160, %r159, %r158, %p109;
	mov.b32 	%r161, 0;
	mov.b64 	%fd396, {%r161, %r160};
$L__BB12_54:
	add.f64 	%fd280, %fd377, 0d4000000000000000;
	{
	.reg .b32 %temp; 
	mov.b64 	{%temp, %r162}, %fd280;
	}
	and.b32  	%r163, %r162, 2146435072;
	setp.ne.s32 	%p110, %r163, 2146435072;
	setp.neu.f64 	%p111, %fd62, 0d7FF0000000000000;
	or.pred  	%p112, %p110, %p111;
	@%p112 bra 	$L__BB12_56;
	setp.lt.s32 	%p113, %r20, 0;
	setp.eq.s32 	%p114, %r22, 1062207488;
	setp.lt.s32 	%p115, %r157, 0;
	selp.b32 	%r165, 0, 2146435072, %p115;
	and.b32  	%r166, %r157, 2147483647;
	setp.ne.s32 	%p116, %r166, 1071644672;
	or.b32  	%r167, %r165, -2147483648;
	selp.b32 	%r168, %r167, %r165, %p116;
	selp.b32 	%r169, %r168, %r165, %p114;
	selp.b32 	%r170, %r169, %r165, %p113;
	mov.b32 	%r171, 0;
	mov.b64 	%fd396, {%r171, %r170};
$L__BB12_56:
	setp.eq.s32 	%p117, %r22, 1062207488;
	setp.eq.f64 	%p118, %fd377, 0d3FF0000000000000;
	mul.f64 	%fd281, %fd396, 0d3FB31C432CA57A78;
	selp.f64 	%fd282, 0d3FB31C432CA57A78, %fd281, %p118;
	fma.rn.f64 	%fd283, %fd377, 0dBFC43FE5C91D14E4, 0d3FF399999999999A;
	fma.rn.f64 	%fd284, %fd5, 0dBFC6BEDFA43FE5C9, %fd283;
	sub.f64 	%fd285, %fd284, %fd282;
	mul.f64 	%fd286, %fd5, 0d3FCE17C1BDA5119D;
	fma.rn.f64 	%fd68, %fd377, %fd286, %fd285;
	{
	.reg .b32 %temp; 
	mov.b64 	{%temp, %r23}, %fd5;
	}
	abs.f64 	%fd69, %fd5;
	{ // callseq 10, 0
	.param .b64 param0;
	st.param.f64 	[param0], %fd69;
	.param .b64 param1;
	st.param.f64 	[param1], 0d4000000000000000;
	.param .b64 retval0;
	call.uni (retval0), 
	__internal_accurate_pow, 
	(
	param0, 
	param1
	);
	ld.param.f64 	%fd287, [retval0];
	} // callseq 10
	setp.lt.s32 	%p119, %r23, 0;
	neg.f64 	%fd289, %fd287;
	selp.f64 	%fd290, %fd289, %fd287, %p117;
	selp.f64 	%fd398, %fd290, %fd287, %p119;
	setp.neu.f64 	%p120, %fd5, 0d0000000000000000;
	@%p120 bra 	$L__BB12_58;
	setp.eq.s32 	%p121, %r22, 1062207488;
	selp.b32 	%r173, %r23, 0, %p121;
	setp.lt.s32 	%p122, %r157, 0;
	or.b32  	%r174, %r173, 2146435072;
	selp.b32 	%r175, %r174, %r173, %p122;
	mov.b32 	%r176, 0;
	mov.b64 	%fd398, {%r176, %r175};
$L__BB12_58:
	add.f64 	%fd291, %fd5, 0d4000000000000000;
	{
	.reg .b32 %temp; 
	mov.b64 	{%temp, %r177}, %fd291;
	}
	and.b32  	%r178, %r177, 2146435072;
	setp.ne.s32 	%p123, %r178, 2146435072;
	@%p123 bra 	$L__BB12_63;
	setp.num.f64 	%p124, %fd5, %fd5;
	@%p124 bra 	$L__BB12_61;
	mov.f64 	%fd292, 0d4000000000000000;
	add.rn.f64 	%fd398, %fd5, %fd292;
	bra.uni 	$L__BB12_63;
$L__BB12_61:
	setp.neu.f64 	%p125, %fd69, 0d7FF0000000000000;
	@%p125 bra 	$L__BB12_63;
	setp.lt.s32 	%p126, %r23, 0;
	setp.eq.s32 	%p127, %r22, 1062207488;
	setp.lt.s32 	%p128, %r157, 0;
	selp.b32 	%r180, 0, 2146435072, %p128;
	and.b32  	%r181, %r157, 2147483647;
	setp.ne.s32 	%p129, %r181, 1071644672;
	or.b32  	%r182, %r180, -2147483648;
	selp.b32 	%r183, %r182, %r180, %p129;
	selp.b32 	%r184, %r183, %r180, %p127;
	selp.b32 	%r185, %r184, %r180, %p126;
	mov.b32 	%r186, 0;
	mov.b64 	%fd398, {%r186, %r185};
$L__BB12_63:
	setp.eq.f64 	%p130, %fd5, 0d3FF0000000000000;
	mul.f64 	%fd293, %fd398, 0d3FAC947064ECE9A3;
	selp.f64 	%fd294, 0d3FAC947064ECE9A3, %fd293, %p130;
	sub.f64 	%fd295, %fd68, %fd294;
	max.f64 	%fd399, %fd295, 0d3FF0000000000000;
$L__BB12_64:
	mul.f64 	%fd296, %fd134, %fd377;
	div.rn.f64 	%fd78, %fd296, %fd135;
	fma.rn.f64 	%fd79, %fd23, %fd399, %fd78;
	{
	.reg .b32 %temp; 
	mov.b64 	{%temp, %r24}, %fd134;
	}
	mov.f64 	%fd297, 0dC000000000000000;
	{
	.reg .b32 %temp; 
	mov.b64 	{%temp, %r187}, %fd297;
	}
	and.b32  	%r26, %r187, 2146435072;
	setp.eq.s32 	%p131, %r26, 1062207488;
	abs.f64 	%fd80, %fd134;
	{ // callseq 11, 0
	.param .b64 param0;
	st.param.f64 	[param0], %fd80;
	.param .b64 param1;
	st.param.f64 	[param1], 0dC000000000000000;
	.param .b64 retval0;
	call.uni (retval0), 
	__internal_accurate_pow, 
	(
	param0, 
	param1
	);
	ld.param.f64 	%fd298, [retval0];
	} // callseq 11
	setp.lt.s32 	%p132, %r24, 0;
	neg.f64 	%fd300, %fd298;
	selp.f64 	%fd301, %fd300, %fd298, %p131;
	selp.f64 	%fd411, %fd301, %fd298, %p132;
	setp.neu.f64 	%p133, %fd134, 0d0000000000000000;
	mov.f64 	%fd401, %fd411;
	@%p133 bra 	$L__BB12_66;
	selp.b32 	%r188, %r24, 0, %p131;
	setp.lt.s32 	%p135, %r187, 0;
	or.b32  	%r189, %r188, 2146435072;
	selp.b32 	%r190, %r189, %r188, %p135;
	mov.b32 	%r191, 0;
	mov.b64 	%fd401, {%r191, %r190};
$L__BB12_66:
	add.f64 	%fd302, %fd134, 0dC000000000000000;
	{
	.reg .b32 %temp; 
	mov.b64 	{%temp, %r192}, %fd302;
	}
	and.b32  	%r27, %r192, 2146435072;
	setp.ne.s32 	%p136, %r27, 2146435072;
	@%p136 bra 	$L__BB12_71;
	setp.num.f64 	%p137, %fd134, %fd134;
	@%p137 bra 	$L__BB12_69;
	mov.f64 	%fd303, 0dC000000000000000;
	add.rn.f64 	%fd401, %fd134, %fd303;
	bra.uni 	$L__BB12_71;
$L__BB12_69:
	setp.neu.f64 	%p138, %fd80, 0d7FF0000000000000;
	@%p138 bra 	$L__BB12_71;
	setp.lt.s32 	%p141, %r187, 0;
	selp.b32 	%r194, 0, 2146435072, %p141;
	and.b32  	%r195, %r187, 2147483647;
	setp.ne.s32 	%p142, %r195, 1071644672;
	or.b32  	%r196, %r194, -2147483648;
	selp.b32 	%r197, %r196, %r194, %p142;
	selp.b32 	%r198, %r197, %r194, %p131;
	selp.b32 	%r199, %r198, %r194, %p132;
	mov.b32 	%r200, 0;
	mov.b64 	%fd401, {%r200, %r199};
$L__BB12_71:
	setp.eq.f64 	%p144, %fd134, 0d3FF0000000000000;
	selp.f64 	%fd304, 0d3FF0000000000000, %fd401, %p144;
	mul.f64 	%fd305, %fd399, %fd304;
	sub.f64 	%fd306, %fd399, %fd5;
	mul.f64 	%fd87, %fd306, %fd305;
	{
	.reg .b32 %temp; 
	mov.b64 	{%temp, %r28}, %fd136;
	}
	abs.f64 	%fd88, %fd136;
	{ // callseq 12, 0
	.param .b64 param0;
	st.param.f64 	[param0], %fd88;
	.param .b64 param1;
	st.param.f64 	[param1], 0dC000000000000000;
	.param .b64 retval0;
	call.uni (retval0), 
	__internal_accurate_pow, 
	(
	param0, 
	param1
	);
	ld.param.f64 	%fd307, [retval0];
	} // callseq 12
	setp.lt.s32 	%p145, %r28, 0;
	neg.f64 	%fd309, %fd307;
	selp.f64 	%fd310, %fd309, %fd307, %p131;
	selp.f64 	%fd413, %fd310, %fd307, %p145;
	setp.neu.f64 	%p146, %fd136, 0d0000000000000000;
	mov.f64 	%fd403, %fd413;
	@%p146 bra 	$L__BB12_73;
	selp.b32 	%r202, %r28, 0, %p131;
	setp.lt.s32 	%p148, %r187, 0;
	or.b32  	%r203, %r202, 2146435072;
	selp.b32 	%r204, %r203, %r202, %p148;
	mov.b32 	%r205, 0;
	mov.b64 	%fd403, {%r205, %r204};
$L__BB12_73:
	add.f64 	%fd311, %fd136, 0dC000000000000000;
	{
	.reg .b32 %temp; 
	mov.b64 	{%temp, %r206}, %fd311;
	}
	and.b32  	%r29, %r206, 2146435072;
	setp.ne.s32 	%p149, %r29, 2146435072;
	@%p149 bra 	$L__BB12_78;
	setp.num.f64 	%p150, %fd136, %fd136;
	@%p150 bra 	$L__BB12_76;
	mov.f64 	%fd312, 0dC000000000000000;
	add.rn.f64 	%fd403, %fd136, %fd312;
	bra.uni 	$L__BB12_78;
$L__BB12_76:
	setp.neu.f64 	%p151, %fd88, 0d7FF0000000000000;
	@%p151 bra 	$L__BB12_78;
	setp.lt.s32 	%p152, %r28, 0;
	setp.eq.s32 	%p153, %r26, 1062207488;
	setp.lt.s32 	%p154, %r187, 0;
	selp.b32 	%r208, 0, 2146435072, %p154;
	and.b32  	%r209, %r187, 2147483647;
	setp.ne.s32 	%p155, %r209, 1071644672;
	or.b32  	%r210, %r208, -2147483648;
	selp.b32 	%r211, %r210, %r208, %p155;
	selp.b32 	%r212, %r211, %r208, %p153;
	selp.b32 	%r213, %r212, %r208, %p152;
	mov.b32 	%r214, 0;
	mov.b64 	%fd403, {%r214, %r213};
$L__BB12_78:
	setp.eq.f64 	%p156, %fd136, 0d3FF0000000000000;
	selp.f64 	%fd313, 0d3FF0000000000000, %fd403, %p156;
	mul.f64 	%fd314, %fd23, %fd87;
	sub.f64 	%fd315, %fd314, %fd313;
	rcp.rn.f64 	%fd95, %fd134;
	mul.f64 	%fd316, %fd136, %fd399;
	mul.f64 	%fd317, %fd23, %fd316;
	rcp.rn.f64 	%fd318, %fd317;
	add.f64 	%fd319, %fd95, %fd318;
	mul.f64 	%fd320, %fd134, %fd5;
	mul.f64 	%fd321, %fd377, %fd320;
	mul.f64 	%fd96, %fd136, %fd321;
	mul.f64 	%fd322, %fd135, %fd399;
	mul.f64 	%fd323, %fd23, %fd322;
	div.rn.f64 	%fd324, %fd96, %fd323;
	mul.f64 	%fd325, %fd5, %fd79;
	div.rn.f64 	%fd326, %fd325, %fd315;
	fma.rn.f64 	%fd327, %fd319, %fd326, %fd324;
	mul.f64 	%fd404, %fd327, 0d3FE0000000000000;
	abs.f64 	%fd98, %fd404;
	setp.lt.f64 	%p157, %fd98, 0d4197D78400000000;
	@%p157 bra 	$L__BB12_82;
	setp.ne.s32 	%p158, %r39, 1;
	@%p158 bra 	$L__BB12_81;
	mov.u64 	%rd48, $str;
	cvta.global.u64 	%rd49, %rd48;
	{ // callseq 13, 0
	.param .b64 param0;
	st.param.b64 	[param0], %rd49;
	.param .b64 param1;
	st.param.b64 	[param1], 0;
	.param .b32 retval0;
	call.uni (retval0), 
	vprintf, 
	(
	param0, 
	param1
	);
	ld.param.b32 	%r215, [retval0];
	} // callseq 13
$L__BB12_81:
	mul.f64 	%fd328, %fd404, 0d4197D78400000000;
	div.rn.f64 	%fd404, %fd328, %fd98;
$L__BB12_82:
	ld.param.u64 	%rd61, [_Z14calc_trans_isoPdS_S_S_S_S_S_S_S_S_S_S_S_S_S_dddddiiiiiiid_param_5];
	setp.ne.s32 	%p159, %r38, 1;
	cvta.to.global.u64 	%rd50, %rd61;
	mul.wide.s32 	%rd51, %r4, 8;
	add.s64 	%rd52, %rd50, %rd51;
	st.global.f64 	[%rd52], %fd404;
	mov.f64 	%fd409, 0d3FF0000000000000;
	@%p159 bra 	$L__BB12_96;
	setp.leu.f64 	%p160, %fd5, %fd138;
	setp.ltu.f64 	%p161, %fd377, 0d0000000000000000;
	or.pred  	%p162, %p160, %p161;
	@%p162 bra 	$L__BB12_96;
	{
	.reg .b32 %temp; 
	mov.b64 	{%temp, %r30}, %fd377;
	}
	mov.f64 	%fd331, 0d4000000000000000;
	{
	.reg .b32 %temp; 
	mov.b64 	{%temp, %r217}, %fd331;
	}
	and.b32  	%r32, %r217, 2146435072;
	setp.eq.s32 	%p163, %r32, 1062207488;
	abs.f64 	%fd101, %fd377;
	{ // callseq 14, 0
	.param .b64 param0;
	st.param.f64 	[param0], %fd101;
	.param .b64 param1;
	st.param.f64 	[param1], 0d4000000000000000;
	.param .b64 retval0;
	call.uni (retval0), 
	__internal_accurate_pow, 
	(
	param0, 
	param1
	);
	ld.param.f64 	%fd332, [retval0];
	} // callseq 14
	setp.lt.s32 	%p164, %r30, 0;
	neg.f64 	%fd334, %fd332;
	selp.f64 	%fd335, %fd334, %fd332, %p163;
	selp.f64 	%fd406, %fd335, %fd332, %p164;
	setp.neu.f64 	%p165, %fd377, 0d0000000000000000;
	@%p165 bra 	$L__BB12_86;
	selp.b32 	%r218, %r30, 0, %p163;
	setp.lt.s32 	%p167, %r217, 0;
	or.b32  	%r219, %r218, 2146435072;
	selp.b32 	%r220, %r219, %r218, %p167;
	mov.b32 	%r221, 0;
	mov.b64 	%fd406, {%r221, %r220};
$L__BB12_86:
	add.f64 	%fd336, %fd377, 0d4000000000000000;
	{
	.reg .b32 %temp; 
	mov.b64 	{%temp, %r222}, %fd336;
	}
	and.b32  	%r223, %r222, 2146435072;
	setp.ne.s32 	%p168, %r223, 2146435072;
	setp.neu.f64 	%p169, %fd101, 0d7FF0000000000000;
	or.pred  	%p170, %p168, %p169;
	@%p170 bra 	$L__BB12_88;
	setp.lt.s32 	%p171, %r30, 0;
	setp.eq.s32 	%p172, %r32, 1062207488;
	setp.lt.s32 	%p173, %r217, 0;
	selp.b32 	%r225, 0, 2146435072, %p173;
	and.b32  	%r226, %r217, 2147483647;
	setp.ne.s32 	%p174, %r226, 1071644672;
	or.b32  	%r227, %r225, -2147483648;
	selp.b32 	%r228, %r227, %r225, %p174;
	selp.b32 	%r229, %r228, %r225, %p172;
	selp.b32 	%r230, %r229, %r225, %p171;
	mov.b32 	%r231, 0;
	mov.b64 	%fd406, {%r231, %r230};
$L__BB12_88:
	setp.eq.s32 	%p175, %r32, 1062207488;
	setp.eq.f64 	%p176, %fd377, 0d3FF0000000000000;
	mul.f64 	%fd337, %fd406, 0d3FB31C432CA57A78;
	selp.f64 	%fd338, 0d3FB31C432CA57A78, %fd337, %p176;
	fma.rn.f64 	%fd339, %fd377, 0dBFC43FE5C91D14E4, 0d3FF399999999999A;
	fma.rn.f64 	%fd340, %fd5, 0dBFC6BEDFA43FE5C9, %fd339;
	sub.f64 	%fd341, %fd340, %fd338;
	mul.f64 	%fd342, %fd5, 0d3FCE17C1BDA5119D;
	fma.rn.f64 	%fd107, %fd377, %fd342, %fd341;
	{
	.reg .b32 %temp; 
	mov.b64 	{%temp, %r33}, %fd5;
	}
	abs.f64 	%fd108, %fd5;
	{ // callseq 15, 0
	.param .b64 param0;
	st.param.f64 	[param0], %fd108;
	.param .b64 param1;
	st.param.f64 	[param1], 0d4000000000000000;
	.param .b64 retval0;
	call.uni (retval0), 
	__internal_accurate_pow, 
	(
	param0, 
	param1
	);
	ld.param.f64 	%fd343, [retval0];
	} // callseq 15
	setp.lt.s32 	%p177, %r33, 0;
	neg.f64 	%fd345, %fd343;
	selp.f64 	%fd346, %fd345, %fd343, %p175;
	selp.f64 	%fd408, %fd346, %fd343, %p177;
	setp.neu.f64 	%p178, %fd5, 0d0000000000000000;
	@%p178 bra 	$L__BB12_90;
	selp.b32 	%r233, %r33, 0, %p175;
	setp.lt.s32 	%p180, %r217, 0;
	or.b32  	%r234, %r233, 2146435072;
	selp.b32 	%r235, %r234, %r233, %p180;
	mov.b32 	%r236, 0;
	mov.b64 	%fd408, {%r236, %r235};
$L__BB12_90:
	add.f64 	%fd347, %fd5, 0d4000000000000000;
	{
	.reg .b32 %temp; 
	mov.b64 	{%temp, %r237}, %fd347;
	}
	and.b32  	%r238, %r237, 2146435072;
	setp.ne.s32 	%p181, %r238, 2146435072;
	@%p181 bra 	$L__BB12_95;
	setp.num.f64 	%p182, %fd5, %fd5;
	@%p182 bra 	$L__BB12_93;
	mov.f64 	%fd348, 0d4000000000000000;
	add.rn.f64 	%fd408, %fd5, %fd348;
	bra.uni 	$L__BB12_95;
$L__BB12_93:
	setp.neu.f64 	%p183, %fd108, 0d7FF0000000000000;
	@%p183 bra 	$L__BB12_95;
	setp.lt.s32 	%p184, %r33, 0;
	setp.eq.s32 	%p185, %r32, 1062207488;
	setp.lt.s32 	%p186, %r217, 0;
	selp.b32 	%r240, 0, 2146435072, %p186;
	and.b32  	%r241, %r217, 2147483647;
	setp.ne.s32 	%p187, %r241, 1071644672;
	or.b32  	%r242, %r240, -2147483648;
	selp.b32 	%r243, %r242, %r240, %p187;
	selp.b32 	%r244, %r243, %r240, %p185;
	selp.b32 	%r245, %r244, %r240, %p184;
	mov.b32 	%r246, 0;
	mov.b64 	%fd408, {%r246, %r245};
$L__BB12_95:
	setp.eq.f64 	%p188, %fd5, 0d3FF0000000000000;
	mul.f64 	%fd349, %fd408, 0d3FAC947064ECE9A3;
	selp.f64 	%fd350, 0d3FAC947064ECE9A3, %fd349, %p188;
	sub.f64 	%fd351, %fd107, %fd350;
	max.f64 	%fd409, %fd351, 0d3FF0000000000000;
$L__BB12_96:
	fma.rn.f64 	%fd117, %fd23, %fd409, %fd78;
	@%p133 bra 	$L__BB12_98;
	setp.eq.s32 	%p190, %r26, 1062207488;
	selp.b32 	%r247, %r24, 0, %p190;
	setp.lt.s32 	%p191, %r187, 0;
	or.b32  	%r248, %r247, 2146435072;
	selp.b32 	%r249, %r248, %r247, %p191;
	mov.b32 	%r250, 0;
	mov.b64 	%fd411, {%r250, %r249};
$L__BB12_98:
	@%p136 bra 	$L__BB12_103;
	setp.num.f64 	%p193, %fd134, %fd134;
	@%p193 bra 	$L__BB12_101;
	mov.f64 	%fd352, 0dC000000000000000;
	add.rn.f64 	%fd411, %fd134, %fd352;
	bra.uni 	$L__BB12_103;
$L__BB12_101:
	setp.neu.f64 	%p194, %fd80, 0d7FF0000000000000;
	@%p194 bra 	$L__BB12_103;
	setp.lt.s32 	%p195, %r24, 0;
	setp.eq.s32 	%p196, %r26, 1062207488;
	setp.lt.s32 	%p197, %r187, 0;
	selp.b32 	%r252, 0, 2146435072, %p197;
	and.b32  	%r253, %r187, 2147483647;
	setp.ne.s32 	%p198, %r253, 1071644672;
	or.b32  	%r254, %r252, -2147483648;
	selp.b32 	%r255, %r254, %r252, %p198;
	selp.b32 	%r256, %r255, %r252, %p196;
	selp.b32 	%r257, %r256, %r252, %p195;
	mov.b32 	%r258, 0;
	mov.b64 	%fd411, {%r258, %r257};
$L__BB12_103:
	selp.f64 	%fd353, 0d3FF0000000000000, %fd411, %p144;
	mul.f64 	%fd354, %fd409, %fd353;
	sub.f64 	%fd355, %fd409, %fd5;
	mul.f64 	%fd123, %fd355, %fd354;
	@%p146 bra 	$L__BB12_105;
	setp.eq.s32 	%p201, %r26, 1062207488;
	selp.b32 	%r259, %r28, 0, %p201;
	setp.lt.s32 	%p202, %r187, 0;
	or.b32  	%r260, %r259, 2146435072;
	selp.b32 	%r261, %r260, %r259, %p202;
	mov.b32 	%r262, 0;
	mov.b64 	%fd413, {%r262, %r261};
$L__BB12_105:
	setp.ne.s32 	%p203, %r29, 2146435072;
	@%p203 bra 	$L__BB12_110;
	setp.num.f64 	%p204, %fd136, %fd136;
	@%p204 bra 	$L__BB12_108;
	mov.f64 	%fd356, 0dC000000000000000;
	add.rn.f64 	%fd413, %fd136, %fd356;
	bra.uni 	$L__BB12_110;
$L__BB12_108:
	setp.neu.f64 	%p205, %fd88, 0d7FF0000000000000;
	@%p205 bra 	$L__BB12_110;
	setp.lt.s32 	%p206, %r28, 0;
	setp.eq.s32 	%p207, %r26, 1062207488;
	setp.lt.s32 	%p208, %r187, 0;
	selp.b32 	%r264, 0, 2146435072, %p208;
	and.b32  	%r265, %r187, 2147483647;
	setp.ne.s32 	%p209, %r265, 1071644672;
	or.b32  	%r266, %r264, -2147483648;
	selp.b32 	%r267, %r266, %r264, %p209;
	selp.b32 	%r268, %r267, %r264, %p207;
	selp.b32 	%r269, %r268, %r264, %p206;
	mov.b32 	%r270, 0;
	mov.b64 	%fd413, {%r270, %r269};
$L__BB12_110:
	setp.eq.f64 	%p210, %fd136, 0d3FF0000000000000;
	selp.f64 	%fd357, 0d3FF0000000000000, %fd413, %p210;
	mul.f64 	%fd358, %fd23, %fd123;
	sub.f64 	%fd359, %fd358, %fd357;
	mul.f64 	%fd360, %fd136, %fd409;
	mul.f64 	%fd361, %fd23, %fd360;
	rcp.rn.f64 	%fd362, %fd361;
	sub.f64 	%fd363, %fd95, %fd362;
	mul.f64 	%fd364, %fd135, %fd409;
	mul.f64 	%fd365, %fd23, %fd364;
	div.rn.f64 	%fd366, %fd96, %fd365;
	mul.f64 	%fd367, %fd5, %fd117;
	div.rn.f64 	%fd368, %fd367, %fd359;
	mul.f64 	%fd369, %fd363, %fd368;
	sub.f64 	%fd370, %fd369, %fd366;
	mul.f64 	%fd414, %fd370, 0d3FE0000000000000;
	abs.f64 	%fd130, %fd414;
	setp.lt.f64 	%p211, %fd130, 0d4197D78400000000;
	@%p211 bra 	$L__BB12_114;
	setp.ne.s32 	%p212, %r39, 1;
	@%p212 bra 	$L__BB12_113;
	mov.u64 	%rd53, $str;
	cvta.global.u64 	%rd54, %rd53;
	{ // callseq 16, 0
	.param .b64 param0;
	st.param.b64 	[param0], %rd54;
	.param .b64 param1;
	st.param.b64 	[param1], 0;
	.param .b32 retval0;
	call.uni (retval0), 
	vprintf, 
	(
	param0, 
	param1
	);
	ld.param.b32 	%r271, [retval0];
	} // callseq 16
$L__BB12_113:
	mul.f64 	%fd371, %fd414, 0d4197D78400000000;
	div.rn.f64 	%fd414, %fd371, %fd130;
$L__BB12_114:
	ld.param.u64 	%rd62, [_Z14calc_trans_isoPdS_S_S_S_S_S_S_S_S_S_S_S_S_S_dddddiiiiiiid_param_6];
	cvta.to.global.u64 	%rd55, %rd62;
	mul.wide.s32 	%rd56, %r4, 8;
	add.s64 	%rd57, %rd55, %rd56;
	st.global.f64 	[%rd57], %fd414;
$L__BB12_115:
	ret;

}
	// .globl	_Z17calc_trans_nonisoPdS_S_S_S_S_S_S_S_S_S_S_S_S_S_S_S_S_S_S_S_S_S_S_S_S_S_S_S_S_dddddiiiiiiid
.visible .entry _Z17calc_trans_nonisoPdS_S_S_S_S_S_S_S_S_S_S_S_S_S_S_S_S_S_S_S_S_S_S_S_S_S_S_S_S_dddddiiiiiiid(
	.param .u64 .ptr .align 1 _Z17calc_trans_nonisoPdS_S_S_S_S_S_S_S_S_S_S_S_S_S_S_S_S_S_S_S_S_S_S_S_S_S_S_S_S_dddddiiiiiiid_param_0,
	.param .u64 .ptr .align 1 _Z17calc_trans_nonisoPdS_S_S_S_S_S_S_S_S_S_S_S_S_S_S_S_S_S_S_S_S_S_S_S_S_S_S_S_S_dddddiiiiiiid_param_1,
	.param .u64 .ptr .align 1 _Z17calc_trans_nonisoPdS_S_S_S_S_S_S_S_S_S_S_S_S_S_S_S_S_S_S_S_S_S_S_S_S_S_S_S_S_dddddiiiiiiid_param_2,
	.param .u64 .ptr .align 1 _Z17calc_trans_nonisoPdS_S_S_S_S_S_S_S_S_S_S_S_S_S_S_S_S_S_S_S_S_S_S_S_S_S_S_S_S_dddddiiiiiiid_param_3,
	.param .u64 .ptr .align 1 _Z17calc_trans_nonisoPdS_S_S_S_S_S_S_S_S_S_S_S_S_S_S_S_S_S_S_S_S_S_S_S_S_S_S_S_S_dddddiiiiiiid_param_4,
	.param .u64 .ptr .align 1 _Z17calc_trans_nonisoPdS_S_S_S_S_S_S_S_S_S_S_S_S_S_S_S_S_S_S_S_S_S_S_S_S_S_S_S_S_dddddiiiiiiid_param_5,
	.param .u64 .ptr .align 1 _Z17calc_trans_nonisoPdS_S_S_S_S_S_S_S_S_S_S_S_S_S_S_S_S_S_S_S_S_S_S_S_S_S_S_S_S_dddddiiiiiiid_param_6,
	.param .u64 .ptr .align 1 _Z17calc_trans_nonisoPdS_S_S_S_S_S_S_S_S_S_S_S_S_S_S_S_S_S_S_S_S_S_S_S_S_S_S_S_S_dddddiiiiiiid_param_7,
	.param .u64 .ptr .align 1 _Z17calc_trans_nonisoPdS_S_S_S_S_S_S_S_S_S_S_S_S_S_S_S_S_S_S_S_S_S_S_S_S_S_S_S_S_dddddiiiiiiid_param_8,
	.param .u64 .ptr .align 1 _Z17calc_trans_nonisoPdS_S_S_S_S_S_S_S_S_S_S_S_S_S_S_S_S_S_S_S_S_S_S_S_S_S_S_S_S_dddddiiiiiiid_param_9,
	.param .u64 .ptr .align 1 _Z17calc_trans_nonisoPdS_S_S_S_S_S_S_S_S_S_S_S_S_S_S_S_S_S_S_S_S_S_S_S_S_S_S_S_S_dddddiiiiiiid_param_10,
	.param .u64 .ptr .align 1 _Z17calc_trans_nonisoPdS_S_S_S_S_S_S_S_S_S_S_S_S_S_S_S_S_S_S_S_S_S_S_S_S_S_S_S_S_dddddiiiiiiid_param_11,
	.param .u64 .ptr .align 1 _Z17calc_trans_nonisoPdS_S_S_S_S_S_S_S_S_S_S_S_S_S_S_S_S_S_S_S_S_S_S_S_S_S_S_S_S_dddddiiiiiiid_param_12,
	.param .u64 .ptr .align 1 _Z17calc_trans_nonisoPdS_S_S_S_S_S_S_S_S_S_S_S_S_S_S_S_S_S_S_S_S_S_S_S_S_S_S_S_S_dddddiiiiiiid_param_13,
	.param .u64 .ptr .align 1 _Z17calc_trans_nonisoPdS_S_S_S_S_S_S_S_S_S_S_S_S_S_S_S_S_S_S_S_S_S_S_S_S_S_S_S_S_dddddiiiiiiid_param_14,
	.param .u64 .ptr .align 1 _Z17calc_trans_nonisoPdS_S_S_S_S_S_S_S_S_S_S_S_S_S_S_S_S_S_S_S_S_S_S_S_S_S_S_S_S_dddddiiiiiiid_param_15,
	.param .u64 .ptr .align 1 _Z17calc_trans_nonisoPdS_S_S_S_S_S_S_S_S_S_S_S_S_S_S_S_S_S_S_S_S_S_S_S_S_S_S_S_S_dddddiiiiiiid_param_16,
	.param .u64 .ptr .align 1 _Z17calc_trans_nonisoPdS_S_S_S_S_S_S_S_S_S_S_S_S_S_S_S_S_S_S_S_S_S_S_S_S_S_S_S_S_dddddiiiiiiid_param_17,
	.param .u64 .ptr .align 1 _Z17calc_trans_nonisoPdS_S_S_S_S_S_S_S_S_S_S_S_S_S_S_S_S_S_S_S_S_S_S_S_S_S_S_S_S_dddddiiiiiiid_param_18,
	.param .u64 .ptr .align 1 _Z17calc_trans_nonisoPdS_S_S_S_S_S_S_S_S_S_S_S_S_S_S_S_S_S_S_S_S_S_S_S_S_S_S_S_S_dddddiiiiiiid_param_19,
	.param .u64 .ptr .align 1 _Z17calc_trans_nonisoPdS_S_S_S_S_S_S_S_S_S_S_S_S_S_S_S_S_S_S_S_S_S_S_S_S_S_S_S_S_dddddiiiiiiid_param_20,
	.param .u64 .ptr .align 1 _Z17calc_trans_nonisoPdS_S_S_S_S_S_S_S_S_S_S_S_S_S_S_S_S_S_S_S_S_S_S_S_S_S_S_S_S_dddddiiiiiiid_param_21,
	.param .u64 .ptr .align 1 _Z17calc_trans_nonisoPdS_S_S_S_S_S_S_S_S_S_S_S_S_S_S_S_S_S_S_S_S_S_S_S_S_S_S_S_S_dddddiiiiiiid_param_22,
	.param .u64 .ptr .align 1 _Z17calc_trans_nonisoPdS_S_S_S_S_S_S_S_S_S_S_S_S_S_S_S_S_S_S_S_S_S_S_S_S_S_S_S_S_dddddiiiiiiid_param_23,
	.param .u64 .ptr .align 1 _Z17calc_trans_nonisoPdS_S_S_S_S_S_S_S_S_S_S_S_S_S_S_S_S_S_S_S_S_S_S_S_S_S_S_S_S_dddddiiiiiiid_param_24,
	.param .u64 .ptr .align 1 _Z17calc_trans_nonisoPdS_S_S_S_S_S_S_S_S_S_S_S_S_S_S_S_S_S_S_S_S_S_S_S_S_S_S_S_S_dddddiiiiiiid_param_25,
	.param .u64 .ptr .align 1 _Z17calc_trans_nonisoPdS_S_S_S_S_S_S_S_S_S_S_S_S_S_S_S_S_S_S_S_S_S_S_S_S_S_S_S_S_dddddiiiiiiid_param_26,
	.param .u64 .ptr .align 1 _Z17calc_trans_nonisoPdS_S_S_S_S_S_S_S_S_S_S_S_S_S_S_S_S_S_S_S_S_S_S_S_S_S_S_S_S_dddddiiiiiiid_param_27,
	.param .u64 .ptr .align 1 _Z17calc_trans_nonisoPdS_S_S_S_S_S_S_S_S_S_S_S_S_S_S_S_S_S_S_S_S_S_S_S_S_S_S_S_S_dddddiiiiiiid_param_28,
	.param .u64 .ptr .align 1 _Z17calc_trans_nonisoPdS_S_S_S_S_S_S_S_S_S_S_S_S_S_S_S_S_S_S_S_S_S_S_S_S_S_S_S_S_dddddiiiiiiid_param_29,
	.param .f64 _Z17calc_trans_nonisoPdS_S_S_S_S_S_S_S_S_S_S_S_S_S_S_S_S_S_S_S_S_S_S_S_S_S_S_S_S_dddddiiiiiiid_param_30,
	.param .f64 _Z17calc_trans_nonisoPdS_S_S_S_S_S_S_S_S_S_S_S_S_S_S_S_S_S_S_S_S_S_S_S_S_S_S_S_S_dddddiiiiiiid_param_31,
	.param .f64 _Z17calc_trans_nonisoPdS_S_S_S_S_S_S_S_S_S_S_S_S_S_S_S_S_S_S_S_S_S_S_S_S_S_S_S_S_dddddiiiiiiid_param_32,
	.param .f64 _Z17calc_trans_nonisoPdS_S_S_S_S_S_S_S_S_S_S_S_S_S_S_S_S_S_S_S_S_S_S_S_S_S_S_S_S_dddddiiiiiiid_param_33,
	.param .f64 _Z17calc_trans_nonisoPdS_S_S_S_S_S_S_S_S_S_S_S_S_S_S_S_S_S_S_S_S_S_S_S_S_S_S_S_S_dddddiiiiiiid_param_34,
	.param .u32 _Z17calc_trans_nonisoPdS_S_S_S_S_S_S_S_S_S_S_S_S_S_S_S_S_S_S_S_S_S_S_S_S_S_S_S_S_dddddiiiiiiid_param_35,
	.param .u32 _Z17calc_trans_nonisoPdS_S_S_S_S_S_S_S_S_S_S_S_S_S_S_S_S_S_S_S_S_S_S_S_S_S_S_S_S_dddddiiiiiiid_param_36,
	.param .u32 _Z17calc_trans_nonisoPdS_S_S_S_S_S_S_S_S_S_S_S_S_S_S_S_S_S_S_S_S_S_S_S_S_S_S_S_S_dddddiiiiiiid_param_37,
	.param .u32 _Z17calc_trans_nonisoPdS_S_S_S_S_S_S_S_S_S_S_S_S_S_S_S_S_S_S_S_S_S_S_S_S_S_S_S_S_dddddiiiiiiid_param_38,
	.param .u32 _Z17calc_trans_nonisoPdS_S_S_S_S_S_S_S_S_S_S_S_S_S_S_S_S_S_S_S_S_S_S_S_S_S_S_S_S_dddddiiiiiiid_param_39,
	.param .u32 _Z17calc_trans_nonisoPdS_S_S_S_S_S_S_S_S_S_S_S_S_S_S_S_S_S_S_S_S_S_S_S_S_S_S_S_S_dddddiiiiiiid_param_40,
	.param .u32 _Z17calc_trans_nonisoPdS_S_S_S_S_S_S_S_S_S_S_S_S_S_S_S_S_S_S_S_S_S_S_S_S_S_S_S_S_dddddiiiiiiid_param_41,
	.param .f64 _Z17calc_trans_nonisoPdS_S_S_S_S_S_S_S_S_S_S_S_S_S_S_S_S_S_S_S_S_S_S_S_S_S_S_S_S_dddddiiiiiiid_param_42
)
{
	.reg .pred 	%p<414>;
	.reg .b32 	%r<514>;
	.reg .b32 	%f<5>;
	.reg .b64 	%rd<123>;
	.reg .b64 	%fd<829>;

	ld.param.u64 	%rd2, [_Z17calc_trans_nonisoPdS_S_S_S_S_S_S_S_S_S_S_S_S_S_S_S_S_S_S_S_S_S_S_S_S_S_S_S_S_dddddiiiiiiid_param_1];
	ld.param.u64 	%rd4, [_Z17calc_trans_nonisoPdS_S_S_S_S_S_S_S_S_S_S_S_S_S_S_S_S_S_S_S_S_S_S_S_S_S_S_S_S_dddddiiiiiiid_param_3];
	ld.param.u64 	%rd5, [_Z17calc_trans_nonisoPdS_S_S_S_S_S_S_S_S_S_S_S_S_S_S_S_S_S_S_S_S_S_S_S_S_S_S_S_S_dddddiiiiiiid_param_4];
	ld.param.u64 	%rd6, [_Z17calc_trans_nonisoPdS_S_S_S_S_S_S_S_S_S_S_S_S_S_S_S_S_S_S_S_S_S_S_S_S_S_S_S_S_dddddiiiiiiid_param_5];
	ld.param.u64 	%rd8, [_Z17calc_trans_nonisoPdS_S_S_S_S_S_S_S_S_S_S_S_S_S_S_S_S_S_S_S_S_S_S_S_S_S_S_S_S_dddddiiiiiiid_param_7];
	ld.param.u64 	%rd9, [_Z17calc_trans_nonisoPdS_S_S_S_S_S_S_S_S_S_S_S_S_S_S_S_S_S_S_S_S_S_S_S_S_S_S_S_S_dddddiiiiiiid_param_8];
	ld.param.u64 	%rd10, [_Z17calc_trans_nonisoPdS_S_S_S_S_S_S_S_S_S_S_S_S_S_S_S_S_S_S_S_S_S_S_S_S_S_S_S_S_dddddiiiiiiid_param_9];
	ld.param.u64 	%rd11, [_Z17calc_trans_nonisoPdS_S_S_S_S_S_S_S_S_S_S_S_S_S_S_S_S_S_S_S_S_S_S_S_S_S_S_S_S_dddddiiiiiiid_param_10];
	ld.param.u64 	%rd12, [_Z17calc_trans_nonisoPdS_S_S_S_S_S_S_S_S_S_S_S_S_S_S_S_S_S_S_S_S_S_S_S_S_S_S_S_S_dddddiiiiiiid_param_11];
	ld.param.u64 	%rd13, [_Z17calc_trans_nonisoPdS_S_S_S_S_S_S_S_S_S_S_S_S_S_S_S_S_S_S_S_S_S_S_S_S_S_S_S_S_dddddiiiiiiid_param_12];
	ld.param.u64 	%rd16, [_Z17calc_trans_nonisoPdS_S_S_S_S_S_S_S_S_S_S_S_S_S_S_S_S_S_S_S_S_S_S_S_S_S_S_S_S_dddddiiiiiiid_param_15];
	ld.param.u64 	%rd17, [_Z17calc_trans_nonisoPdS_S_S_S_S_S_S_S_S_S_S_S_S_S_S_S_S_S_S_S_S_S_S_S_S_S_S_S_S_dddddiiiiiiid_param_16];
	ld.param.u64 	%rd18, [_Z17calc_trans_nonisoPdS_S_S_S_S_S_S_S_S_S_S_S_S_S_S_S_S_S_S_S_S_S_S_S_S_S_S_S_S_dddddiiiiiiid_param_17];
	ld.param.u64 	%rd19, [_Z17calc_trans_nonisoPdS_S_S_S_S_S_S_S_S_S_S_S_S_S_S_S_S_S_S_S_S_S_S_S_S_S_S_S_S_dddddiiiiiiid_param_18];
	ld.param.u64 	%rd20, [_Z17calc_trans_nonisoPdS_S_S_S_S_S_S_S_S_S_S_S_S_S_S_S_S_S_S_S_S_S_S_S_S_S_S_S_S_dddddiiiiiiid_param_19];
	ld.param.u64 	%rd21, [_Z17calc_trans_nonisoPdS_S_S_S_S_S_S_S_S_S_S_S_S_S_S_S_S_S_S_S_S_S_S_S_S_S_S_S_S_dddddiiiiiiid_param_20];
	ld.param.u64 	%rd22, [_Z17calc_trans_nonisoPdS_S_S_S_S_S_S_S_S_S_S_S_S_S_S_S_S_S_S_S_S_S_S_S_S_S_S_S_S_dddddiiiiiiid_param_21];
	ld.param.u64 	%rd23, [_Z17calc_trans_nonisoPdS_S_S_S_S_S_S_S_S_S_S_S_S_S_S_S_S_S_S_S_S_S_S_S_S_S_S_S_S_dddddiiiiiiid_param_22];
	ld.param.u64 	%rd24, [_Z17calc_trans_nonisoPdS_S_S_S_S_S_S_S_S_S_S_S_S_S_S_S_S_S_S_S_S_S_S_S_S_S_S_S_S_dddddiiiiiiid_param_23];
	ld.param.u64 	%rd25, [_Z17calc_trans_nonisoPdS_S_S_S_S_S_S_S_S_S_S_S_S_S_S_S_S_S_S_S_S_S_S_S_S_S_S_S_S_dddddiiiiiiid_param_24];
	ld.param.u64 	%rd26, [_Z17calc_trans_nonisoPdS_S_S_S_S_S_S_S_S_S_S_S_S_S_S_S_S_S_S_S_S_S_S_S_S_S_S_S_S_dddddiiiiiiid_param_25];
	ld.param.u64 	%rd27, [_Z17calc_trans_nonisoPdS_S_S_S_S_S_S_S_S_S_S_S_S_S_S_S_S_S_S_S_S_S_S_S_S_S_S_S_S_dddddiiiiiiid_param_26];
	ld.param.u64 	%rd29, [_Z17calc_trans_nonisoPdS_S_S_S_S_S_S_S_S_S_S_S_S_S_S_S_S_S_S_S_S_S_S_S_S_S_S_S_S_dddddiiiiiiid_param_28];
	ld.param.u64 	%rd30, [_Z17calc_trans_nonisoPdS_S_S_S_S_S_S_S_S_S_S_S_S_S_S_S_S_S_S_S_S_S_S_S_S_S_S_S_S_dddddiiiiiiid_param_29];
	ld.param.f64 	%fd753, [_Z17calc_trans_nonisoPdS_S_S_S_S_S_S_S_S_S_S_S_S_S_S_S_S_S_S_S_S_S_S_S_S_S_S_S_S_dddddiiiiiiid_param_30];
	ld.param.f64 	%fd263, [_Z17calc_trans_nonisoPdS_S_S_S_S_S_S_S_S_S_S_S_S_S_S_S_S_S_S_S_S_S_S_S_S_S_S_S_S_dddddiiiiiiid_param_31];
	ld.param.f64 	%fd265, [_Z17calc_trans_nonisoPdS_S_S_S_S_S_S_S_S_S_S_S_S_S_S_S_S_S_S_S_S_S_S_S_S_S_S_S_S_dddddiiiiiiid_param_33];
	ld.param.u32 	%r57, [_Z17calc_trans_nonisoPdS_S_S_S_S_S_S_S_S_S_S_S_S_S_S_S_S_S_S_S_S_S_S_S_S_S_S_S_S_dddddiiiiiiid_param_35];
	ld.param.u32 	%r58, [_Z17calc_trans_nonisoPdS_S_S_S_S_S_S_S_S_S_S_S_S_S_S_S_S_S_S_S_S_S_S_S_S_S_S_S_S_dddddiiiiiiid_param_36];
	ld.param.u32 	%r63, [_Z17calc_trans_nonisoPdS_S_S_S_S_S_S_S_S_S_S_S_S_S_S_S_S_S_S_S_S_S_S_S_S_S_S_S_S_dddddiiiiiiid_param_37];
	ld.param.u32 	%r64, [_Z17calc_trans_nonisoPdS_S_S_S_S_S_S_S_S_S_S_S_S_S_S_S_S_S_S_S_S_S_S_S_S_S_S_S_S_dddddiiiiiiid_param_38];
	ld.param.u32 	%r60, [_Z17calc_trans_nonisoPdS_S_S_S_S_S_S_S_S_S_S_S_S_S_S_S_S_S_S_S_S_S_S_S_S_S_S_S_S_dddddiiiiiiid_param_39];
	ld.param.u32 	%r61, [_Z17calc_trans_nonisoPdS_S_S_S_S_S_S_S_S_S_S_S_S_S_S_S_S_S_S_S_S_S_S_S_S_S_S_S_S_dddddiiiiiiid_param_40];
	ld.param.u32 	%r62, [_Z17calc_trans_nonisoPdS_S_S_S_S_S_S_S_S_S_S_S_S_S_S_S_S_S_S_S_S_S_S_S_S_S_S_S_S_dddddiiiiiiid_param_41];
	ld.param.f64 	%fd267, [_Z17calc_trans_nonisoPdS_S_S_S_S_S_S_S_S_S_S_S_S_S_S_S_S_S_S_S_S_S_S_S_S_S_S_S_S_dddddiiiiiiid_param_42];
	mov.u32 	%r65, %tid.x;
	mov.u32 	%r66, %ctaid.x;
	mov.u32 	%r67, %ntid.x;
	mad.lo.s32 	%r1, %r66, %r67, %r65;
	mov.u32 	%r68, %tid.y;
	mov.u32 	%r69, %ctaid.y;
	mov.u32 	%r70, %ntid.y;
	mad.lo.s32 	%r71, %r69, %r70, %r68;
	mov.u32 	%r72, %tid.z;
	mov.u32 	%r73, %ctaid.z;
	mov.u32 	%r74, %ntid.z;
	mad.lo.s32 	%r3, %r73, %r74, %r72;
	setp.ge.s32 	%p1, %r1, %r58;
	setp.ge.s32 	%p2, %r71, %r63;
	or.pred  	%p3, %p1, %p2;
	setp.ge.s32 	%p4, %r3, %r64;
	or.pred  	%p5, %p3, %p4;
	@%p5 bra 	$L__BB13_224;
	setp.ne.s32 	%p6, %r60, 1;
	mov.f64 	%fd754, %fd753;
	@%p6 bra 	$L__BB13_3;
	cvta.to.global.u64 	%rd31, %rd30;
	mad.lo.s32 	%r75, %r58, %r3, %r1;
	cvta.to.global.u64 	%rd32, %rd29;
	mul.wide.s32 	%rd33, %r75, 8;
	add.s64 	%rd34, %rd32, %rd33;
	ld.global.f64 	%fd268, [%rd34];
	add.s32 	%r76, %r75, %r58;
	mul.wide.s32 	%rd35, %r76, 8;
	add.s64 	%rd36, %rd31, %rd35;
	ld.global.f64 	%fd269, [%rd36];
	add.f64 	%fd270, %fd268, %fd269;
	mul.f64 	%fd753, %fd270, 0d3FE0000000000000;
	add.s64 	%rd37, %rd31, %rd33;
	ld.global.f64 	%fd271, [%rd37];
	add.f64 	%fd272, %fd271, %fd268;
	mul.f64 	%fd754, %fd272, 0d3FE0000000000000;
$L__BB13_3:
	setp.ne.s32 	%p7, %r57, 1;
	mov.f64 	%fd755, 0d0000000000000000;
	mov.f64 	%fd756, %fd755;
	@%p7 bra 	$L__BB13_5;
	cvta.to.global.u64 	%rd38, %rd26;
	cvta.to.global.u64 	%rd39, %rd24;
	mad.lo.s32 	%r77, %r58, %r3, %r1;
	cvta.to.global.u64 	%rd40, %rd23;
	mul.wide.s32 	%rd41, %r77, 8;
	add.s64 	%rd42, %rd40, %rd41;
	ld.global.f64 	%fd274, [%rd42];
	add.s32 	%r78, %r77, %r58;
	mul.wide.s32 	%rd43, %r78, 8;
	add.s64 	%rd44, %rd39, %rd43;
	ld.global.f64 	%fd275, [%rd44];
	add.f64 	%fd276, %fd274, %fd275;
	add.s64 	%rd45, %rd39, %rd41;
	ld.global.f64 	%fd277, [%rd45];
	add.f64 	%fd278, %fd277, %fd274;
	cvta.to.global.u64 	%rd46, %rd25;
	add.s64 	%rd47, %rd46, %rd41;
	ld.global.f64 	%fd279, [%rd47];
	add.s64 	%rd48, %rd38, %rd43;
	ld.global.f64 	%fd280, [%rd48];
	add.f64 	%fd281, %fd279, %fd280;
	mul.f64 	%fd282, %fd281, 0d3FE0000000000000;
	add.s64 	%rd49, %rd38, %rd41;
	ld.global.f64 	%fd283, [%rd49];
	add.f64 	%fd284, %fd283, %fd279;
	mul.f64 	%fd285, %fd284, 0d3FE0000000000000;
	fma.rn.f64 	%fd755, %fd276, 0d3FE0000000000000, %fd282;
	fma.rn.f64 	%fd756, %fd278, 0d3FE0000000000000, %fd285;
$L__BB13_5:
	ld.param.f64 	%fd742, [_Z17calc_trans_nonisoPdS_S_S_S_S_S_S_S_S_S_S_S_S_S_S_S_S_S_S_S_S_S_S_S_S_S_S_S_S_dddddiiiiiiid_param_34];
	ld.param.u64 	%rd122, [_Z17calc_trans_nonisoPdS_S_S_S_S_S_S_S_S_S_S_S_S_S_S_S_S_S_S_S_S_S_S_S_S_S_S_S_S_dddddiiiiiiid_param_27];
	ld.param.u64 	%rd121, [_Z17calc_trans_nonisoPdS_S_S_S_S_S_S_S_S_S_S_S_S_S_S_S_S_S_S_S_S_S_S_S_S_S_S_S_S_dddddiiiiiiid_param_14];
	ld.param.u64 	%rd118, [_Z17calc_trans_nonisoPdS_S_S_S_S_S_S_S_S_S_S_S_S_S_S_S_S_S_S_S_S_S_S_S_S_S_S_S_S_dddddiiiiiiid_param_2];
	cvta.to.global.u64 	%rd50, %rd18;
	mad.lo.s32 	%r79, %r63, %r1, %r71;
	mul.lo.s32 	%r80, %r63, %r58;
	mad.lo.s32 	%r4, %r80, %r3, %r79;
	cvta.to.global.u64 	%rd51, %rd17;
	mul.wide.s32 	%rd52, %r4, 8;
	add.s64 	%rd53, %rd51, %rd52;
	ld.global.f64 	%fd287, [%rd53];
	add.s32 	%r81, %r4, %r80;
	mul.wide.s32 	%rd54, %r81, 8;
	add.s64 	%rd55, %rd50, %rd54;
	ld.global.f64 	%fd288, [%rd55];
	add.f64 	%fd289, %fd287, %fd288;
	add.s64 	%rd56, %rd50, %rd52;
	ld.global.f64 	%fd290, [%rd56];
	add.f64 	%fd291, %fd290, %fd287;
	cvta.to.global.u64 	%rd57, %rd19;
	mul.wide.u32 	%rd58, %r3, 8;
	add.s64 	%rd59, %rd57, %rd58;
	ld.global.f64 	%fd292, [%rd59];
	cvta.to.global.u64 	%rd60, %rd20;
	add.s64 	%rd61, %rd60, %rd58;
	ld.global.f64 	%fd293, [%rd61+8];
	add.f64 	%fd294, %fd292, %fd293;
	mul.f64 	%fd295, %fd294, 0d3FE0000000000000;
	ld.global.f64 	%fd296, [%rd61];
	add.f64 	%fd297, %fd296, %fd292;
	mul.f64 	%fd298, %fd297, 0d3FE0000000000000;
	cvta.to.global.u64 	%rd62, %rd21;
	add.s64 	%rd63, %rd62, %rd58;
	ld.global.f64 	%fd299, [%rd63];
	cvta.to.global.u64 	%rd64, %rd22;
	add.s64 	%rd65, %rd64, %rd58;
	ld.global.f64 	%fd300, [%rd65+8];
	add.f64 	%fd301, %fd299, %fd300;
	mul.f64 	%fd302, %fd301, 0d3FE0000000000000;
	ld.global.f64 	%fd303, [%rd65];
	add.f64 	%fd304, %fd303, %fd299;
	mul.f64 	%fd305, %fd304, 0d3FE0000000000000;
	fma.rn.f64 	%fd306, %fd289, 0d3FE0000000000000, %fd295;
	fma.rn.f64 	%fd307, %fd306, %fd302, %fd755;
	div.rn.f64 	%fd308, %fd755, %fd307;
	min.f64 	%fd9, %fd308, %fd742;
	cvta.to.global.u64 	%rd66, %rd27;
	add.s64 	%rd67, %rd66, %rd52;
	st.global.f64 	[%rd67], %fd9;
	fma.rn.f64 	%fd309, %fd291, 0d3FE0000000000000, %fd298;
	fma.rn.f64 	%fd310, %fd309, %fd305, %fd756;
	div.rn.f64 	%fd311, %fd756, %fd310;
	min.f64 	%fd10, %fd311, %fd742;
	cvta.to.global.u64 	%rd68, %rd122;
	add.s64 	%rd69, %rd68, %rd52;
	st.global.f64 	[%rd69], %fd10;
	cvta.to.global.u64 	%rd70, %rd121;
	add.s64 	%rd71, %rd70, %rd58;
	ld.global.f64 	%fd312, [%rd71];
	div.rn.f64 	%fd313, %fd755, %fd302;
	add.f64 	%fd314, %fd306, %fd313;
	mul.f64 	%fd11, %fd314, %fd312;
	cvta.to.global.u64 	%rd72, %rd118;
	add.s64 	%rd73, %rd72, %rd52;
	st.global.f64 	[%rd73], %fd11;
	cvta.to.global.u64 	%rd74, %rd16;
	add.s64 	%rd75, %rd74, %rd58;
	ld.global.f64 	%fd315, [%rd75];
	div.rn.f64 	%fd316, %fd756, %fd305;
	add.f64 	%fd317, %fd309, %fd316;
	mul.f64 	%fd12, %fd317, %fd315;
	cvta.to.global.u64 	%rd76, %rd4;
	add.s64 	%rd77, %rd76, %rd52;
	st.global.f64 	[%rd77], %fd12;
	setp.ne.s32 	%p8, %r61, 1;
	mov.f64 	%fd761, 0d3FF0000000000000;
	@%p8 bra 	$L__BB13_19;
	setp.leu.f64 	%p9, %fd9, %fd267;
	setp.ltu.f64 	%p10, %fd753, 0d0000000000000000;
	or.pred  	%p11, %p9, %p10;
	@%p11 bra 	$L__BB13_19;
	{
	.reg .b32 %temp; 
	mov.b64 	{%temp, %r5}, %fd753;
	}
	mov.f64 	%fd319, 0d4000000000000000;
	{
	.reg .b32 %temp; 
	mov.b64 	{%temp, %r82}, %fd319;
	}
	and.b32  	%r7, %r82, 2146435072;
	setp.eq.s32 	%p12, %r7, 1062207488;
	abs.f64 	%fd13, %fd753;
	{ // callseq 17, 0
	.param .b64 param0;
	st.param.f64 	[param0], %fd13;
	.param .b64 param1;
	st.param.f64 	[param1], 0d4000000000000000;
	.param .b64 retval0;
	call.uni (retval0), 
	__internal_accurate_pow, 
	(
	param0, 
	param1
	);
	ld.param.f64 	%fd320, [retval0];
	} // callseq 17
	setp.lt.s32 	%p13, %r5, 0;
	neg.f64 	%fd322, %fd320;
	selp.f64 	%fd323, %fd322, %fd320, %p12;
	selp.f64 	%fd758, %fd323, %fd320, %p13;
	setp.neu.f64 	%p14, %fd753, 0d0000000000000000;
	@%p14 bra 	$L__BB13_9;
	setp.eq.s32 	%p15, %r7, 1062207488;
	selp.b32 	%r83, %r5, 0, %p15;
	setp.lt.s32 	%p16, %r82, 0;
	or.b32  	%r84, %r83, 2146435072;
	selp.b32 	%r85, %r84, %r83, %p16;
	mov.b32 	%r86, 0;
	mov.b64 	%fd758, {%r86, %r85};
$L__BB13_9:
	add.f64 	%fd324, %fd753, 0d4000000000000000;
	{
	.reg .b32 %temp; 
	mov.b64 	{%temp, %r87}, %fd324;
	}
	and.b32  	%r88, %r87, 2146435072;
	setp.ne.s32 	%p17, %r88, 2146435072;
	setp.neu.f64 	%p18, %fd13, 0d7FF0000000000000;
	or.pred  	%p19, %p17, %p18;
	@%p19 bra 	$L__BB13_11;
	setp.lt.s32 	%p20, %r5, 0;
	setp.eq.s32 	%p21, %r7, 1062207488;
	setp.lt.s32 	%p22, %r82, 0;
	selp.b32 	%r90, 0, 2146435072, %p22;
	and.b32  	%r91, %r82, 2147483647;
	setp.ne.s32 	%p23, %r91, 1071644672;
	or.b32  	%r92, %r90, -2147483648;
	selp.b32 	%r93, %r92, %r90, %p23;
	selp.b32 	%r94, %r93, %r90, %p21;
	selp.b32 	%r95, %r94, %r90, %p20;
	mov.b32 	%r96, 0;
	mov.b64 	%fd758, {%r96, %r95};
$L__BB13_11:
	setp.eq.s32 	%p24, %r7, 1062207488;
	setp.eq.f64 	%p25, %fd753, 0d3FF0000000000000;
	mul.f64 	%fd325, %fd758, 0d3FB31C432CA57A78;
	selp.f64 	%fd326, 0d3FB31C432CA57A78, %fd325, %p25;
	fma.rn.f64 	%fd327, %fd753, 0dBFC43FE5C91D14E4, 0d3FF399999999999A;
	fma.rn.f64 	%fd328, %fd9, 0dBFC6BEDFA43FE5C9, %fd327;
	sub.f64 	%fd329, %fd328, %fd326;
	mul.f64 	%fd330, %fd9, 0d3FCE17C1BDA5119D;
	fma.rn.f64 	%fd19, %fd753, %fd330, %fd329;
	{
	.reg .b32 %temp; 
	mov.b64 	{%temp, %r8}, %fd9;
	}
	abs.f64 	%fd20, %fd9;
	{ // callseq 18, 0
	.param .b64 param0;
	st.param.f64 	[param0], %fd20;
	.param .b64 param1;
	st.param.f64 	[param1], 0d4000000000000000;
	.param .b64 retval0;
	call.uni (retval0), 
	__internal_accurate_pow, 
	(
	param0, 
	param1
	);
	ld.param.f64 	%fd331, [retval0];
	} // callseq 18
	setp.lt.s32 	%p26, %r8, 0;
	neg.f64 	%fd333, %fd331;
	selp.f64 	%fd334, %fd333, %fd331, %p24;
	selp.f64 	%fd760, %fd334, %fd331, %p26;
	setp.neu.f64 	%p27, %fd9, 0d0000000000000000;
	@%p27 bra 	$L__BB13_13;
	selp.b32 	%r98, %r8, 0, %p24;
	setp.lt.s32 	%p29, %r82, 0;
	or.b32  	%r99, %r98, 2146435072;
	selp.b32 	%r100, %r99, %r98, %p29;
	mov.b32 	%r101, 0;
	mov.b64 	%fd760, {%r101, %r100};
$L__BB13_13:
	add.f64 	%fd335, %fd9, 0d4000000000000000;
	{
	.reg .b32 %temp; 
	mov.b64 	{%temp, %r102}, %fd335;
	}
	and.b32  	%r103, %r102, 2146435072;
	setp.ne.s32 	%p30, %r103, 2146435072;
	@%p30 bra 	$L__BB13_18;
	setp.num.f64 	%p31, %fd9, %fd9;
	@%p31 bra 	$L__BB13_16;
	mov.f64 	%fd336, 0d4000000000000000;
	add.rn.f64 	%fd760, %fd9, %fd336;
	bra.uni 	$L__BB13_18;
$L__BB13_16:
	setp.neu.f64 	%p32, %fd20, 0d7FF0000000000000;
	@%p32 bra 	$L__BB13_18;
	setp.lt.s32 	%p33, %r8, 0;
	setp.eq.s32 	%p34, %r7, 1062207488;
	setp.lt.s32 	%p35, %r82, 0;
	selp.b32 	%r105, 0, 2146435072, %p35;
	and.b32  	%r106, %r82, 2147483647;
	setp.ne.s32 	%p36, %r106, 1071644672;
	or.b32  	%r107, %r105, -2147483648;
	selp.b32 	%r108, %r107, %r105, %p36;
	selp.b32 	%r109, %r108, %r105, %p34;
	selp.b32 	%r110, %r109, %r105, %p33;
	mov.b32 	%r111, 0;
	mov.b64 	%fd760, {%r111, %r110};
$L__BB13_18:
	setp.eq.f64 	%p37, %fd9, 0d3FF0000000000000;
	mul.f64 	%fd337, %fd760, 0d3FAC947064ECE9A3;
	selp.f64 	%fd338, 0d3FAC947064ECE9A3, %fd337, %p37;
	sub.f64 	%fd339, %fd19, %fd338;
	max.f64 	%fd761, %fd339, 0d3FF0000000000000;
$L__BB13_19:
	rcp.rn.f64 	%fd340, %fd263;
	neg.f64 	%fd29, %fd340;
	mul.f64 	%fd341, %fd753, %fd9;
	mov.f64 	%fd342, 0d3FF0000000000000;
	sub.f64 	%fd30, %fd342, %fd341;
	mul.f64 	%fd343, %fd30, %fd761;
	sub.f64 	%fd344, %fd761, %fd9;
	mul.f64 	%fd345, %fd343, %fd344;
	sqrt.rn.f64 	%fd346, %fd345;
	mul.f64 	%fd347, %fd29, %fd346;
	mul.f64 	%fd31, %fd11, %fd347;
	fma.rn.f64 	%fd348, %fd31, 0d3FF71547652B82FE, 0d4338000000000000;
	{
	.reg .b32 %temp; 
	mov.b64 	{%r9, %temp}, %fd348;
	}
	mov.f64 	%fd349, 0dC338000000000000;
	add.rn.f64 	%fd350, %fd348, %fd349;
	fma.rn.f64 	%fd351, %fd350, 0dBFE62E42FEFA39EF, %fd31;
	fma.rn.f64 	%fd352, %fd350, 0dBC7ABC9E3B39803F, %fd351;
	fma.rn.f64 	%fd353, %fd352, 0d3E5ADE1569CE2BDF, 0d3E928AF3FCA213EA;
	fma.rn.f64 	%fd354, %fd353, %fd352, 0d3EC71DEE62401315;
	fma.rn.f64 	%fd355, %fd354, %fd352, 0d3EFA01997C89EB71;
	fma.rn.f64 	%fd356, %fd355, %fd352, 0d3F2A01A014761F65;
	fma.rn.f64 	%fd357, %fd356, %fd352, 0d3F56C16C1852B7AF;
	fma.rn.f64 	%fd358, %fd357, %fd352, 0d3F81111111122322;
	fma.rn.f64 	%fd359, %fd358, %fd352, 0d3FA55555555502A1;
	fma.rn.f64 	%fd360, %fd359, %fd352, 0d3FC5555555555511;
	fma.rn.f64 	%fd361, %fd360, %fd352, 0d3FE000000000000B;
	fma.rn.f64 	%fd362, %fd361, %fd352, 0d3FF0000000000000;
	fma.rn.f64 	%fd363, %fd362, %fd352, 0d3FF0000000000000;
	{
	.reg .b32 %temp; 
	mov.b64 	{%r10, %temp}, %fd363;
	}
	{
	.reg .b32 %temp; 
	mov.b64 	{%temp, %r11}, %fd363;
	}
	shl.b32 	%r112, %r9, 20;
	add.s32 	%r113, %r112, %r11;
	mov.b64 	%fd762, {%r10, %r113};
	{
	.reg .b32 %temp; 
	mov.b64 	{%temp, %r114}, %fd31;
	}
	mov.b32 	%f3, %r114;
	abs.f32 	%f1, %f3;
	setp.lt.f32 	%p38, %f1, 0f4086232B;
	@%p38 bra 	$L__BB13_22;
	setp.lt.f64 	%p39, %fd31, 0d0000000000000000;
	add.f64 	%fd364, %fd31, 0d7FF0000000000000;
	selp.f64 	%fd762, 0d0000000000000000, %fd364, %p39;
	setp.geu.f32 	%p40, %f1, 0f40874800;
	@%p40 bra 	$L__BB13_22;
	shr.u32 	%r115, %r9, 31;
	add.s32 	%r116, %r9, %r115;
	shr.s32 	%r117, %r116, 1;
	shl.b32 	%r118, %r117, 20;
	add.s32 	%r119, %r11, %r118;
	mov.b64 	%fd365, {%r10, %r119};
	sub.s32 	%r120, %r9, %r117;
	shl.b32 	%r121, %r120, 20;
	add.s32 	%r122, %r121, 1072693248;
	mov.b32 	%r123, 0;
	mov.b64 	%fd366, {%r123, %r122};
	mul.f64 	%fd762, %fd366, %fd365;
$L__BB13_22:
	ld.param.u64 	%rd117, [_Z17calc_trans_nonisoPdS_S_S_S_S_S_S_S_S_S_S_S_S_S_S_S_S_S_S_S_S_S_S_S_S_S_S_S_S_dddddiiiiiiid_param_0];
	setp.ne.s32 	%p41, %r61, 1;
	cvta.to.global.u64 	%rd78, %rd117;
	add.s64 	%rd80, %rd78, %rd52;
	st.global.f64 	[%rd80], %fd762;
	mov.f64 	%fd767, 0d3FF0000000000000;
	@%p41 bra 	$L__BB13_36;
	setp.leu.f64 	%p42, %fd10, %fd267;
	setp.ltu.f64 	%p43, %fd754, 0d0000000000000000;
	or.pred  	%p44, %p42, %p43;
	@%p44 bra 	$L__BB13_36;
	{
	.reg .b32 %temp; 
	mov.b64 	{%temp, %r12}, %fd754;
	}
	mov.f64 	%fd369, 0d4000000000000000;
	{
	.reg .b32 %temp; 
	mov.b64 	{%temp, %r124}, %fd369;
	}
	and.b32  	%r14, %r124, 2146435072;
	setp.eq.s32 	%p45, %r14, 1062207488;
	abs.f64 	%fd36, %fd754;
	{ // callseq 19, 0
	.param .b64 param0;
	st.param.f64 	[param0], %fd36;
	.param .b64 param1;
	st.param.f64 	[param1], 0d4000000000000000;
	.param .b64 retval0;
	call.uni (retval0), 
	__internal_accurate_pow, 
	(
	param0, 
	param1
	);
	ld.param.f64 	%fd370, [retval0];
	} // callseq 19
	setp.lt.s32 	%p46, %r12, 0;
	neg.f64 	%fd372, %fd370;
	selp.f64 	%fd373, %fd372, %fd370, %p45;
	selp.f64 	%fd764, %fd373, %fd370, %p46;
	setp.neu.f64 	%p47, %fd754, 0d0000000000000000;
	@%p47 bra 	$L__BB13_26;
	selp.b32 	%r125, %r12, 0, %p45;
	setp.lt.s32 	%p49, %r124, 0;
	or.b32  	%r126, %r125, 2146435072;
	selp.b32 	%r127, %r126, %r125, %p49;
	mov.b32 	%r128, 0;
	mov.b64 	%fd764, {%r128, %r127};
$L__BB13_26:
	add.f64 	%fd374, %fd754, 0d4000000000000000;
	{
	.reg .b32 %temp; 
	mov.b64 	{%temp, %r129}, %fd374;
	}
	and.b32  	%r130, %r129, 2146435072;
	setp.ne.s32 	%p50, %r130, 2146435072;
	setp.neu.f64 	%p51, %fd36, 0d7FF0000000000000;
	or.pred  	%p52, %p50, %p51;
	@%p52 bra 	$L__BB13_28;
	setp.lt.s32 	%p53, %r12, 0;
	setp.eq.s32 	%p54, %r14, 1062207488;
	setp.lt.s32 	%p55, %r124, 0;
	selp.b32 	%r132, 0, 2146435072, %p55;
	and.b32  	%r133, %r124, 2147483647;
	setp.ne.s32 	%p56, %r133, 1071644672;
	or.b32  	%r134, %r132, -2147483648;
	selp.b32 	%r135, %r134, %r132, %p56;
	selp.b32 	%r136, %r135, %r132, %p54;
	selp.b32 	%r137, %r136, %r132, %p53;
	mov.b32 	%r138, 0;
	mov.b64 	%fd764, {%r138, %r137};
$L__BB13_28:
	setp.eq.s32 	%p57, %r14, 1062207488;
	setp.eq.f64 	%p58, %fd754, 0d3FF0000000000000;
	mul.f64 	%fd375, %fd764, 0d3FB31C432CA57A78;
	selp.f64 	%fd376, 0d3FB31C432CA57A78, %fd375, %p58;
	fma.rn.f64 	%fd377, %fd754, 0dBFC43FE5C91D14E4, 0d3FF399999999999A;
	fma.rn.f64 	%fd378, %fd10, 0dBFC6BEDFA43FE5C9, %fd377;
	sub.f64 	%fd379, %fd378, %fd376;
	mul.f64 	%fd380, %fd10, 0d3FCE17C1BDA5119D;
	fma.rn.f64 	%fd42, %fd754, %fd380, %fd379;
	{
	.reg .b32 %temp; 
	mov.b64 	{%temp, %r15}, %fd10;
	}
	abs.f64 	%fd43, %fd10;
	{ // callseq 20, 0
	.param .b64 param0;
	st.param.f64 	[param0], %fd43;
	.param .b64 param1;
	st.param.f64 	[param1], 0d4000000000000000;
	.param .b64 retval0;
	call.uni (retval0), 
	__internal_accurate_pow, 
	(
	param0, 
	param1
	);
	ld.param.f64 	%fd381, [retval0];
	} // callseq 20
	setp.lt.s32 	%p59, %r15, 0;
	neg.f64 	%fd383, %fd381;
	selp.f64 	%fd384, %fd383, %fd381, %p57;
	selp.f64 	%fd766, %fd384, %fd381, %p59;
	setp.neu.f64 	%p60, %fd10, 0d0000000000000000;
	@%p60 bra 	$L__BB13_30;
	selp.b32 	%r140, %r15, 0, %p57;
	setp.lt.s32 	%p62, %r124, 0;
	or.b32  	%r141, %r140, 2146435072;
	selp.b32 	%r142, %r141, %r140, %p62;
	mov.b32 	%r143, 0;
	mov.b64 	%fd766, {%r143, %r142};
$L__BB13_30:
	add.f64 	%fd385, %fd10, 0d4000000000000000;
	{
	.reg .b32 %temp; 
	mov.b64 	{%temp, %r144}, %fd385;
	}
	and.b32  	%r145, %r144, 2146435072;
	setp.ne.s32 	%p63, %r145, 2146435072;
	@%p63 bra 	$L__BB13_35;
	setp.num.f64 	%p64, %fd10, %fd10;
	@%p64 bra 	$L__BB13_33;
	mov.f64 	%fd386, 0d4000000000000000;
	add.rn.f64 	%fd766, %fd10, %fd386;
	bra.uni 	$L__BB13_35;
$L__BB13_33:
	setp.neu.f64 	%p65, %fd43, 0d7FF0000000000000;
	@%p65 bra 	$L__BB13_35;
	setp.lt.s32 	%p66, %r15, 0;
	setp.eq.s32 	%p67, %r14, 1062207488;
	setp.lt.s32 	%p68, %r124, 0;
	selp.b32 	%r147, 0, 2146435072, %p68;
	and.b32  	%r148, %r124, 2147483647;
	setp.ne.s32 	%p69, %r148, 1071644672;
	or.b32  	%r149, %r147, -2147483648;
	selp.b32 	%r150, %r149, %r147, %p69;
	selp.b32 	%r151, %r150, %r147, %p67;
	selp.b32 	%r152, %r151, %r147, %p66;
	mov.b32 	%r153, 0;
	mov.b64 	%fd766, {%r153, %r152};
$L__BB13_35:
	setp.eq.f64 	%p70, %fd10, 0d3FF0000000000000;
	mul.f64 	%fd387, %fd766, 0d3FAC947064ECE9A3;
	selp.f64 	%fd388, 0d3FAC947064ECE9A3, %fd387, %p70;
	sub.f64 	%fd389, %fd42, %fd388;
	max.f64 	%fd767, %fd389, 0d3FF0000000000000;
$L__BB13_36:
	mul.f64 	%fd390, %fd754, %fd10;
	mov.f64 	%fd391, 0d3FF0000000000000;
	sub.f64 	%fd52, %fd391, %fd390;
	mul.f64 	%fd392, %fd52, %fd767;
	sub.f64 	%fd393, %fd767, %fd10;
	mul.f64 	%fd394, %fd392, %fd393;
	sqrt.rn.f64 	%fd395, %fd394;
	mul.f64 	%fd396, %fd29, %fd395;
	mul.f64 	%fd53, %fd12, %fd396;
	fma.rn.f64 	%fd397, %fd53, 0d3FF71547652B82FE, 0d4338000000000000;
	{
	.reg .b32 %temp; 
	mov.b64 	{%r16, %temp}, %fd397;
	}
	mov.f64 	%fd398, 0dC338000000000000;
	add.rn.f64 	%fd399, %fd397, %fd398;
	fma.rn.f64 	%fd400, %fd399, 0dBFE62E42FEFA39EF, %fd53;
	fma.rn.f64 	%fd401, %fd399, 0dBC7ABC9E3B39803F, %fd400;
	fma.rn.f64 	%fd402, %fd401, 0d3E5ADE1569CE2BDF, 0d3E928AF3FCA213EA;
	fma.rn.f64 	%fd403, %fd402, %fd401, 0d3EC71DEE62401315;
	fma.rn.f64 	%fd404, %fd403, %fd401, 0d3EFA01997C89EB71;
	fma.rn.f64 	%fd405, %fd404, %fd401, 0d3F2A01A014761F65;
	fma.rn.f64 	%fd406, %fd405, %fd401, 0d3F56C16C1852B7AF;
	fma.rn.f64 	%fd407, %fd406, %fd401, 0d3F81111111122322;
	fma.rn.f64 	%fd408, %fd407, %fd401, 0d3FA55555555502A1;
	fma.rn.f64 	%fd409, %fd408, %fd401, 0d3FC5555555555511;
	fma.rn.f64 	%fd410, %fd409, %fd401, 0d3FE000000000000B;
	fma.rn.f64 	%fd411, %fd410, %fd401, 0d3FF0000000000000;
	fma.rn.f64 	%fd412, %fd411, %fd401, 0d3FF0000000000000;
	{
	.reg .b32 %temp; 
	mov.b64 	{%r17, %temp}, %fd412;
	}
	{
	.reg .b32 %temp; 
	mov.b64 	{%temp, %r18}, %fd412;
	}
	shl.b32 	%r154, %r16, 20;
	add.s32 	%r155, %r154, %r18;
	mov.b64 	%fd768, {%r17, %r155};
	{
	.reg .b32 %temp; 
	mov.b64 	{%temp, %r156}, %fd53;
	}
	mov.b32 	%f4, %r156;
	abs.f32 	%f2, %f4;
	setp.lt.f32 	%p71, %f2, 0f4086232B;
	@%p71 bra 	$L__BB13_39;
	setp.lt.f64 	%p72, %fd53, 0d0000000000000000;
	add.f64 	%fd413, %fd53, 0d7FF0000000000000;
	selp.f64 	%fd768, 0d0000000000000000, %fd413, %p72;
	setp.geu.f32 	%p73, %f2, 0f40874800;
	@%p73 bra 	$L__BB13_39;
	shr.u32 	%r157, %r16, 31;
	add.s32 	%r158, %r16, %r157;
	shr.s32 	%r159, %r158, 1;
	shl.b32 	%r160, %r159, 20;
	add.s32 	%r161, %r18, %r160;
	mov.b64 	%fd414, {%r17, %r161};
	sub.s32 	%r162, %r16, %r159;
	shl.b32 	%r163, %r162, 20;
	add.s32 	%r164, %r163, 1072693248;
	mov.b32 	%r165, 0;
	mov.b64 	%fd415, {%r165, %r164};
	mul.f64 	%fd768, %fd415, %fd414;
$L__BB13_39:
	setp.ne.s32 	%p74, %r61, 1;
	cvta.to.global.u64 	%rd81, %rd2;
	add.s64 	%rd83, %rd81, %rd52;
	st.global.f64 	[%rd83], %fd768;
	mov.f64 	%fd773, 0d3FF0000000000000;
	@%p74 bra 	$L__BB13_53;
	setp.leu.f64 	%p75, %fd9, %fd267;
	setp.ltu.f64 	%p76, %fd753, 0d0000000000000000;
	or.pred  	%p77, %p75, %p76;
	@%p77 bra 	$L__BB13_53;
	{
	.reg .b32 %temp; 
	mov.b64 	{%temp, %r19}, %fd753;
	}
	mov.f64 	%fd418, 0d4000000000000000;
	{
	.reg .b32 %temp; 
	mov.b64 	{%temp, %r166}, %fd418;
	}
	and.b32  	%r21, %r166, 2146435072;
	setp.eq.s32 	%p78, %r21, 1062207488;
	abs.f64 	%fd58, %fd753;
	{ // callseq 21, 0
	.param .b64 param0;
	st.param.f64 	[param0], %fd58;
	.param .b64 param1;
	st.param.f64 	[param1], 0d4000000000000000;
	.param .b64 retval0;
	call.uni (retval0), 
	__internal_accurate_pow, 
	(
	param0, 
	param1
	);
	ld.param.f64 	%fd419, [retval0];
	} // callseq 21
	setp.lt.s32 	%p79, %r19, 0;
	neg.f64 	%fd421, %fd419;
	selp.f64 	%fd422, %fd421, %fd419, %p78;
	selp.f64 	%fd770, %fd422, %fd419, %p79;
	setp.neu.f64 	%p80, %fd753, 0d0000000000000000;
	@%p80 bra 	$L__BB13_43;
	setp.eq.s32 	%p81, %r21, 1062207488;
	selp.b32 	%r167, %r19, 0, %p81;
	setp.lt.s32 	%p82, %r166, 0;
	or.b32  	%r168, %r167, 2146435072;
	selp.b32 	%r169, %r168, %r167, %p82;
	mov.b32 	%r170, 0;
	mov.b64 	%fd770, {%r170, %r169};
$L__BB13_43:
	add.f64 	%fd423, %fd753, 0d4000000000000000;
	{
	.reg .b32 %temp; 
	mov.b64 	{%temp, %r171}, %fd423;
	}
	and.b32  	%r172, %r171, 2146435072;
	setp.ne.s32 	%p83, %r172, 2146435072;
	setp.neu.f64 	%p84, %fd58, 0d7FF0000000000000;
	or.pred  	%p85, %p83, %p84;
	@%p85 bra 	$L__BB13_45;
	setp.lt.s32 	%p86, %r19, 0;
	setp.eq.s32 	%p87, %r21, 1062207488;
	setp.lt.s32 	%p88, %r166, 0;
	selp.b32 	%r174, 0, 2146435072, %p88;
	and.b32  	%r175, %r166, 2147483647;
	setp.ne.s32 	%p89, %r175, 1071644672;
	or.b32  	%r176, %r174, -2147483648;
	selp.b32 	%r177, %r176, %r174, %p89;
	selp.b32 	%r178, %r177, %r174, %p87;
	selp.b32 	%r179, %r178, %r174, %p86;
	mov.b32 	%r180, 0;
	mov.b64 	%fd770, {%r180, %r179};
$L__BB13_45:
	setp.eq.s32 	%p90, %r21, 1062207488;
	setp.eq.f64 	%p91, %fd753, 0d3FF0000000000000;
	mul.f64 	%fd424, %fd770, 0d3FB31C432CA57A78;
	selp.f64 	%fd425, 0d3FB31C432CA57A78, %fd424, %p91;
	fma.rn.f64 	%fd426, %fd753, 0dBFC43FE5C91D14E4, 0d3FF399999999999A;
	fma.rn.f64 	%fd427, %fd9, 0dBFC6BEDFA43FE5C9, %fd426;
	sub.f64 	%fd428, %fd427, %fd425;
	mul.f64 	%fd429, %fd9, 0d3FCE17C1BDA5119D;
	fma.rn.f64 	%fd64, %fd753, %fd429, %fd428;
	{
	.reg .b32 %temp; 
	mov.b64 	{%temp, %r22}, %fd9;
	}
	abs.f64 	%fd65, %fd9;
	{ // callseq 22, 0
	.param .b64 param0;
	st.param.f64 	[param0], %fd65;
	.param .b64 param1;
	st.param.f64 	[param1], 0d4000000000000000;
	.param .b64 retval0;
	call.uni (retval0), 
	__internal_accurate_pow, 
	(
	param0, 
	param1
	);
	ld.param.f64 	%fd430, [retval0];
	} // callseq 22
	setp.lt.s32 	%p92, %r22, 0;
	neg.f64 	%fd432, %fd430;
	selp.f64 	%fd433, %fd432, %fd430, %p90;
	selp.f64 	%fd772, %fd433, %fd430, %p92;
	setp.neu.f64 	%p93, %fd9, 0d0000000000000000;
	@%p93 bra 	$L__BB13_47;
	selp.b32 	%r182, %r22, 0, %p90;
	setp.lt.s32 	%p95, %r166, 0;
	or.b32  	%r183, %r182, 2146435072;
	selp.b32 	%r184, %r183, %r182, %p95;
	mov.b32 	%r185, 0;
	mov.b64 	%fd772, {%r185, %r184};
$L__BB13_47:
	add.f64 	%fd434, %fd9, 0d4000000000000000;
	{
	.reg .b32 %temp; 
	mov.b64 	{%temp, %r186}, %fd434;
	}
	and.b32  	%r187, %r186, 2146435072;
	setp.ne.s32 	%p96, %r187, 2146435072;
	@%p96 bra 	$L__BB13_52;
	setp.num.f64 	%p97, %fd9, %fd9;
	@%p97 bra 	$L__BB13_50;
	mov.f64 	%fd435, 0d4000000000000000;
	add.rn.f64 	%fd772, %fd9, %fd435;
	bra.uni 	$L__BB13_52;
$L__BB13_50:
	setp.neu.f64 	%p98, %fd65, 0d7FF0000000000000;
	@%p98 bra 	$L__BB13_52;
	setp.lt.s32 	%p99, %r22, 0;
	setp.eq.s32 	%p100, %r21, 1062207488;
	setp.lt.s32 	%p101, %r166, 0;
	selp.b32 	%r189, 0, 2146435072, %p101;
	and.b32  	%r190, %r166, 2147483647;
	setp.ne.s32 	%p102, %r190, 1071644672;
	or.b32  	%r191, %r189, -2147483648;
	selp.b32 	%r192, %r191, %r189, %p102;
	selp.b32 	%r193, %r192, %r189, %p100;
	selp.b32 	%r194, %r193, %r189, %p99;
	mov.b32 	%r195, 0;
	mov.b64 	%fd772, {%r195, %r194};
$L__BB13_52:
	setp.eq.f64 	%p103, %fd9, 0d3FF0000000000000;
	mul.f64 	%fd436, %fd772, 0d3FAC947064ECE9A3;
	selp.f64 	%fd437, 0d3FAC947064ECE9A3, %fd436, %p103;
	sub.f64 	%fd438, %fd64, %fd437;
	max.f64 	%fd773, %fd438, 0d3FF0000000000000;
$L__BB13_53:
	setp.ne.s32 	%p104, %r61, 1;
	sub.f64 	%fd440, %fd773, %fd9;
	mul.f64 	%fd441, %fd30, %fd773;
	div.rn.f64 	%fd442, %fd440, %fd441;
	sqrt.rn.f64 	%fd443, %fd442;
	mov.f64 	%fd778, 0d3FF0000000000000;
	sub.f64 	%fd74, %fd778, %fd443;
	@%p104 bra 	$L__BB13_67;
	setp.leu.f64 	%p105, %fd10, %fd267;
	setp.ltu.f64 	%p106, %fd754, 0d0000000000000000;
	or.pred  	%p107, %p105, %p106;
	@%p107 bra 	$L__BB13_67;
	{
	.reg .b32 %temp; 
	mov.b64 	{%temp, %r23}, %fd754;
	}
	mov.f64 	%fd445, 0d4000000000000000;
	{
	.reg .b32 %temp; 
	mov.b64 	{%temp, %r196}, %fd445;
	}
	and.b32  	%r25, %r196, 2146435072;
	setp.eq.s32 	%p108, %r25, 1062207488;
	abs.f64 	%fd75, %fd754;
	{ // callseq 23, 0
	.param .b64 param0;
	st.param.f64 	[param0], %fd75;
	.param .b64 param1;
	st.param.f64 	[param1], 0d4000000000000000;
	.param .b64 retval0;
	call.uni (retval0), 
	__internal_accurate_pow, 
	(
	param0, 
	param1
	);
	ld.param.f64 	%fd446, [retval0];
	} // callseq 23
	setp.lt.s32 	%p109, %r23, 0;
	neg.f64 	%fd448, %fd446;
	selp.f64 	%fd449, %fd448, %fd446, %p108;
	selp.f64 	%fd775, %fd449, %fd446, %p109;
	setp.neu.f64 	%p110, %fd754, 0d0000000000000000;
	@%p110 bra 	$L__BB13_57;
	selp.b32 	%r197, %r23, 0, %p108;
	setp.lt.s32 	%p112, %r196, 0;
	or.b32  	%r198, %r197, 2146435072;
	selp.b32 	%r199, %r198, %r197, %p112;
	mov.b32 	%r200, 0;
	mov.b64 	%fd775, {%r200, %r199};
$L__BB13_57:
	add.f64 	%fd450, %fd754, 0d4000000000000000;
	{
	.reg .b32 %temp; 
	mov.b64 	{%temp, %r201}, %fd450;
	}
	and.b32  	%r202, %r201, 2146435072;
	setp.ne.s32 	%p113, %r202, 2146435072;
	setp.neu.f64 	%p114, %fd75, 0d7FF0000000000000;
	or.pred  	%p115, %p113, %p114;
	@%p115 bra 	$L__BB13_59;
	setp.lt.s32 	%p116, %r23, 0;
	setp.eq.s32 	%p117, %r25, 1062207488;
	setp.lt.s32 	%p118, %r196, 0;
	selp.b32 	%r204, 0, 2146435072, %p118;
	and.b32  	%r205, %r196, 2147483647;
	setp.ne.s32 	%p119, %r205, 1071644672;
	or.b32  	%r206, %r204, -2147483648;
	selp.b32 	%r207, %r206, %r204, %p119;
	selp.b32 	%r208, %r207, %r204, %p117;
	selp.b32 	%r209, %r208, %r204, %p116;
	mov.b32 	%r210, 0;
	mov.b64 	%fd775, {%r210, %r209};
$L__BB13_59:
	setp.eq.s32 	%p120, %r25, 1062207488;
	setp.eq.f64 	%p121, %fd754, 0d3FF0000000000000;
	mul.f64 	%fd451, %fd775, 0d3FB31C432CA57A78;
	selp.f64 	%fd452, 0d3FB31C432CA57A78, %fd451, %p121;
	fma.rn.f64 	%fd453, %fd754, 0dBFC43FE5C91D14E4, 0d3FF399999999999A;
	fma.rn.f64 	%fd454, %fd10, 0dBFC6BEDFA43FE5C9, %fd453;
	sub.f64 	%fd455, %fd454, %fd452;
	mul.f64 	%fd456, %fd10, 0d3FCE17C1BDA5119D;
	fma.rn.f64 	%fd81, %fd754, %fd456, %fd455;
	{
	.reg .b32 %temp; 
	mov.b64 	{%temp, %r26}, %fd10;
	}
	abs.f64 	%fd82, %fd10;
	{ // callseq 24, 0
	.param .b64 param0;
	st.param.f64 	[param0], %fd82;
	.param .b64 param1;
	st.param.f64 	[param1], 0d4000000000000000;
	.param .b64 retval0;
	call.uni (retval0), 
	__internal_accurate_pow, 
	(
	param0, 
	param1
	);
	ld.param.f64 	%fd457, [retval0];
	} // callseq 24
	setp.lt.s32 	%p122, %r26, 0;
	neg.f64 	%fd459, %fd457;
	selp.f64 	%fd460, %fd459, %fd457, %p120;
	selp.f64 	%fd777, %fd460, %fd457, %p122;
	setp.neu.f64 	%p123, %fd10, 0d0000000000000000;
	@%p123 bra 	$L__BB13_61;
	selp.b32 	%r212, %r26, 0, %p120;
	setp.lt.s32 	%p125, %r196, 0;
	or.b32  	%r213, %r212, 2146435072;
	selp.b32 	%r214, %r213, %r212, %p125;
	mov.b32 	%r215, 0;
	mov.b64 	%fd777, {%r215, %r214};
$L__BB13_61:
	add.f64 	%fd461, %fd10, 0d4000000000000000;
	{
	.reg .b32 %temp; 
	mov.b64 	{%temp, %r216}, %fd461;
	}
	and.b32  	%r217, %r216, 2146435072;
	setp.ne.s32 	%p126, %r217, 2146435072;
	@%p126 bra 	$L__BB13_66;
	setp.num.f64 	%p127, %fd10, %fd10;
	@%p127 bra 	$L__BB13_64;
	mov.f64 	%fd462, 0d4000000000000000;
	add.rn.f64 	%fd777, %fd10, %fd462;
	bra.uni 	$L__BB13_66;
$L__BB13_64:
	setp.neu.f64 	%p128, %fd82, 0d7FF0000000000000;
	@%p128 bra 	$L__BB13_66;
	setp.lt.s32 	%p129, %r26, 0;
	setp.eq.s32 	%p130, %r25, 1062207488;
	setp.lt.s32 	%p131, %r196, 0;
	selp.b32 	%r219, 0, 2146435072, %p131;
	and.b32  	%r220, %r196, 2147483647;
	setp.ne.s32 	%p132, %r220, 1071644672;
	or.b32  	%r221, %r219, -2147483648;
	selp.b32 	%r222, %r221, %r219, %p132;
	selp.b32 	%r223, %r222, %r219, %p130;
	selp.b32 	%r224, %r223, %r219, %p129;
	mov.b32 	%r225, 0;
	mov.b64 	%fd777, {%r225, %r224};
$L__BB13_66:
	setp.eq.f64 	%p133, %fd10, 0d3FF0000000000000;
	mul.f64 	%fd463, %fd777, 0d3FAC947064ECE9A3;
	selp.f64 	%fd464, 0d3FAC947064ECE9A3, %fd463, %p133;
	sub.f64 	%fd465, %fd81, %fd464;
	max.f64 	%fd778, %fd465, 0d3FF0000000000000;
$L__BB13_67:
	setp.ne.s32 	%p134, %r61, 1;
	sub.f64 	%fd467, %fd778, %fd10;
	mul.f64 	%fd468, %fd52, %fd778;
	div.rn.f64 	%fd469, %fd467, %fd468;
	sqrt.rn.f64 	%fd470, %fd469;
	mov.f64 	%fd783, 0d3FF0000000000000;
	sub.f64 	%fd91, %fd783, %fd470;
	@%p134 bra 	$L__BB13_81;
	setp.leu.f64 	%p135, %fd9, %fd267;
	setp.ltu.f64 	%p136, %fd753, 0d0000000000000000;
	or.pred  	%p137, %p135, %p136;
	@%p137 bra 	$L__BB13_81;
	{
	.reg .b32 %temp; 
	mov.b64 	{%temp, %r27}, %fd753;
	}
	mov.f64 	%fd472, 0d4000000000000000;
	{
	.reg .b32 %temp; 
	mov.b64 	{%temp, %r226}, %fd472;
	}
	and.b32  	%r29, %r226, 2146435072;
	setp.eq.s32 	%p138, %r29, 1062207488;
	abs.f64 	%fd92, %fd753;
	{ // callseq 25, 0
	.param .b64 param0;
	st.param.f64 	[param0], %fd92;
	.param .b64 param1;
	st.param.f64 	[param1], 0d4000000000000000;
	.param .b64 retval0;
	call.uni (retval0), 
	__internal_accurate_pow, 
	(
	param0, 
	param1
	);
	ld.param.f64 	%fd473, [retval0];
	} // callseq 25
	setp.lt.s32 	%p139, %r27, 0;
	neg.f64 	%fd475, %fd473;
	selp.f64 	%fd476, %fd475, %fd473, %p138;
	selp.f64 	%fd780, %fd476, %fd473, %p139;
	setp.neu.f64 	%p140, %fd753, 0d0000000000000000;
	@%p140 bra 	$L__BB13_71;
	selp.b32 	%r227, %r27, 0, %p138;
	setp.lt.s32 	%p142, %r226, 0;
	or.b32  	%r228, %r227, 2146435072;
	selp.b32 	%r229, %r228, %r227, %p142;
	mov.b32 	%r230, 0;
	mov.b64 	%fd780, {%r230, %r229};
$L__BB13_71:
	add.f64 	%fd477, %fd753, 0d4000000000000000;
	{
	.reg .b32 %temp; 
	mov.b64 	{%temp, %r231}, %fd477;
	}
	and.b32  	%r232, %r231, 2146435072;
	setp.ne.s32 	%p143, %r232, 2146435072;
	setp.neu.f64 	%p144, %fd92, 0d7FF0000000000000;
	or.pred  	%p145, %p143, %p144;
	@%p145 bra 	$L__BB13_73;
	setp.lt.s32 	%p146, %r27, 0;
	setp.eq.s32 	%p147, %r29, 1062207488;
	setp.lt.s32 	%p148, %r226, 0;
	selp.b32 	%r234, 0, 2146435072, %p148;
	and.b32  	%r235, %r226, 2147483647;
	setp.ne.s32 	%p149, %r235, 1071644672;
	or.b32  	%r236, %r234, -2147483648;
	selp.b32 	%r237, %r236, %r234, %p149;
	selp.b32 	%r238, %r237, %r234, %p147;
	selp.b32 	%r239, %r238, %r234, %p146;
	mov.b32 	%r240, 0;
	mov.b64 	%fd780, {%r240, %r239};
$L__BB13_73:
	setp.eq.s32 	%p150, %r29, 1062207488;
	setp.eq.f64 	%p151, %fd753, 0d3FF0000000000000;
	mul.f64 	%fd478, %fd780, 0d3FB31C432CA57A78;
	selp.f64 	%fd479, 0d3FB31C432CA57A78, %fd478, %p151;
	fma.rn.f64 	%fd480, %fd753, 0dBFC43FE5C91D14E4, 0d3FF399999999999A;
	fma.rn.f64 	%fd481, %fd9, 0dBFC6BEDFA43FE5C9, %fd480;
	sub.f64 	%fd482, %fd481, %fd479;
	mul.f64 	%fd483, %fd9, 0d3FCE17C1BDA5119D;
	fma.rn.f64 	%fd98, %fd753, %fd483, %fd482;
	{
	.reg .b32 %temp; 
	mov.b64 	{%temp, %r30}, %fd9;
	}
	abs.f64 	%fd99, %fd9;
	{ // callseq 26, 0
	.param .b64 param0;
	st.param.f64 	[param0], %fd99;
	.param .b64 param1;
	st.param.f64 	[param1], 0d4000000000000000;
	.param .b64 retval0;
	call.uni (retval0), 
	__internal_accurate_pow, 
	(
	param0, 
	param1
	);
	ld.param.f64 	%fd484, [retval0];
	} // callseq 26
	setp.lt.s32 	%p152, %r30, 0;
	neg.f64 	%fd486, %fd484;
	selp.f64 	%fd487, %fd486, %fd484, %p150;
	selp.f64 	%fd782, %fd487, %fd484, %p152;
	setp.neu.f64 	%p153, %fd9, 0d0000000000000000;
	@%p153 bra 	$L__BB13_75;
	selp.b32 	%r242, %r30, 0, %p150;
	setp.lt.s32 	%p155, %r226, 0;
	or.b32  	%r243, %r242, 2146435072;
	selp.b32 	%r244, %r243, %r242, %p155;
	mov.b32 	%r245, 0;
	mov.b64 	%fd782, {%r245, %r244};
$L__BB13_75:
	add.f64 	%fd488, %fd9, 0d4000000000000000;
	{
	.reg .b32 %temp; 
	mov.b64 	{%temp, %r246}, %fd488;
	}
	and.b32  	%r247, %r246, 2146435072;
	setp.ne.s32 	%p156, %r247, 2146435072;
	@%p156 bra 	$L__BB13_80;
	setp.num.f64 	%p157, %fd9, %fd9;
	@%p157 bra 	$L__BB13_78;
	mov.f64 	%fd489, 0d4000000000000000;
	add.rn.f64 	%fd782, %fd9, %fd489;
	bra.uni 	$L__BB13_80;
$L__BB13_78:
	setp.neu.f64 	%p158, %fd99, 0d7FF0000000000000;
	@%p158 bra 	$L__BB13_80;
	setp.lt.s32 	%p159, %r30, 0;
	setp.eq.s32 	%p160, %r29, 1062207488;
	setp.lt.s32 	%p161, %r226, 0;
	selp.b32 	%r249, 0, 2146435072, %p161;
	and.b32  	%r250, %r226, 2147483647;
	setp.ne.s32 	%p162, %r250, 1071644672;
	or.b32  	%r251, %r249, -2147483648;
	selp.b32 	%r252, %r251, %r249, %p162;
	selp.b32 	%r253, %r252, %r249, %p160;
	selp.b32 	%r254, %r253, %r249, %p159;
	mov.b32 	%r255, 0;
	mov.b64 	%fd782, {%r255, %r254};
$L__BB13_80:
	setp.eq.f64 	%p163, %fd9, 0d3FF0000000000000;
	mul.f64 	%fd490, %fd782, 0d3FAC947064ECE9A3;
	selp.f64 	%fd491, 0d3FAC947064ECE9A3, %fd490, %p163;
	sub.f64 	%fd492, %fd98, %fd491;
	max.f64 	%fd783, %fd492, 0d3FF0000000000000;
$L__BB13_81:
	setp.ne.s32 	%p164, %r61, 1;
	sub.f64 	%fd494, %fd783, %fd9;
	mul.f64 	%fd495, %fd30, %fd783;
	div.rn.f64 	%fd496, %fd494, %fd495;
	sqrt.rn.f64 	%fd497, %fd496;
	add.f64 	%fd108, %fd497, 0d3FF0000000000000;
	mov.f64 	%fd788, 0d3FF0000000000000;
	@%p164 bra 	$L__BB13_95;
	setp.leu.f64 	%p165, %fd10, %fd267;
	setp.ltu.f64 	%p166, %fd754, 0d0000000000000000;
	or.pred  	%p167, %p165, %p166;
	@%p167 bra 	$L__BB13_95;
	{
	.reg .b32 %temp; 
	mov.b64 	{%temp, %r31}, %fd754;
	}
	mov.f64 	%fd499, 0d4000000000000000;
	{
	.reg .b32 %temp; 
	mov.b64 	{%temp, %r256}, %fd499;
	}
	and.b32  	%r33, %r256, 2146435072;
	setp.eq.s32 	%p168, %r33, 1062207488;
	abs.f64 	%fd109, %fd754;
	{ // callseq 27, 0
	.param .b64 param0;
	st.param.f64 	[param0], %fd109;
	.param .b64 param1;
	st.param.f64 	[param1], 0d4000000000000000;
	.param .b64 retval0;
	call.uni (retval0), 
	__internal_accurate_pow, 
	(
	param0, 
	param1
	);
	ld.param.f64 	%fd500, [retval0];
	} // callseq 27
	setp.lt.s32 	%p169, %r31, 0;
	neg.f64 	%fd502, %fd500;
	selp.f64 	%fd503, %fd502, %fd500, %p168;
	selp.f64 	%fd785, %fd503, %fd500, %p169;
	setp.neu.f64 	%p170, %fd754, 0d0000000000000000;
	@%p170 bra 	$L__BB13_85;
	selp.b32 	%r257, %r31, 0, %p168;
	setp.lt.s32 	%p172, %r256, 0;
	or.b32  	%r258, %r257, 2146435072;
	selp.b32 	%r259, %r258, %r257, %p172;
	mov.b32 	%r260, 0;
	mov.b64 	%fd785, {%r260, %r259};
$L__BB13_85:
	add.f64 	%fd504, %fd754, 0d4000000000000000;
	{
	.reg .b32 %temp; 
	mov.b64 	{%temp, %r261}, %fd504;
	}
	and.b32  	%r262, %r261, 2146435072;
	setp.ne.s32 	%p173, %r262, 2146435072;
	setp.neu.f64 	%p174, %fd109, 0d7FF0000000000000;
	or.pred  	%p175, %p173, %p174;
	@%p175 bra 	$L__BB13_87;
	setp.lt.s32 	%p178, %r256, 0;
	selp.b32 	%r264, 0, 2146435072, %p178;
	and.b32  	%r265, %r256, 2147483647;
	setp.ne.s32 	%p179, %r265, 1071644672;
	or.b32  	%r266, %r264, -2147483648;
	selp.b32 	%r267, %r266, %r264, %p179;
	selp.b32 	%r268, %r267, %r264, %p168;
	selp.b32 	%r269, %r268, %r264, %p169;
	mov.b32 	%r270, 0;
	mov.b64 	%fd785, {%r270, %r269};
$L__BB13_87:
	setp.eq.f64 	%p181, %fd754, 0d3FF0000000000000;
	mul.f64 	%fd505, %fd785, 0d3FB31C432CA57A78;
	selp.f64 	%fd506, 0d3FB31C432CA57A78, %fd505, %p181;
	fma.rn.f64 	%fd507, %fd754, 0dBFC43FE5C91D14E4, 0d3FF399999999999A;
	fma.rn.f64 	%fd508, %fd10, 0dBFC6BEDFA43FE5C9, %fd507;
	sub.f64 	%fd509, %fd508, %fd506;
	mul.f64 	%fd510, %fd10, 0d3FCE17C1BDA5119D;
	fma.rn.f64 	%fd115, %fd754, %fd510, %fd509;
	{
	.reg .b32 %temp; 
	mov.b64 	{%temp, %r34}, %fd10;
	}
	abs.f64 	%fd116, %fd10;
	{ // callseq 28, 0
	.param .b64 param0;
	st.param.f64 	[param0], %fd116;
	.param .b64 param1;
	st.param.f64 	[param1], 0d4000000000000000;
	.param .b64 retval0;
	call.uni (retval0), 
	__internal_accurate_pow, 
	(
	param0, 
	param1
	);
	ld.param.f64 	%fd511, [retval0];
	} // callseq 28
	setp.lt.s32 	%p182, %r34, 0;
	neg.f64 	%fd513, %fd511;
	selp.f64 	%fd514, %fd513, %fd511, %p168;
	selp.f64 	%fd787, %fd514, %fd511, %p182;
	setp.neu.f64 	%p183, %fd10, 0d0000000000000000;
	@%p183 bra 	$L__BB13_89;
	selp.b32 	%r272, %r34, 0, %p168;
	setp.lt.s32 	%p185, %r256, 0;
	or.b32  	%r273, %r272, 2146435072;
	selp.b32 	%r274, %r273, %r272, %p185;
	mov.b32 	%r275, 0;
	mov.b64 	%fd787, {%r275, %r274};
$L__BB13_89:
	add.f64 	%fd515, %fd10, 0d4000000000000000;
	{
	.reg .b32 %temp; 
	mov.b64 	{%temp, %r276}, %fd515;
	}
	and.b32  	%r277, %r276, 2146435072;
	setp.ne.s32 	%p186, %r277, 2146435072;
	@%p186 bra 	$L__BB13_94;
	setp.num.f64 	%p187, %fd10, %fd10;
	@%p187 bra 	$L__BB13_92;
	mov.f64 	%fd516, 0d4000000000000000;
	add.rn.f64 	%fd787, %fd10, %fd516;
	bra.uni 	$L__BB13_94;
$L__BB13_92:
	setp.neu.f64 	%p188, %fd116, 0d7FF0000000000000;
	@%p188 bra 	$L__BB13_94;
	setp.lt.s32 	%p191, %r256, 0;
	selp.b32 	%r279, 0, 2146435072, %p191;
	and.b32  	%r280, %r256, 2147483647;
	setp.ne.s32 	%p192, %r280, 1071644672;
	or.b32  	%r281, %r279, -2147483648;
	selp.b32 	%r282, %r281, %r279, %p192;
	selp.b32 	%r283, %r282, %r279, %p168;
	selp.b32 	%r284, %r283, %r279, %p182;
	mov.b32 	%r285, 0;
	mov.b64 	%fd787, {%r285, %r284};
$L__BB13_94:
	setp.eq.f64 	%p193, %fd10, 0d3FF0000000000000;
	mul.f64 	%fd517, %fd787, 0d3FAC947064ECE9A3;
	selp.f64 	%fd518, 0d3FAC947064ECE9A3, %fd517, %p193;
	sub.f64 	%fd519, %fd115, %fd518;
	max.f64 	%fd788, %fd519, 0d3FF0000000000000;
$L__BB13_95:
	ld.param.u64 	%rd119, [_Z17calc_trans_nonisoPdS_S_S_S_S_S_S_S_S_S_S_S_S_S_S_S_S_S_S_S_S_S_S_S_S_S_S_S_S_dddddiiiiiiid_param_6];
	mul.f64 	%fd521, %fd108, 0d3FE0000000000000;
	mul.f64 	%fd522, %fd91, 0d3FE0000000000000;
	mul.f64 	%fd523, %fd74, 0d3FE0000000000000;
	setp.ne.s32 	%p194, %r61, 1;
	sub.f64 	%fd524, %fd788, %fd10;
	mul.f64 	%fd525, %fd52, %fd788;
	div.rn.f64 	%fd526, %fd524, %fd525;
	sqrt.rn.f64 	%fd527, %fd526;
	add.f64 	%fd528, %fd527, 0d3FF0000000000000;
	mul.f64 	%fd529, %fd528, 0d3FE0000000000000;
	mul.f64 	%fd530, %fd523, %fd523;
	mul.f64 	%fd531, %fd762, %fd762;
	mul.f64 	%fd532, %fd531, %fd530;
	mul.f64 	%fd533, %fd521, %fd521;
	sub.f64 	%fd534, %fd532, %fd533;
	cvta.to.global.u64 	%rd84, %rd5;
	mul.wide.s32 	%rd85, %r4, 8;
	add.s64 	%rd86, %rd84, %rd85;
	st.global.f64 	[%rd86], %fd534;
	mul.f64 	%fd535, %fd522, %fd522;
	mul.f64 	%fd536, %fd768, %fd768;
	mul.f64 	%fd537, %fd536, %fd535;
	mul.f64 	%fd538, %fd529, %fd529;
	sub.f64 	%fd539, %fd537, %fd538;
	cvta.to.global.u64 	%rd87, %rd6;
	add.s64 	%rd88, %rd87, %rd85;
	st.global.f64 	[%rd88], %fd539;
	mul.f64 	%fd540, %fd523, %fd521;
	mov.f64 	%fd793, 0d3FF0000000000000;
	sub.f64 	%fd541, %fd793, %fd531;
	mul.f64 	%fd542, %fd541, %fd540;
	cvta.to.global.u64 	%rd89, %rd119;
	add.s64 	%rd90, %rd89, %rd85;
	st.global.f64 	[%rd90], %fd542;
	mul.f64 	%fd543, %fd522, %fd529;
	sub.f64 	%fd544, %fd793, %fd536;
	mul.f64 	%fd545, %fd544, %fd543;
	cvta.to.global.u64 	%rd91, %rd8;
	add.s64 	%rd92, %rd91, %rd85;
	st.global.f64 	[%rd92], %fd545;
	sub.f64 	%fd546, %fd530, %fd533;
	mul.f64 	%fd547, %fd762, %fd546;
	cvta.to.global.u64 	%rd93, %rd9;
	add.s64 	%rd94, %rd93, %rd85;
	st.global.f64 	[%rd94], %fd547;
	sub.f64 	%fd548, %fd535, %fd538;
	mul.f64 	%fd549, %fd768, %fd548;
	cvta.to.global.u64 	%rd95, %rd10;
	add.s64 	%rd96, %rd95, %rd85;
	st.global.f64 	[%rd96], %fd549;
	@%p194 bra 	$L__BB13_109;
	setp.leu.f64 	%p195, %fd9, %fd267;
	setp.ltu.f64 	%p196, %fd753, 0d0000000000000000;
	or.pred  	%p197, %p195, %p196;
	@%p197 bra 	$L__BB13_109;
	{
	.reg .b32 %temp; 
	mov.b64 	{%temp, %r35}, %fd753;
	}
	mov.f64 	%fd551, 0d4000000000000000;
	{
	.reg .b32 %temp; 
	mov.b64 	{%temp, %r286}, %fd551;
	}
	and.b32  	%r37, %r286, 2146435072;
	setp.eq.s32 	%p198, %r37, 1062207488;
	abs.f64 	%fd125, %fd753;
	{ // callseq 29, 0
	.param .b64 param0;
	st.param.f64 	[param0], %fd125;
	.param .b64 param1;
	st.param.f64 	[param1], 0d4000000000000000;
	.param .b64 retval0;
	call.uni (retval0), 
	__internal_accurate_pow, 
	(
	param0, 
	param1
	);
	ld.param.f64 	%fd552, [retval0];
	} // callseq 29
	setp.lt.s32 	%p199, %r35, 0;
	neg.f64 	%fd554, %fd552;
	selp.f64 	%fd555, %fd554, %fd552, %p198;
	selp.f64 	%fd790, %fd555, %fd552, %p199;
	setp.neu.f64 	%p200, %fd753, 0d0000000000000000;
	@%p200 bra 	$L__BB13_99;
	setp.eq.s32 	%p201, %r37, 1062207488;
	selp.b32 	%r287, %r35, 0, %p201;
	setp.lt.s32 	%p202, %r286, 0;
	or.b32  	%r288, %r287, 2146435072;
	selp.b32 	%r289, %r288, %r287, %p202;
	mov.b32 	%r290, 0;
	mov.b64 	%fd790, {%r290, %r289};
$L__BB13_99:
	add.f64 	%fd556, %fd753, 0d4000000000000000;
	{
	.reg .b32 %temp; 
	mov.b64 	{%temp, %r291}, %fd556;
	}
	and.b32  	%r292, %r291, 2146435072;
	setp.ne.s32 	%p203, %r292, 2146435072;
	setp.neu.f64 	%p204, %fd125, 0d7FF0000000000000;
	or.pred  	%p205, %p203, %p204;
	@%p205 bra 	$L__BB13_101;
	setp.lt.s32 	%p206, %r35, 0;
	setp.eq.s32 	%p207, %r37, 1062207488;
	setp.lt.s32 	%p208, %r286, 0;
	selp.b32 	%r294, 0, 2146435072, %p208;
	and.b32  	%r295, %r286, 2147483647;
	setp.ne.s32 	%p209, %r295, 1071644672;
	or.b32  	%r296, %r294, -2147483648;
	selp.b32 	%r297, %r296, %r294, %p209;
	selp.b32 	%r298, %r297, %r294, %p207;
	selp.b32 	%r299, %r298, %r294, %p206;
	mov.b32 	%r300, 0;
	mov.b64 	%fd790, {%r300, %r299};
$L__BB13_101:
	setp.eq.s32 	%p210, %r37, 1062207488;
	setp.eq.f64 	%p211, %fd753, 0d3FF0000000000000;
	mul.f64 	%fd557, %fd790, 0d3FB31C432CA57A78;
	selp.f64 	%fd558, 0d3FB31C432CA57A78, %fd557, %p211;
	fma.rn.f64 	%fd559, %fd753, 0dBFC43FE5C91D14E4, 0d3FF399999999999A;
	fma.rn.f64 	%fd560, %fd9, 0dBFC6BEDFA43FE5C9, %fd559;
	sub.f64 	%fd561, %fd560, %fd558;
	mul.f64 	%fd562, %fd9, 0d3FCE17C1BDA5119D;
	fma.rn.f64 	%fd131, %fd753, %fd562, %fd561;
	{
	.reg .b32 %temp; 
	mov.b64 	{%temp, %r38}, %fd9;
	}
	abs.f64 	%fd132, %fd9;
	{ // callseq 30, 0
	.param .b64 param0;
	st.param.f64 	[param0], %fd132;
	.param .b64 param1;
	st.param.f64 	[param1], 0d4000000000000000;
	.param .b64 retval0;
	call.uni (retval0), 
	__internal_accurate_pow, 
	(
	param0, 
	param1
	);
	ld.param.f64 	%fd563, [retval0];
	} // callseq 30
	setp.lt.s32 	%p212, %r38, 0;
	neg.f64 	%fd565, %fd563;
	selp.f64 	%fd566, %fd565, %fd563, %p210;
	selp.f64 	%fd792, %fd566, %fd563, %p212;
	setp.neu.f64 	%p213, %fd9, 0d0000000000000000;
	@%p213 bra 	$L__BB13_103;
	setp.eq.s32 	%p214, %r37, 1062207488;
	selp.b32 	%r302, %r38, 0, %p214;
	setp.lt.s32 	%p215, %r286, 0;
	or.b32  	%r303, %r302, 2146435072;
	selp.b32 	%r304, %r303, %r302, %p215;
	mov.b32 	%r305, 0;
	mov.b64 	%fd792, {%r305, %r304};
$L__BB13_103:
	add.f64 	%fd567, %fd9, 0d4000000000000000;
	{
	.reg .b32 %temp; 
	mov.b64 	{%temp, %r306}, %fd567;
	}
	and.b32  	%r307, %r306, 2146435072;
	setp.ne.s32 	%p216, %r307, 2146435072;
	@%p216 bra 	$L__BB13_108;
	setp.num.f64 	%p217, %fd9, %fd9;
	@%p217 bra 	$L__BB13_106;
	mov.f64 	%fd568, 0d4000000000000000;
	add.rn.f64 	%fd792, %fd9, %fd568;
	bra.uni 	$L__BB13_108;
$L__BB13_106:
	setp.neu.f64 	%p218, %fd132, 0d7FF0000000000000;
	@%p218 bra 	$L__BB13_108;
	setp.lt.s32 	%p219, %r38, 0;
	setp.eq.s32 	%p220, %r37, 1062207488;
	setp.lt.s32 	%p221, %r286, 0;
	selp.b32 	%r309, 0, 2146435072, %p221;
	and.b32  	%r310, %r286, 2147483647;
	setp.ne.s32 	%p222, %r310, 1071644672;
	or.b32  	%r311, %r309, -2147483648;
	selp.b32 	%r312, %r311, %r309, %p222;
	selp.b32 	%r313, %r312, %r309, %p220;
	selp.b32 	%r314, %r313, %r309, %p219;
	mov.b32 	%r315, 0;
	mov.b64 	%fd792, {%r315, %r314};
$L__BB13_108:
	setp.eq.f64 	%p223, %fd9, 0d3FF0000000000000;
	mul.f64 	%fd569, %fd792, 0d3FAC947064ECE9A3;
	selp.f64 	%fd570, 0d3FAC947064ECE9A3, %fd569, %p223;
	sub.f64 	%fd571, %fd131, %fd570;
	max.f64 	%fd793, %fd571, 0d3FF0000000000000;
$L__BB13_109:
	ld.param.f64 	%fd736, [_Z17calc_trans_nonisoPdS_S_S_S_S_S_S_S_S_S_S_S_S_S_S_S_S_S_S_S_S_S_S_S_S_S_S_S_S_dddddiiiiiiid_param_32];
	mul.f64 	%fd572, %fd263, %fd753;
	div.rn.f64 	%fd141, %fd572, %fd736;
	fma.rn.f64 	%fd142, %fd30, %fd793, %fd141;
	{
	.reg .b32 %temp; 
	mov.b64 	{%temp, %r39}, %fd263;
	}
	mov.f64 	%fd573, 0dC000000000000000;
	{
	.reg .b32 %temp; 
	mov.b64 	{%temp, %r316}, %fd573;
	}
	and.b32  	%r41, %r316, 2146435072;
	setp.eq.s32 	%p224, %r41, 1062207488;
	abs.f64 	%fd143, %fd263;
	{ // callseq 31, 0
	.param .b64 param0;
	st.param.f64 	[param0], %fd143;
	.param .b64 param1;
	st.param.f64 	[param1], 0dC000000000000000;
	.param .b64 retval0;
	call.uni (retval0), 
	__internal_accurate_pow, 
	(
	param0, 
	param1
	);
	ld.param.f64 	%fd574, [retval0];
	} // callseq 31
	setp.lt.s32 	%p225, %r39, 0;
	neg.f64 	%fd576, %fd574;
	selp.f64 	%fd577, %fd576, %fd574, %p224;
	selp.f64 	%fd825, %fd577, %fd574, %p225;
	setp.neu.f64 	%p226, %fd263, 0d0000000000000000;
	mov.f64 	%fd795, %fd825;
	@%p226 bra 	$L__BB13_111;
	setp.eq.s32 	%p227, %r41, 1062207488;
	selp.b32 	%r317, %r39, 0, %p227;
	setp.lt.s32 	%p228, %r316, 0;
	or.b32  	%r318, %r317, 2146435072;
	selp.b32 	%r319, %r318, %r317, %p228;
	mov.b32 	%r320, 0;
	mov.b64 	%fd795, {%r320, %r319};
$L__BB13_111:
	add.f64 	%fd578, %fd263, 0dC000000000000000;
	{
	.reg .b32 %temp; 
	mov.b64 	{%temp, %r321}, %fd578;
	}
	and.b32  	%r42, %r321, 2146435072;
	setp.ne.s32 	%p229, %r42, 2146435072;
	@%p229 bra 	$L__BB13_116;
	setp.num.f64 	%p230, %fd263, %fd263;
	@%p230 bra 	$L__BB13_114;
	mov.f64 	%fd579, 0dC000000000000000;
	add.rn.f64 	%fd795, %fd263, %fd579;
	bra.uni 	$L__BB13_116;
$L__BB13_114:
	setp.neu.f64 	%p231, %fd143, 0d7FF0000000000000;
	@%p231 bra 	$L__BB13_116;
	setp.lt.s32 	%p232, %r39, 0;
	setp.eq.s32 	%p233, %r41, 1062207488;
	setp.lt.s32 	%p234, %r316, 0;
	selp.b32 	%r323, 0, 2146435072, %p234;
	and.b32  	%r324, %r316, 2147483647;
	setp.ne.s32 	%p235, %r324, 1071644672;
	or.b32  	%r325, %r323, -2147483648;
	selp.b32 	%r326, %r325, %r323, %p235;
	selp.b32 	%r327, %r326, %r323, %p233;
	selp.b32 	%r328, %r327, %r323, %p232;
	mov.b32 	%r329, 0;
	mov.b64 	%fd795, {%r329, %r328};
$L__BB13_116:
	setp.eq.s32 	%p236, %r41, 1062207488;
	setp.eq.f64 	%p237, %fd263, 0d3FF0000000000000;
	selp.f64 	%fd580, 0d3FF0000000000000, %fd795, %p237;
	mul.f64 	%fd581, %fd793, %fd580;
	sub.f64 	%fd582, %fd793, %fd9;
	mul.f64 	%fd150, %fd582, %fd581;
	{
	.reg .b32 %temp; 
	mov.b64 	{%temp, %r43}, %fd265;
	}
	abs.f64 	%fd151, %fd265;
	{ // callseq 32, 0
	.param .b64 param0;
	st.param.f64 	[param0], %fd151;
	.param .b64 param1;
	st.param.f64 	[param1], 0dC000000000000000;
	.param .b64 retval0;
	call.uni (retval0), 
	__internal_accurate_pow, 
	(
	param0, 
	param1
	);
	ld.param.f64 	%fd583, [retval0];
	} // callseq 32
	setp.lt.s32 	%p238, %r43, 0;
	neg.f64 	%fd585, %fd583;
	selp.f64 	%fd586, %fd585, %fd583, %p236;
	selp.f64 	%fd827, %fd586, %fd583, %p238;
	setp.neu.f64 	%p239, %fd265, 0d0000000000000000;
	mov.f64 	%fd797, %fd827;
	@%p239 bra 	$L__BB13_118;
	selp.b32 	%r331, %r43, 0, %p236;
	setp.lt.s32 	%p241, %r316, 0;
	or.b32  	%r332, %r331, 2146435072;
	selp.b32 	%r333, %r332, %r331, %p241;
	mov.b32 	%r334, 0;
	mov.b64 	%fd797, {%r334, %r333};
$L__BB13_118:
	add.f64 	%fd587, %fd265, 0dC000000000000000;
	{
	.reg .b32 %temp; 
	mov.b64 	{%temp, %r335}, %fd587;
	}
	and.b32  	%r44, %r335, 2146435072;
	setp.ne.s32 	%p242, %r44, 2146435072;
	@%p242 bra 	$L__BB13_123;
	setp.num.f64 	%p243, %fd265, %fd265;
	@%p243 bra 	$L__BB13_121;
	mov.f64 	%fd588, 0dC000000000000000;
	add.rn.f64 	%fd797, %fd265, %fd588;
	bra.uni 	$L__BB13_123;
$L__BB13_121:
	setp.neu.f64 	%p244, %fd151, 0d7FF0000000000000;
	@%p244 bra 	$L__BB13_123;
	setp.lt.s32 	%p247, %r316, 0;
	selp.b32 	%r337, 0, 2146435072, %p247;
	and.b32  	%r338, %r316, 2147483647;
	setp.ne.s32 	%p248, %r338, 1071644672;
	or.b32  	%r339, %r337, -2147483648;
	selp.b32 	%r340, %r339, %r337, %p248;
	selp.b32 	%r341, %r340, %r337, %p236;
	selp.b32 	%r342, %r341, %r337, %p238;
	mov.b32 	%r343, 0;
	mov.b64 	%fd797, {%r343, %r342};
$L__BB13_123:
	ld.param.f64 	%fd737, [_Z17calc_trans_nonisoPdS_S_S_S_S_S_S_S_S_S_S_S_S_S_S_S_S_S_S_S_S_S_S_S_S_S_S_S_S_dddddiiiiiiid_param_32];
	setp.eq.f64 	%p249, %fd265, 0d3FF0000000000000;
	selp.f64 	%fd589, 0d3FF0000000000000, %fd797, %p249;
	mul.f64 	%fd590, %fd30, %fd150;
	sub.f64 	%fd591, %fd590, %fd589;
	rcp.rn.f64 	%fd158, %fd263;
	mul.f64 	%fd592, %fd265, %fd793;
	mul.f64 	%fd593, %fd30, %fd592;
	rcp.rn.f64 	%fd594, %fd593;
	add.f64 	%fd595, %fd158, %fd594;
	mul.f64 	%fd596, %fd263, %fd9;
	mul.f64 	%fd597, %fd753, %fd596;
	mul.f64 	%fd159, %fd265, %fd597;
	mul.f64 	%fd598, %fd737, %fd793;
	mul.f64 	%fd599, %fd30, %fd598;
	div.rn.f64 	%fd600, %fd159, %fd599;
	mul.f64 	%fd601, %fd9, %fd142;
	div.rn.f64 	%fd602, %fd601, %fd591;
	fma.rn.f64 	%fd603, %fd595, %fd602, %fd600;
	mul.f64 	%fd798, %fd603, 0d3FE0000000000000;
	abs.f64 	%fd161, %fd798;
	setp.lt.f64 	%p250, %fd161, 0d4197D78400000000;
	@%p250 bra 	$L__BB13_127;
	setp.ne.s32 	%p251, %r62, 1;
	@%p251 bra 	$L__BB13_126;
	mov.u64 	%rd97, $str;
	cvta.global.u64 	%rd98, %rd97;
	{ // callseq 33, 0
	.param .b64 param0;
	st.param.b64 	[param0], %rd98;
	.param .b64 param1;
	st.param.b64 	[param1], 0;
	.param .b32 retval0;
	call.uni (retval0), 
	vprintf, 
	(
	param0, 
	param1
	);
	ld.param.b32 	%r344, [retval0];
	} // callseq 33
$L__BB13_126:
	mul.f64 	%fd604, %fd798, 0d4197D78400000000;
	div.rn.f64 	%fd798, %fd604, %fd161;
$L__BB13_127:
	setp.ne.s32 	%p252, %r61, 1;
	cvta.to.global.u64 	%rd99, %rd11;
	add.s64 	%rd101, %rd99, %rd85;
	st.global.f64 	[%rd101], %fd798;
	mov.f64 	%fd803, 0d3FF0000000000000;
	@%p252 bra 	$L__BB13_141;
	setp.leu.f64 	%p253, %fd10, %fd267;
	setp.ltu.f64 	%p254, %fd754, 0d0000000000000000;
	or.pred  	%p255, %p253, %p254;
	@%p255 bra 	$L__BB13_141;
	{
	.reg .b32 %temp; 
	mov.b64 	{%temp, %r45}, %fd754;
	}
	mov.f64 	%fd607, 0d4000000000000000;
	{
	.reg .b32 %temp; 
	mov.b64 	{%temp, %r346}, %fd607;
	}
	and.b32  	%r47, %r346, 2146435072;
	setp.eq.s32 	%p256, %r47, 1062207488;
	abs.f64 	%fd164, %fd754;
	{ // callseq 34, 0
	.param .b64 param0;
	st.param.f64 	[param0], %fd164;
	.param .b64 param1;
	st.param.f64 	[param1], 0d4000000000000000;
	.param .b64 retval0;
	call.uni (retval0), 
	__internal_accurate_pow, 
	(
	param0, 
	param1
	);
	ld.param.f64 	%fd608, [retval0];
	} // callseq 34
	setp.lt.s32 	%p257, %r45, 0;
	neg.f64 	%fd610, %fd608;
	selp.f64 	%fd611, %fd610, %fd608, %p256;
	selp.f64 	%fd800, %fd611, %fd608, %p257;
	setp.neu.f64 	%p258, %fd754, 0d0000000000000000;
	@%p258 bra 	$L__BB13_131;
	selp.b32 	%r347, %r45, 0, %p256;
	setp.lt.s32 	%p260, %r346, 0;
	or.b32  	%r348, %r347, 2146435072;
	selp.b32 	%r349, %r348, %r347, %p260;
	mov.b32 	%r350, 0;
	mov.b64 	%fd800, {%r350, %r349};
$L__BB13_131:
	add.f64 	%fd612, %fd754, 0d4000000000000000;
	{
	.reg .b32 %temp; 
	mov.b64 	{%temp, %r351}, %fd612;
	}
	and.b32  	%r352, %r351, 2146435072;
	setp.ne.s32 	%p261, %r352, 2146435072;
	setp.neu.f64 	%p262, %fd164, 0d7FF0000000000000;
	or.pred  	%p263, %p261, %p262;
	@%p263 bra 	$L__BB13_133;
	setp.lt.s32 	%p266, %r346, 0;
	selp.b32 	%r354, 0, 2146435072, %p266;
	and.b32  	%r355, %r346, 2147483647;
	setp.ne.s32 	%p267, %r355, 1071644672;
	or.b32  	%r356, %r354, -2147483648;
	selp.b32 	%r357, %r356, %r354, %p267;
	selp.b32 	%r358, %r357, %r354, %p256;
	selp.b32 	%r359, %r358, %r354, %p257;
	mov.b32 	%r360, 0;
	mov.b64 	%fd800, {%r360, %r359};
$L__BB13_133:
	setp.eq.f64 	%p269, %fd754, 0d3FF0000000000000;
	mul.f64 	%fd613, %fd800, 0d3FB31C432CA57A78;
	selp.f64 	%fd614, 0d3FB31C432CA57A78, %fd613, %p269;
	fma.rn.f64 	%fd615, %fd754, 0dBFC43FE5C91D14E4, 0d3FF399999999999A;
	fma.rn.f64 	%fd616, %fd10, 0dBFC6BEDFA43FE5C9, %fd615;
	sub.f64 	%fd617, %fd616, %fd614;
	mul.f64 	%fd618, %fd10, 0d3FCE17C1BDA5119D;
	fma.rn.f64 	%fd170, %fd754, %fd618, %fd617;
	{
	.reg .b32 %temp; 
	mov.b64 	{%temp, %r48}, %fd10;
	}
	abs.f64 	%fd171, %fd10;
	{ // callseq 35, 0
	.param .b64 param0;
	st.param.f64 	[param0], %fd171;
	.param .b64 param1;
	st.param.f64 	[param1], 0d4000000000000000;
	.param .b64 retval0;
	call.uni (retval0), 
	__internal_accurate_pow, 
	(
	param0, 
	param1
	);
	ld.param.f64 	%fd619, [retval0];
	} // callseq 35
	setp.lt.s32 	%p270, %r48, 0;
	neg.f64 	%fd621, %fd619;
	selp.f64 	%fd622, %fd621, %fd619, %p256;
	selp.f64 	%fd802, %fd622, %fd619, %p270;
	setp.neu.f64 	%p271, %fd10, 0d0000000000000000;
	@%p271 bra 	$L__BB13_135;
	selp.b32 	%r362, %r48, 0, %p256;
	setp.lt.s32 	%p273, %r346, 0;
	or.b32  	%r363, %r362, 2146435072;
	selp.b32 	%r364, %r363, %r362, %p273;
	mov.b32 	%r365, 0;
	mov.b64 	%fd802, {%r365, %r364};
$L__BB13_135:
	add.f64 	%fd623, %fd10, 0d4000000000000000;
	{
	.reg .b32 %temp; 
	mov.b64 	{%temp, %r366}, %fd623;
	}
	and.b32  	%r367, %r366, 2146435072;
	setp.ne.s32 	%p274, %r367, 2146435072;
	@%p274 bra 	$L__BB13_140;
	setp.num.f64 	%p275, %fd10, %fd10;
	@%p275 bra 	$L__BB13_138;
	mov.f64 	%fd624, 0d4000000000000000;
	add.rn.f64 	%fd802, %fd10, %fd624;
	bra.uni 	$L__BB13_140;
$L__BB13_138:
	setp.neu.f64 	%p276, %fd171, 0d7FF0000000000000;
	@%p276 bra 	$L__BB13_140;
	setp.lt.s32 	%p279, %r346, 0;
	selp.b32 	%r369, 0, 2146435072, %p279;
	and.b32  	%r370, %r346, 2147483647;
	setp.ne.s32 	%p280, %r370, 1071644672;
	or.b32  	%r371, %r369, -2147483648;
	selp.b32 	%r372, %r371, %r369, %p280;
	selp.b32 	%r373, %r372, %r369, %p256;
	selp.b32 	%r374, %r373, %r369, %p270;
	mov.b32 	%r375, 0;
	mov.b64 	%fd802, {%r375, %r374};
$L__BB13_140:
	setp.eq.f64 	%p281, %fd10, 0d3FF0000000000000;
	mul.f64 	%fd625, %fd802, 0d3FAC947064ECE9A3;
	selp.f64 	%fd626, 0d3FAC947064ECE9A3, %fd625, %p281;
	sub.f64 	%fd627, %fd170, %fd626;
	max.f64 	%fd803, %fd627, 0d3FF0000000000000;
$L__BB13_141:
	ld.param.f64 	%fd738, [_Z17calc_trans_nonisoPdS_S_S_S_S_S_S_S_S_S_S_S_S_S_S_S_S_S_S_S_S_S_S_S_S_S_S_S_S_dddddiiiiiiid_param_32];
	setp.neu.f64 	%p282, %fd263, 0d0000000000000000;
	mul.f64 	%fd628, %fd263, %fd754;
	div.rn.f64 	%fd180, %fd628, %fd738;
	fma.rn.f64 	%fd181, %fd52, %fd803, %fd180;
	mov.f64 	%fd805, %fd825;
	@%p282 bra 	$L__BB13_143;
	setp.eq.s32 	%p283, %r41, 1062207488;
	selp.b32 	%r376, %r39, 0, %p283;
	setp.lt.s32 	%p284, %r316, 0;
	or.b32  	%r377, %r376, 2146435072;
	selp.b32 	%r378, %r377, %r376, %p284;
	mov.b32 	%r379, 0;
	mov.b64 	%fd805, {%r379, %r378};
$L__BB13_143:
	setp.ne.s32 	%p285, %r42, 2146435072;
	@%p285 bra 	$L__BB13_148;
	setp.num.f64 	%p286, %fd263, %fd263;
	@%p286 bra 	$L__BB13_146;
	mov.f64 	%fd629, 0dC000000000000000;
	add.rn.f64 	%fd805, %fd263, %fd629;
	bra.uni 	$L__BB13_148;
$L__BB13_146:
	setp.neu.f64 	%p287, %fd143, 0d7FF0000000000000;
	@%p287 bra 	$L__BB13_148;
	setp.lt.s32 	%p288, %r39, 0;
	setp.eq.s32 	%p289, %r41, 1062207488;
	setp.lt.s32 	%p290, %r316, 0;
	selp.b32 	%r381, 0, 2146435072, %p290;
	and.b32  	%r382, %r316, 2147483647;
	setp.ne.s32 	%p291, %r382, 1071644672;
	or.b32  	%r383, %r381, -2147483648;
	selp.b32 	%r384, %r383, %r381, %p291;
	selp.b32 	%r385, %r384, %r381, %p289;
	selp.b32 	%r386, %r385, %r381, %p288;
	mov.b32 	%r387, 0;
	mov.b64 	%fd805, {%r387, %r386};
$L__BB13_148:
	setp.neu.f64 	%p292, %fd265, 0d0000000000000000;
	setp.eq.f64 	%p293, %fd263, 0d3FF0000000000000;
	selp.f64 	%fd630, 0d3FF0000000000000, %fd805, %p293;
	mul.f64 	%fd631, %fd803, %fd630;
	sub.f64 	%fd632, %fd803, %fd10;
	mul.f64 	%fd187, %fd632, %fd631;
	mov.f64 	%fd807, %fd827;
	@%p292 bra 	$L__BB13_150;
	setp.eq.s32 	%p294, %r41, 1062207488;
	selp.b32 	%r388, %r43, 0, %p294;
	setp.lt.s32 	%p295, %r316, 0;
	or.b32  	%r389, %r388, 2146435072;
	selp.b32 	%r390, %r389, %r388, %p295;
	mov.b32 	%r391, 0;
	mov.b64 	%fd807, {%r391, %r390};
$L__BB13_150:
	setp.ne.s32 	%p296, %r44, 2146435072;
	@%p296 bra 	$L__BB13_155;
	setp.num.f64 	%p297, %fd265, %fd265;
	@%p297 bra 	$L__BB13_153;
	mov.f64 	%fd633, 0dC000000000000000;
	add.rn.f64 	%fd807, %fd265, %fd633;
	bra.uni 	$L__BB13_155;
$L__BB13_153:
	setp.neu.f64 	%p298, %fd151, 0d7FF0000000000000;
	@%p298 bra 	$L__BB13_155;
	setp.lt.s32 	%p299, %r43, 0;
	setp.eq.s32 	%p300, %r41, 1062207488;
	setp.lt.s32 	%p301, %r316, 0;
	selp.b32 	%r393, 0, 2146435072, %p301;
	and.b32  	%r394, %r316, 2147483647;
	setp.ne.s32 	%p302, %r394, 1071644672;
	or.b32  	%r395, %r393, -2147483648;
	selp.b32 	%r396, %r395, %r393, %p302;
	selp.b32 	%r397, %r396, %r393, %p300;
	selp.b32 	%r398, %r397, %r393, %p299;
	mov.b32 	%r399, 0;
	mov.b64 	%fd807, {%r399, %r398};
$L__BB13_155:
	ld.param.f64 	%fd739, [_Z17calc_trans_nonisoPdS_S_S_S_S_S_S_S_S_S_S_S_S_S_S_S_S_S_S_S_S_S_S_S_S_S_S_S_S_dddddiiiiiiid_param_32];
	setp.eq.f64 	%p303, %fd265, 0d3FF0000000000000;
	selp.f64 	%fd634, 0d3FF0000000000000, %fd807, %p303;
	mul.f64 	%fd635, %fd52, %fd187;
	sub.f64 	%fd636, %fd635, %fd634;
	mul.f64 	%fd637, %fd265, %fd803;
	mul.f64 	%fd638, %fd52, %fd637;
	rcp.rn.f64 	%fd639, %fd638;
	add.f64 	%fd640, %fd158, %fd639;
	mul.f64 	%fd641, %fd263, %fd10;
	mul.f64 	%fd642, %fd754, %fd641;
	mul.f64 	%fd193, %fd265, %fd642;
	mul.f64 	%fd643, %fd739, %fd803;
	mul.f64 	%fd644, %fd52, %fd643;
	div.rn.f64 	%fd645, %fd193, %fd644;
	mul.f64 	%fd646, %fd10, %fd181;
	div.rn.f64 	%fd647, %fd646, %fd636;
	fma.rn.f64 	%fd648, %fd640, %fd647, %fd645;
	mul.f64 	%fd808, %fd648, 0d3FE0000000000000;
	abs.f64 	%fd195, %fd808;
	setp.lt.f64 	%p304, %fd195, 0d4197D78400000000;
	@%p304 bra 	$L__BB13_159;
	setp.ne.s32 	%p305, %r62, 1;
	@%p305 bra 	$L__BB13_158;
	mov.u64 	%rd102, $str;
	cvta.global.u64 	%rd103, %rd102;
	{ // callseq 36, 0
	.param .b64 param0;
	st.param.b64 	[param0], %rd103;
	.param .b64 param1;
	st.param.b64 	[param1], 0;
	.param .b32 retval0;
	call.uni (retval0), 
	vprintf, 
	(
	param0, 
	param1
	);
	ld.param.b32 	%r400, [retval0];
	} // callseq 36
$L__BB13_158:
	mul.f64 	%fd649, %fd808, 0d4197D78400000000;
	div.rn.f64 	%fd808, %fd649, %fd195;
$L__BB13_159:
	setp.ne.s32 	%p306, %r61, 1;
	cvta.to.global.u64 	%rd104, %rd12;
	add.s64 	%rd106, %rd104, %rd85;
	st.global.f64 	[%rd106], %fd808;
	mov.f64 	%fd813, 0d3FF0000000000000;
	@%p306 bra 	$L__BB13_173;
	setp.leu.f64 	%p307, %fd9, %fd267;
	setp.ltu.f64 	%p308, %fd753, 0d0000000000000000;
	or.pred  	%p309, %p307, %p308;
	@%p309 bra 	$L__BB13_173;
	{
	.reg .b32 %temp; 
	mov.b64 	{%temp, %r49}, %fd753;
	}
	mov.f64 	%fd652, 0d4000000000000000;
	{
	.reg .b32 %temp; 
	mov.b64 	{%temp, %r402}, %fd652;
	}
	and.b32  	%r51, %r402, 2146435072;
	setp.eq.s32 	%p310, %r51, 1062207488;
	abs.f64 	%fd198, %fd753;
	{ // callseq 37, 0
	.param .b64 param0;
	st.param.f64 	[param0], %fd198;
	.param .b64 param1;
	st.param.f64 	[param1], 0d4000000000000000;
	.param .b64 retval0;
	call.uni (retval0), 
	__internal_accurate_pow, 
	(
	param0, 
	param1
	);
	ld.param.f64 	%fd653, [retval0];
	} // callseq 37
	setp.lt.s32 	%p311, %r49, 0;
	neg.f64 	%fd655, %fd653;
	selp.f64 	%fd656, %fd655, %fd653, %p310;
	selp.f64 	%fd810, %fd656, %fd653, %p311;
	setp.neu.f64 	%p312, %fd753, 0d0000000000000000;
	@%p312 bra 	$L__BB13_163;
	selp.b32 	%r403, %r49, 0, %p310;
	setp.lt.s32 	%p314, %r402, 0;
	or.b32  	%r404, %r403, 2146435072;
	selp.b32 	%r405, %r404, %r403, %p314;
	mov.b32 	%r406, 0;
	mov.b64 	%fd810, {%r406, %r405};
$L__BB13_163:
	add.f64 	%fd657, %fd753, 0d4000000000000000;
	{
	.reg .b32 %temp; 
	mov.b64 	{%temp, %r407}, %fd657;
	}
	and.b32  	%r408, %r407, 2146435072;
	setp.ne.s32 	%p315, %r408, 2146435072;
	setp.neu.f64 	%p316, %fd198, 0d7FF0000000000000;
	or.pred  	%p317, %p315, %p316;
	@%p317 bra 	$L__BB13_165;
	setp.lt.s32 	%p320, %r402, 0;
	selp.b32 	%r410, 0, 2146435072, %p320;
	and.b32  	%r411, %r402, 2147483647;
	setp.ne.s32 	%p321, %r411, 1071644672;
	or.b32  	%r412, %r410, -2147483648;
	selp.b32 	%r413, %r412, %r410, %p321;
	selp.b32 	%r414, %r413, %r410, %p310;
	selp.b32 	%r415, %r414, %r410, %p311;
	mov.b32 	%r416, 0;
	mov.b64 	%fd810, {%r416, %r415};
$L__BB13_165:
	setp.eq.f64 	%p323, %fd753, 0d3FF0000000000000;
	mul.f64 	%fd658, %fd810, 0d3FB31C432CA57A78;
	selp.f64 	%fd659, 0d3FB31C432CA57A78, %fd658, %p323;
	fma.rn.f64 	%fd660, %fd753, 0dBFC43FE5C91D14E4, 0d3FF399999999999A;
	fma.rn.f64 	%fd661, %fd9, 0dBFC6BEDFA43FE5C9, %fd660;
	sub.f64 	%fd662, %fd661, %fd659;
	mul.f64 	%fd663, %fd9, 0d3FCE17C1BDA5119D;
	fma.rn.f64 	%fd204, %fd753, %fd663, %fd662;
	{
	.reg .b32 %temp; 
	mov.b64 	{%temp, %r52}, %fd9;
	}
	abs.f64 	%fd205, %fd9;
	{ // callseq 38, 0
	.param .b64 param0;
	st.param.f64 	[param0], %fd205;
	.param .b64 param1;
	st.param.f64 	[param1], 0d4000000000000000;
	.param .b64 retval0;
	call.uni (retval0), 
	__internal_accurate_pow, 
	(
	param0, 
	param1
	);
	ld.param.f64 	%fd664, [retval0];
	} // callseq 38
	setp.lt.s32 	%p324, %r52, 0;
	neg.f64 	%fd666, %fd664;
	selp.f64 	%fd667, %fd666, %fd664, %p310;
	selp.f64 	%fd812, %fd667, %fd664, %p324;
	setp.neu.f64 	%p325, %fd9, 0d0000000000000000;
	@%p325 bra 	$L__BB13_167;
	selp.b32 	%r418, %r52, 0, %p310;
	setp.lt.s32 	%p327, %r402, 0;
	or.b32  	%r419, %r418, 2146435072;
	selp.b32 	%r420, %r419, %r418, %p327;
	mov.b32 	%r421, 0;
	mov.b64 	%fd812, {%r421, %r420};
$L__BB13_167:
	add.f64 	%fd668, %fd9, 0d4000000000000000;
	{
	.reg .b32 %temp; 
	mov.b64 	{%temp, %r422}, %fd668;
	}
	and.b32  	%r423, %r422, 2146435072;
	setp.ne.s32 	%p328, %r423, 2146435072;
	@%p328 bra 	$L__BB13_172;
	setp.num.f64 	%p329, %fd9, %fd9;
	@%p329 bra 	$L__BB13_170;
	mov.f64 	%fd669, 0d4000000000000000;
	add.rn.f64 	%fd812, %fd9, %fd669;
	bra.uni 	$L__BB13_172;
$L__BB13_170:
	setp.neu.f64 	%p330, %fd205, 0d7FF0000000000000;
	@%p330 bra 	$L__BB13_172;
	setp.lt.s32 	%p333, %r402, 0;
	selp.b32 	%r425, 0, 2146435072, %p333;
	and.b32  	%r426, %r402, 2147483647;
	setp.ne.s32 	%p334, %r426, 1071644672;
	or.b32  	%r427, %r425, -2147483648;
	selp.b32 	%r428, %r427, %r425, %p334;
	selp.b32 	%r429, %r428, %r425, %p310;
	selp.b32 	%r430, %r429, %r425, %p324;
	mov.b32 	%r431, 0;
	mov.b64 	%fd812, {%r431, %r430};
$L__BB13_172:
	setp.eq.f64 	%p335, %fd9, 0d3FF0000000000000;
	mul.f64 	%fd670, %fd812, 0d3FAC947064ECE9A3;
	selp.f64 	%fd671, 0d3FAC947064ECE9A3, %fd670, %p335;
	sub.f64 	%fd672, %fd204, %fd671;
	max.f64 	%fd813, %fd672, 0d3FF0000000000000;
$L__BB13_173:
	setp.neu.f64 	%p336, %fd263, 0d0000000000000000;
	fma.rn.f64 	%fd214, %fd30, %fd813, %fd141;
	mov.f64 	%fd815, %fd825;
	@%p336 bra 	$L__BB13_175;
	setp.eq.s32 	%p337, %r41, 1062207488;
	selp.b32 	%r432, %r39, 0, %p337;
	setp.lt.s32 	%p338, %r316, 0;
	or.b32  	%r433, %r432, 2146435072;
	selp.b32 	%r434, %r433, %r432, %p338;
	mov.b32 	%r435, 0;
	mov.b64 	%fd815, {%r435, %r434};
$L__BB13_175:
	setp.ne.s32 	%p339, %r42, 2146435072;
	@%p339 bra 	$L__BB13_180;
	setp.num.f64 	%p340, %fd263, %fd263;
	@%p340 bra 	$L__BB13_178;
	mov.f64 	%fd673, 0dC000000000000000;
	add.rn.f64 	%fd815, %fd263, %fd673;
	bra.uni 	$L__BB13_180;
$L__BB13_178:
	setp.neu.f64 	%p341, %fd143, 0d7FF0000000000000;
	@%p341 bra 	$L__BB13_180;
	setp.lt.s32 	%p342, %r39, 0;
	setp.eq.s32 	%p343, %r41, 1062207488;
	setp.lt.s32 	%p344, %r316, 0;
	selp.b32 	%r437, 0, 2146435072, %p344;
	and.b32  	%r438, %r316, 2147483647;
	setp.ne.s32 	%p345, %r438, 1071644672;
	or.b32  	%r439, %r437, -2147483648;
	selp.b32 	%r440, %r439, %r437, %p345;
	selp.b32 	%r441, %r440, %r437, %p343;
	selp.b32 	%r442, %r441, %r437, %p342;
	mov.b32 	%r443, 0;
	mov.b64 	%fd815, {%r443, %r442};
$L__BB13_180:
	setp.neu.f64 	%p346, %fd265, 0d0000000000000000;
	setp.eq.f64 	%p347, %fd263, 0d3FF0000000000000;
	selp.f64 	%fd674, 0d3FF0000000000000, %fd815, %p347;
	mul.f64 	%fd675, %fd813, %fd674;
	sub.f64 	%fd676, %fd813, %fd9;
	mul.f64 	%fd220, %fd676, %fd675;
	mov.f64 	%fd817, %fd827;
	@%p346 bra 	$L__BB13_182;
	setp.eq.s32 	%p348, %r41, 1062207488;
	selp.b32 	%r444, %r43, 0, %p348;
	setp.lt.s32 	%p349, %r316, 0;
	or.b32  	%r445, %r444, 2146435072;
	selp.b32 	%r446, %r445, %r444, %p349;
	mov.b32 	%r447, 0;
	mov.b64 	%fd817, {%r447, %r446};
$L__BB13_182:
	setp.ne.s32 	%p350, %r44, 2146435072;
	@%p350 bra 	$L__BB13_187;
	setp.num.f64 	%p351, %fd265, %fd265;
	@%p351 bra 	$L__BB13_185;
	mov.f64 	%fd677, 0dC000000000000000;
	add.rn.f64 	%fd817, %fd265, %fd677;
	bra.uni 	$L__BB13_187;
$L__BB13_185:
	setp.neu.f64 	%p352, %fd151, 0d7FF0000000000000;
	@%p352 bra 	$L__BB13_187;
	setp.lt.s32 	%p353, %r43, 0;
	setp.eq.s32 	%p354, %r41, 1062207488;
	setp.lt.s32 	%p355, %r316, 0;
	selp.b32 	%r449, 0, 2146435072, %p355;
	and.b32  	%r450, %r316, 2147483647;
	setp.ne.s32 	%p356, %r450, 1071644672;
	or.b32  	%r451, %r449, -2147483648;
	selp.b32 	%r452, %r451, %r449, %p356;
	selp.b32 	%r453, %r452, %r449, %p354;
	selp.b32 	%r454, %r453, %r449, %p353;
	mov.b32 	%r455, 0;
	mov.b64 	%fd817, {%r455, %r454};
$L__BB13_187:
	ld.param.f64 	%fd740, [_Z17calc_trans_nonisoPdS_S_S_S_S_S_S_S_S_S_S_S_S_S_S_S_S_S_S_S_S_S_S_S_S_S_S_S_S_dddddiiiiiiid_param_32];
	setp.eq.f64 	%p357, %fd265, 0d3FF0000000000000;
	selp.f64 	%fd678, 0d3FF0000000000000, %fd817, %p357;
	mul.f64 	%fd679, %fd30, %fd220;
	sub.f64 	%fd680, %fd679, %fd678;
	mul.f64 	%fd681, %fd265, %fd813;
	mul.f64 	%fd682, %fd30, %fd681;
	rcp.rn.f64 	%fd683, %fd682;
	sub.f64 	%fd684, %fd158, %fd683;
	mul.f64 	%fd685, %fd740, %fd813;
	mul.f64 	%fd686, %fd30, %fd685;
	div.rn.f64 	%fd687, %fd159, %fd686;
	mul.f64 	%fd688, %fd9, %fd214;
	div.rn.f64 	%fd689, %fd688, %fd680;
	mul.f64 	%fd690, %fd684, %fd689;
	sub.f64 	%fd691, %fd690, %fd687;
	mul.f64 	%fd818, %fd691, 0d3FE0000000000000;
	abs.f64 	%fd227, %fd818;
	setp.lt.f64 	%p358, %fd227, 0d4197D78400000000;
	@%p358 bra 	$L__BB13_191;
	setp.ne.s32 	%p359, %r62, 1;
	@%p359 bra 	$L__BB13_190;
	mov.u64 	%rd107, $str;
	cvta.global.u64 	%rd108, %rd107;
	{ // callseq 39, 0
	.param .b64 param0;
	st.param.b64 	[param0], %rd108;
	.param .b64 param1;
	st.param.b64 	[param1], 0;
	.param .b32 retval0;
	call.uni (retval0), 
	vprintf, 
	(
	param0, 
	param1
	);
	ld.param.b32 	%r456, [retval0];
	} // callseq 39
$L__BB13_190:
	mul.f64 	%fd692, %fd818, 0d4197D78400000000;
	div.rn.f64 	%fd818, %fd692, %fd227;
$L__BB13_191:
	setp.ne.s32 	%p360, %r61, 1;
	cvta.to.global.u64 	%rd109, %rd13;
	add.s64 	%rd111, %rd109, %rd85;
	st.global.f64 	[%rd111], %fd818;
	mov.f64 	%fd823, 0d3FF0000000000000;
	@%p360 bra 	$L__BB13_205;
	setp.leu.f64 	%p361, %fd10, %fd267;
	setp.ltu.f64 	%p362, %fd754, 0d0000000000000000;
	or.pred  	%p363, %p361, %p362;
	@%p363 bra 	$L__BB13_205;
	{
	.reg .b32 %temp; 
	mov.b64 	{%temp, %r53}, %fd754;
	}
	mov.f64 	%fd695, 0d4000000000000000;
	{
	.reg .b32 %temp; 
	mov.b64 	{%temp, %r458}, %fd695;
	}
	and.b32  	%r55, %r458, 2146435072;
	setp.eq.s32 	%p364, %r55, 1062207488;
	abs.f64 	%fd230, %fd754;
	{ // callseq 40, 0
	.param .b64 param0;
	st.param.f64 	[param0], %fd230;
	.param .b64 param1;
	st.param.f64 	[param1], 0d4000000000000000;
	.param .b64 retval0;
	call.uni (retval0), 
	__internal_accurate_pow, 
	(
	param0, 
	param1
	);
	ld.param.f64 	%fd696, [retval0];
	} // callseq 40
	setp.lt.s32 	%p365, %r53, 0;
	neg.f64 	%fd698, %fd696;
	selp.f64 	%fd699, %fd698, %fd696, %p364;
	selp.f64 	%fd820, %fd699, %fd696, %p365;
	setp.neu.f64 	%p366, %fd754, 0d0000000000000000;
	@%p366 bra 	$L__BB13_195;
	setp.eq.s32 	%p367, %r55, 1062207488;
	selp.b32 	%r459, %r53, 0, %p367;
	setp.lt.s32 	%p368, %r458, 0;
	or.b32  	%r460, %r459, 2146435072;
	selp.b32 	%r461, %r460, %r459, %p368;
	mov.b32 	%r462, 0;
	mov.b64 	%fd820, {%r462, %r461};
$L__BB13_195:
	add.f64 	%fd700, %fd754, 0d4000000000000000;
	{
	.reg .b32 %temp; 
	mov.b64 	{%temp, %r463}, %fd700;
	}
	and.b32  	%r464, %r463, 2146435072;
	setp.ne.s32 	%p369, %r464, 2146435072;
	setp.neu.f64 	%p370, %fd230, 0d7FF0000000000000;
	or.pred  	%p371, %p369, %p370;
	@%p371 bra 	$L__BB13_197;
	setp.lt.s32 	%p372, %r53, 0;
	setp.eq.s32 	%p373, %r55, 1062207488;
	setp.lt.s32 	%p374, %r458, 0;
	selp.b32 	%r466, 0, 2146435072, %p374;
	and.b32  	%r467, %r458, 2147483647;
	setp.ne.s32 	%p375, %r467, 1071644672;
	or.b32  	%r468, %r466, -2147483648;
	selp.b32 	%r469, %r468, %r466, %p375;
	selp.b32 	%r470, %r469, %r466, %p373;
	selp.b32 	%r471, %r470, %r466, %p372;
	mov.b32 	%r472, 0;
	mov.b64 	%fd820, {%r472, %r471};
$L__BB13_197:
	setp.eq.s32 	%p376, %r55, 1062207488;
	setp.eq.f64 	%p377, %fd754, 0d3FF0000000000000;
	mul.f64 	%fd701, %fd820, 0d3FB31C432CA57A78;
	selp.f64 	%fd702, 0d3FB31C432CA57A78, %fd701, %p377;
	fma.rn.f64 	%fd703, %fd754, 0dBFC43FE5C91D14E4, 0d3FF399999999999A;
	fma.rn.f64 	%fd704, %fd10, 0dBFC6BEDFA43FE5C9, %fd703;
	sub.f64 	%fd705, %fd704, %fd702;
	mul.f64 	%fd706, %fd10, 0d3FCE17C1BDA5119D;
	fma.rn.f64 	%fd236, %fd754, %fd706, %fd705;
	{
	.reg .b32 %temp; 
	mov.b64 	{%temp, %r56}, %fd10;
	}
	abs.f64 	%fd237, %fd10;
	{ // callseq 41, 0
	.param .b64 param0;
	st.param.f64 	[param0], %fd237;
	.param .b64 param1;
	st.param.f64 	[param1], 0d4000000000000000;
	.param .b64 retval0;
	call.uni (retval0), 
	__internal_accurate_pow, 
	(
	param0, 
	param1
	);
	ld.param.f64 	%fd707, [retval0];
	} // callseq 41
	setp.lt.s32 	%p378, %r56, 0;
	neg.f64 	%fd709, %fd707;
	selp.f64 	%fd710, %fd709, %fd707, %p376;
	selp.f64 	%fd822, %fd710, %fd707, %p378;
	setp.neu.f64 	%p379, %fd10, 0d0000000000000000;
	@%p379 bra 	$L__BB13_199;
	setp.eq.s32 	%p380, %r55, 1062207488;
	selp.b32 	%r474, %r56, 0, %p380;
	setp.lt.s32 	%p381, %r458, 0;
	or.b32  	%r475, %r474, 2146435072;
	selp.b32 	%r476, %r475, %r474, %p381;
	mov.b32 	%r477, 0;
	mov.b64 	%fd822, {%r477, %r476};
$L__BB13_199:
	add.f64 	%fd711, %fd10, 0d4000000000000000;
	{
	.reg .b32 %temp; 
	mov.b64 	{%temp, %r478}, %fd711;
	}
	and.b32  	%r479, %r478, 2146435072;
	setp.ne.s32 	%p382, %r479, 2146435072;
	@%p382 bra 	$L__BB13_204;
	setp.num.f64 	%p383, %fd10, %fd10;
	@%p383 bra 	$L__BB13_202;
	mov.f64 	%fd712, 0d4000000000000000;
	add.rn.f64 	%fd822, %fd10, %fd712;
	bra.uni 	$L__BB13_204;
$L__BB13_202:
	setp.neu.f64 	%p384, %fd237, 0d7FF0000000000000;
	@%p384 bra 	$L__BB13_204;
	setp.lt.s32 	%p385, %r56, 0;
	setp.eq.s32 	%p386, %r55, 1062207488;
	setp.lt.s32 	%p387, %r458, 0;
	selp.b32 	%r481, 0, 2146435072, %p387;
	and.b32  	%r482, %r458, 2147483647;
	setp.ne.s32 	%p388, %r482, 1071644672;
	or.b32  	%r483, %r481, -2147483648;
	selp.b32 	%r484, %r483, %r481, %p388;
	selp.b32 	%r485, %r484, %r481, %p386;
	selp.b32 	%r486, %r485, %r481, %p385;
	mov.b32 	%r487, 0;
	mov.b64 	%fd822, {%r487, %r486};
$L__BB13_204:
	setp.eq.f64 	%p389, %fd10, 0d3FF0000000000000;
	mul.f64 	%fd713, %fd822, 0d3FAC947064ECE9A3;
	selp.f64 	%fd714, 0d3FAC947064ECE9A3, %fd713, %p389;
	sub.f64 	%fd715, %fd236, %fd714;
	max.f64 	%fd823, %fd715, 0d3FF0000000000000;
$L__BB13_205:
	setp.neu.f64 	%p390, %fd263, 0d0000000000000000;
	fma.rn.f64 	%fd246, %fd52, %fd823, %fd180;
	@%p390 bra 	$L__BB13_207;
	setp.eq.s32 	%p391, %r41, 1062207488;
	selp.b32 	%r488, %r39, 0, %p391;
	setp.lt.s32 	%p392, %r316, 0;
	or.b32  	%r489, %r488, 2146435072;
	selp.b32 	%r490, %r489, %r488, %p392;
	mov.b32 	%r491, 0;
	mov.b64 	%fd825, {%r491, %r490};
$L__BB13_207:
	setp.ne.s32 	%p393, %r42, 2146435072;
	@%p393 bra 	$L__BB13_212;
	setp.num.f64 	%p394, %fd263, %fd263;
	@%p394 bra 	$L__BB13_210;
	mov.f64 	%fd716, 0dC000000000000000;
	add.rn.f64 	%fd825, %fd263, %fd716;
	bra.uni 	$L__BB13_212;
$L__BB13_210:
	setp.neu.f64 	%p395, %fd143, 0d7FF0000000000000;
	@%p395 bra 	$L__BB13_212;
	setp.lt.s32 	%p396, %r39, 0;
	setp.eq.s32 	%p397, %r41, 1062207488;
	setp.lt.s32 	%p398, %r316, 0;
	selp.b32 	%r493, 0, 2146435072, %p398;
	and.b32  	%r494, %r316, 2147483647;
	setp.ne.s32 	%p399, %r494, 1071644672;
	or.b32  	%r495, %r493, -2147483648;
	selp.b32 	%r496, %r495, %r493, %p399;
	selp.b32 	%r497, %r496, %r493, %p397;
	selp.b32 	%r498, %r497, %r493, %p396;
	mov.b32 	%r499, 0;
	mov.b64 	%fd825, {%r499, %r498};
$L__BB13_212:
	setp.neu.f64 	%p400, %fd265, 0d0000000000000000;
	setp.eq.f64 	%p401, %fd263, 0d3FF0000000000000;
	selp.f64 	%fd717, 0d3FF0000000000000, %fd825, %p401;
	mul.f64 	%fd718, %fd823, %fd717;
	sub.f64 	%fd719, %fd823, %fd10;
	mul.f64 	%fd252, %fd719, %fd718;
	@%p400 bra 	$L__BB13_214;
	setp.eq.s32 	%p402, %r41, 1062207488;
	selp.b32 	%r500, %r43, 0, %p402;
	setp.lt.s32 	%p403, %r316, 0;
	or.b32  	%r501, %r500, 2146435072;
	selp.b32 	%r502, %r501, %r500, %p403;
	mov.b32 	%r503, 0;
	mov.b64 	%fd827, {%r503, %r502};
$L__BB13_214:
	setp.ne.s32 	%p404, %r44, 2146435072;
	@%p404 bra 	$L__BB13_219;
	setp.num.f64 	%p405, %fd265, %fd265;
	@%p405 bra 	$L__BB13_217;
	mov.f64 	%fd720, 0dC000000000000000;
	add.rn.f64 	%fd827, %fd265, %fd720;
	bra.uni 	$L__BB13_219;
$L__BB13_217:
	setp.neu.f64 	%p406, %fd151, 0d7FF0000000000000;
	@%p406 bra 	$L__BB13_219;
	setp.lt.s32 	%p407, %r43, 0;
	setp.eq.s32 	%p408, %r41, 1062207488;
	setp.lt.s32 	%p409, %r316, 0;
	selp.b32 	%r505, 0, 2146435072, %p409;
	and.b32  	%r506, %r316, 2147483647;
	setp.ne.s32 	%p410, %r506, 1071644672;
	or.b32  	%r507, %r505, -2147483648;
	selp.b32 	%r508, %r507, %r505, %p410;
	selp.b32 	%r509, %r508, %r505, %p408;
	selp.b32 	%r510, %r509, %r505, %p407;
	mov.b32 	%r511, 0;
	mov.b64 	%fd827, {%r511, %r510};
$L__BB13_219:
	ld.param.f64 	%fd741, [_Z17calc_trans_nonisoPdS_S_S_S_S_S_S_S_S_S_S_S_S_S_S_S_S_S_S_S_S_S_S_S_S_S_S_S_S_dddddiiiiiiid_param_32];
	setp.eq.f64 	%p411, %fd265, 0d3FF0000000000000;
	selp.f64 	%fd721, 0d3FF0000000000000, %fd827, %p411;
	mul.f64 	%fd722, %fd52, %fd252;
	sub.f64 	%fd723, %fd722, %fd721;
	mul.f64 	%fd724, %fd265, %fd823;
	mul.f64 	%fd725, %fd52, %fd724;
	rcp.rn.f64 	%fd726, %fd725;
	sub.f64 	%fd727, %fd158, %fd726;
	mul.f64 	%fd728, %fd741, %fd823;
	mul.f64 	%fd729, %fd52, %fd728;
	div.rn.f64 	%fd730, %fd193, %fd729;
	mul.f64 	%fd731, %fd10, %fd246;
	div.rn.f64 	%fd732, %fd731, %fd723;
	mul.f64 	%fd733, %fd727, %fd732;
	sub.f64 	%fd734, %fd733, %fd730;
	mul.f64 	%fd828, %fd734, 0d3FE0000000000000;
	abs.f64 	%fd259, %fd828;
	setp.lt.f64 	%p412, %fd259, 0d4197D78400000000;
	@%p412 bra 	$L__BB13_223;
	setp.ne.s32 	%p413, %r62, 1;
	@%p413 bra 	$L__BB13_222;
	mov.u64 	%rd112, $str;
	cvta.global.u64 	%rd113, %rd112;
	{ // callseq 42, 0
	.param .b64 param0;
	st.param.b64 	[param0], %rd113;
	.param .b64 param1;
	st.param.b64 	[param1], 0;
	.param .b32 retval0;
	call.uni (retval0), 
	vprintf, 
	(
	param0, 
	param1
	);
	ld.param.b32 	%r512, [retval0];
	} // callseq 42
$L__BB13_222:
	mul.f64 	%fd735, %fd828, 0d4197D78400000000;
	div.rn.f64 	%fd828, %fd735, %fd259;
$L__BB13_223:
	ld.param.u64 	%rd120, [_Z17calc_trans_nonisoPdS_S_S_S_S_S_S_S_S_S_S_S_S_S_S_S_S_S_S_S_S_S_S_S_S_S_S_S_S_dddddiiiiiiid_param_13];
	cvta.to.global.u64 	%rd114, %rd120;
	add.s64 	%rd116, %rd114, %rd85;
	st.global.f64 	[%rd116], %fd828;
$L__BB13_224:
	ret;

}
	// .globl	_Z12calc_delta_zPdS_S_S_S_di
.visible .entry _Z12calc_delta_zPdS_S_S_S_di(
	.param .u64 .ptr .align 1 _Z12calc_delta_zPdS_S_S_S_di_param_0,
	.param .u64 .ptr .align 1 _Z12calc_delta_zPdS_S_S_S_di_param_1,
	.param .u64 .ptr .align 1 _Z12calc_delta_zPdS_S_S_S_di_param_2,
	.param .u64 .ptr .align 1 _Z12calc_delta_zPdS_S_S_S_di_param_3,
	.param .u64 .ptr .align 1 _Z12calc_delta_zPdS_S_S_S_di_param_4,
	.param .f64 _Z12calc_delta_zPdS_S_S_S_di_param_5,
	.param .u32 _Z12calc_delta_zPdS_S_S_S_di_param_6
)
{
	.reg .pred 	%p<6>;
	.reg .b32 	%r<34>;
	.reg .b64 	%rd<15>;
	.reg .b64 	%fd<55>;

	ld.param.u64 	%rd1, [_Z12calc_delta_zPdS_S_S_S_di_param_0];
	ld.param.u64 	%rd2, [_Z12calc_delta_zPdS_S_S_S_di_param_1];
	ld.param.u64 	%rd3, [_Z12calc_delta_zPdS_S_S_S_di_param_3];
	ld.param.u64 	%rd4, [_Z12calc_delta_zPdS_S_S_S_di_param_4];
	ld.param.f64 	%fd11, [_Z12calc_delta_zPdS_S_S_S_di_param_5];
	ld.param.u32 	%r12, [_Z12calc_delta_zPdS_S_S_S_di_param_6];
	mov.u32 	%r13, %tid.x;
	mov.u32 	%r14, %ctaid.x;
	mov.u32 	%r15, %ntid.x;
	mad.lo.s32 	%r1, %r14, %r15, %r13;
	setp.ge.s32 	%p1, %r1, %r12;
	@%p1 bra 	$L__BB14_9;
	cvta.to.global.u64 	%rd5, %rd1;
	cvta.to.global.u64 	%rd6, %rd3;
	cvta.to.global.u64 	%rd7, %rd2;
	mul.wide.s32 	%rd8, %r1, 8;
	add.s64 	%rd9, %rd5, %rd8;
	ld.global.f64 	%fd12, [%rd9];
	mul.f64 	%fd13, %fd12, 0d3CA3E5B1A8BA67B5;
	add.s64 	%rd10, %rd6, %rd8;
	ld.global.f64 	%fd14, [%rd10];
	mul.f64 	%fd15, %fd11, %fd14;
	div.rn.f64 	%fd1, %fd13, %fd15;
	add.s64 	%rd11, %rd7, %rd8;
	ld.global.f64 	%fd16, [%rd11];
	ld.global.f64 	%fd17, [%rd11+8];
	div.rn.f64 	%fd52, %fd16, %fd17;
	{
	.reg .b32 %temp; 
	mov.b64 	{%temp, %r30}, %fd52;
	}
	{
	.reg .b32 %temp; 
	mov.b64 	{%r31, %temp}, %fd52;
	}
	setp.gt.s32 	%p2, %r30, 1048575;
	mov.b32 	%r32, -1023;
	@%p2 bra 	$L__BB14_3;
	mul.f64 	%fd52, %fd52, 0d4350000000000000;
	{
	.reg .b32 %temp; 
	mov.b64 	{%temp, %r30}, %fd52;
	}
	{
	.reg .b32 %temp; 
	mov.b64 	{%r31, %temp}, %fd52;
	}
	mov.b32 	%r32, -1077;
$L__BB14_3:
	add.s32 	%r18, %r30, -1;
	setp.gt.u32 	%p3, %r18, 2146435070;
	@%p3 bra 	$L__BB14_7;
	shr.u32 	%r21, %r30, 20;
	add.s32 	%r33, %r32, %r21;
	and.b32  	%r22, %r30, 1048575;
	or.b32  	%r23, %r22, 1072693248;
	mov.b64 	%fd53, {%r31, %r23};
	setp.lt.u32 	%p5, %r23, 1073127583;
	@%p5 bra 	$L__BB14_6;
	{
	.reg .b32 %temp; 
	mov.b64 	{%r24, %temp}, %fd53;
	}
	{
	.reg .b32 %temp; 
	mov.b64 	{%temp, %r25}, %fd53;
	}
	add.s32 	%r26, %r25, -1048576;
	mov.b64 	%fd53, {%r24, %r26};
	add.s32 	%r33, %r33, 1;
$L__BB14_6:
	add.f64 	%fd19, %fd53, 0dBFF0000000000000;
	add.f64 	%fd20, %fd53, 0d3FF0000000000000;
	rcp.approx.ftz.f64 	%fd21, %fd20;
	neg.f64 	%fd22, %fd20;
	fma.rn.f64 	%fd23, %fd22, %fd21, 0d3FF0000000000000;
	fma.rn.f64 	%fd24, %fd23, %fd23, %fd23;
	fma.rn.f64 	%fd25, %fd24, %fd21, %fd21;
	mul.f64 	%fd26, %fd19, %fd25;
	fma.rn.f64 	%fd27, %fd19, %fd25, %fd26;
	mul.f64 	%fd28, %fd27, %fd27;
	fma.rn.f64 	%fd29, %fd28, 0d3EB1380B3AE80F1E, 0d3ED0EE258B7A8B04;
	fma.rn.f64 	%fd30, %fd29, %fd28, 0d3EF3B2669F02676F;
	fma.rn.f64 	%fd31, %fd30, %fd28, 0d3F1745CBA9AB0956;
	fma.rn.f64 	%fd32, %fd31, %fd28, 0d3F3C71C72D1B5154;
	fma.rn.f64 	%fd33, %fd32, %fd28, 0d3F624924923BE72D;
	fma.rn.f64 	%fd34, %fd33, %fd28, 0d3F8999999999A3C4;
	fma.rn.f64 	%fd35, %fd34, %fd28, 0d3FB5555555555554;
	sub.f64 	%fd36, %fd19, %fd27;
	add.f64 	%fd37, %fd36, %fd36;
	neg.f64 	%fd38, %fd27;
	fma.rn.f64 	%fd39, %fd38, %fd19, %fd37;
	mul.f64 	%fd40, %fd25, %fd39;
	mul.f64 	%fd41, %fd28, %fd35;
	fma.rn.f64 	%fd42, %fd41, %fd27, %fd40;
	xor.b32  	%r27, %r33, -2147483648;
	mov.b32 	%r28, 1127219200;
	mov.b64 	%fd43, {%r27, %r28};
	mov.b32 	%r29, -2147483648;
	mov.b64 	%fd44, {%r29, %r28};
	sub.f64 	%fd45, %fd43, %fd44;
	fma.rn.f64 	%fd46, %fd45, 0d3FE62E42FEFA39EF, %fd27;
	fma.rn.f64 	%fd47, %fd45, 0dBFE62E42FEFA39EF, %fd46;
	sub.f64 	%fd48, %fd47, %fd27;
	sub.f64 	%fd49, %fd42, %fd48;
	fma.rn.f64 	%fd50, %fd45, 0d3C7ABC9E3B39803F, %fd49;
	add.f64 	%fd54, %fd46, %fd50;
	bra.uni 	$L__BB14_8;
$L__BB14_7:
	fma.rn.f64 	%fd18, %fd52, 0d7FF0000000000000, 0d7FF0000000000000;
	{
	.reg .b32 %temp; 
	mov.b64 	{%temp, %r19}, %fd52;
	}
	and.b32  	%r20, %r19, 2147483647;
	setp.eq.s32 	%p4, %r20, 0;
	selp.f64 	%fd54, 0dFFF0000000000000, %fd18, %p4;
$L__BB14_8:
	mul.f64 	%fd51, %fd1, %fd54;
	cvta.to.global.u64 	%rd12, %rd4;
	add.s64 	%rd14, %rd12, %rd8;
	st.global.f64 	[%rd14], %fd51;
$L__BB14_9:
	ret;

}
	// .globl	_Z8fdir_isoPdS_S_S_ddddiiiii
.visible .entry _Z8fdir_isoPdS_S_S_ddddiiiii(
	.param .u64 .ptr .align 1 _Z8fdir_isoPdS_S_S_ddddiiiii_param_0,
	.param .u64 .ptr .align 1 _Z8fdir_isoPdS_S_S_ddddiiiii_param_1,
	.param .u64 .ptr .align 1 _Z8fdir_isoPdS_S_S_ddddiiiii_param_2,
	.param .u64 .ptr .align 1 _Z8fdir_isoPdS_S_S_ddddiiiii_param_3,
	.param .f64 _Z8fdir_isoPdS_S_S_ddddiiiii_param_4,
	.param .f64 _Z8fdir_isoPdS_S_S_ddddiiiii_param_5,
	.param .f64 _Z8fdir_isoPdS_S_S_ddddiiiii_param_6,
	.param .f64 _Z8fdir_isoPdS_S_S_ddddiiiii_param_7,
	.param .u32 _Z8fdir_isoPdS_S_S_ddddiiiii_param_8,
	.param .u32 _Z8fdir_isoPdS_S_S_ddddiiiii_param_9,
	.param .u32 _Z8fdir_isoPdS_S_S_ddddiiiii_param_10,
	.param .u32 _Z8fdir_isoPdS_S_S_ddddiiiii_param_11,
	.param .u32 _Z8fdir_isoPdS_S_S_ddddiiiii_param_12
)
{
	.reg .pred 	%p<37>;
	.reg .b32 	%r<80>;
	.reg .b32 	%f<3>;
	.reg .b64 	%rd<22>;
	.reg .b64 	%fd<86>;

	ld.param.u64 	%rd4, [_Z8fdir_isoPdS_S_S_ddddiiiii_param_0];
	ld.param.u64 	%rd5, [_Z8fdir_isoPdS_S_S_ddddiiiii_param_1];
	ld.param.u64 	%rd6, [_Z8fdir_isoPdS_S_S_ddddiiiii_param_2];
	ld.param.u64 	%rd7, [_Z8fdir_isoPdS_S_S_ddddiiiii_param_3];
	ld.param.f64 	%fd21, [_Z8fdir_isoPdS_S_S_ddddiiiii_param_4];
	ld.param.f64 	%fd23, [_Z8fdir_isoPdS_S_S_ddddiiiii_param_6];
	ld.param.f64 	%fd24, [_Z8fdir_isoPdS_S_S_ddddiiiii_param_7];
	ld.param.u32 	%r22, [_Z8fdir_isoPdS_S_S_ddddiiiii_param_8];
	ld.param.u32 	%r23, [_Z8fdir_isoPdS_S_S_ddddiiiii_param_9];
	ld.param.u32 	%r78, [_Z8fdir_isoPdS_S_S_ddddiiiii_param_10];
	ld.param.u32 	%r27, [_Z8fdir_isoPdS_S_S_ddddiiiii_param_11];
	ld.param.u32 	%r26, [_Z8fdir_isoPdS_S_S_ddddiiiii_param_12];
	cvta.to.global.u64 	%rd1, %rd7;
	mov.u32 	%r28, %tid.x;
	mov.u32 	%r29, %ctaid.x;
	mov.u32 	%r30, %ntid.x;
	mad.lo.s32 	%r1, %r29, %r30, %r28;
	mov.u32 	%r31, %tid.y;
	mov.u32 	%r32, %ctaid.y;
	mov.u32 	%r33, %ntid.y;
	mad.lo.s32 	%r34, %r32, %r33, %r31;
	mov.u32 	%r35, %tid.z;
	mov.u32 	%r36, %ctaid.z;
	mov.u32 	%r37, %ntid.z;
	mad.lo.s32 	%r3, %r36, %r37, %r35;
	setp.ge.s32 	%p2, %r1, %r78;
	setp.ge.s32 	%p3, %r34, %r27;
	or.pred  	%p4, %p2, %p3;
	setp.ge.s32 	%p5, %r3, %r26;
	or.pred  	%p6, %p4, %p5;
	@%p6 bra 	$L__BB15_14;
	cvta.to.global.u64 	%rd8, %rd4;
	cvta.to.global.u64 	%rd9, %rd5;
	div.rn.f64 	%fd25, %fd23, %fd24;
	mul.f64 	%fd26, %fd25, %fd25;
	mul.f64 	%fd27, %fd26, 0d400921FB54442D18;
	mad.lo.s32 	%r38, %r34, %r78, %r34;
	cvt.s64.s32 	%rd10, %r38;
	cvt.s64.s32 	%rd11, %r78;
	add.s64 	%rd12, %rd11, %rd10;
	shl.b64 	%rd13, %rd12, 3;
	add.s64 	%rd14, %rd9, %rd13;
	ld.global.f64 	%fd28, [%rd14+-8];
	mul.f64 	%fd29, %fd27, %fd28;
	neg.s32 	%r39, %r22;
	cvt.rn.f64.s32 	%fd30, %r39;
	mul.f64 	%fd31, %fd21, %fd30;
	mul.f64 	%fd82, %fd31, %fd29;
	mad.lo.s32 	%r40, %r26, %r34, %r3;
	mul.lo.s32 	%r4, %r26, %r27;
	mad.lo.s32 	%r41, %r4, %r1, %r40;
	mul.wide.s32 	%rd15, %r41, 8;
	add.s64 	%rd2, %rd8, %rd15;
	st.global.f64 	[%rd2], %fd82;
	add.s32 	%r79, %r78, -2;
	setp.lt.s32 	%p7, %r79, %r1;
	@%p7 bra 	$L__BB15_14;
	mov.f64 	%fd32, 0d4000000000000000;
	{
	.reg .b32 %temp; 
	mov.b64 	{%temp, %r6}, %fd32;
	}
	and.b32  	%r7, %r6, 2146435072;
	setp.eq.s32 	%p8, %r7, 1062207488;
	setp.lt.s32 	%p10, %r6, 0;
	selp.b32 	%r8, 0, 2146435072, %p10;
	and.b32  	%r42, %r6, 2147483647;
	setp.ne.s32 	%p11, %r42, 1071644672;
	and.pred  	%p12, %p8, %p11;
	or.b32  	%r9, %r8, -2147483648;
	{
	.reg .b32 %temp; 
	mov.b64 	{%temp, %r43}, %fd21;
	}
	abs.f64 	%fd2, %fd21;
	setp.lt.s32 	%p14, %r43, 0;
	and.pred  	%p1, %p14, %p8;
	selp.b32 	%r44, %r43, 0, %p8;
	or.b32  	%r45, %r44, 2146435072;
	selp.b32 	%r46, %r45, %r44, %p10;
	mov.b32 	%r47, 0;
	mov.b64 	%fd3, {%r47, %r46};
	add.f64 	%fd33, %fd21, 0d4000000000000000;
	{
	.reg .b32 %temp; 
	mov.b64 	{%temp, %r48}, %fd33;
	}
	and.b32  	%r10, %r48, 2146435072;
	selp.b32 	%r49, %r9, %r8, %p12;
	selp.b32 	%r50, %r49, %r8, %p14;
	mov.b64 	%fd4, {%r47, %r50};
	add.rn.f64 	%fd5, %fd21, %fd32;
	mad.lo.s32 	%r51, %r27, %r79, %r34;
	mad.lo.s32 	%r77, %r26, %r51, %r3;
	cvta.to.global.u64 	%rd3, %rd6;
	mul.wide.s32 	%rd16, %r1, 8;
	add.s64 	%rd17, %rd1, %rd16;
$L__BB15_3:
	mov.u32 	%r13, %r78;
	setp.ne.s32 	%p15, %r23, 1;
	mov.f64 	%fd84, %fd21;
	@%p15 bra 	$L__BB15_10;
	ld.param.f64 	%fd81, [_Z8fdir_isoPdS_S_S_ddddiiiii_param_5];
	setp.lt.s32 	%p16, %r6, 0;
	setp.eq.s32 	%p17, %r7, 1062207488;
	ld.global.f64 	%fd34, [%rd17];
	add.f64 	%fd35, %fd81, %fd34;
	mul.wide.s32 	%rd18, %r79, 8;
	add.s64 	%rd19, %rd1, %rd18;
	ld.global.f64 	%fd36, [%rd19];
	add.f64 	%fd37, %fd81, %fd36;
	div.rn.f64 	%fd7, %fd35, %fd37;
	{
	.reg .b32 %temp; 
	mov.b64 	{%temp, %r15}, %fd7;
	}
	abs.f64 	%fd8, %fd7;
	{ // callseq 43, 0
	.param .b64 param0;
	st.param.f64 	[param0], %fd8;
	.param .b64 param1;
	st.param.f64 	[param1], 0d4000000000000000;
	.param .b64 retval0;
	call.uni (retval0), 
	__internal_accurate_pow, 
	(
	param0, 
	param1
	);
	ld.param.f64 	%fd38, [retval0];
	} // callseq 43
	setp.lt.s32 	%p19, %r15, 0;
	neg.f64 	%fd40, %fd38;
	selp.f64 	%fd41, %fd40, %fd38, %p17;
	selp.f64 	%fd42, %fd41, %fd38, %p19;
	setp.eq.f64 	%p20, %fd7, 0d0000000000000000;
	selp.b32 	%r52, %r15, 0, %p17;
	or.b32  	%r53, %r52, 2146435072;
	selp.b32 	%r54, %r53, %r52, %p16;
	mov.b32 	%r55, 0;
	mov.b64 	%fd43, {%r55, %r54};
	selp.f64 	%fd83, %fd43, %fd42, %p20;
	add.f64 	%fd44, %fd7, 0d4000000000000000;
	{
	.reg .b32 %temp; 
	mov.b64 	{%temp, %r56}, %fd44;
	}
	and.b32  	%r57, %r56, 2146435072;
	setp.ne.s32 	%p21, %r57, 2146435072;
	@%p21 bra 	$L__BB15_9;
	setp.num.f64 	%p22, %fd7, %fd7;
	@%p22 bra 	$L__BB15_7;
	mov.f64 	%fd45, 0d4000000000000000;
	add.rn.f64 	%fd83, %fd7, %fd45;
	bra.uni 	$L__BB15_9;
$L__BB15_7:
	setp.neu.f64 	%p23, %fd8, 0d7FF0000000000000;
	@%p23 bra 	$L__BB15_9;
	and.b32  	%r59, %r6, 2147483647;
	setp.ne.s32 	%p26, %r59, 1071644672;
	selp.b32 	%r60, %r9, %r8, %p26;
	selp.b32 	%r61, %r60, %r8, %p17;
	selp.b32 	%r62, %r61, %r8, %p19;
	mov.b32 	%r63, 0;
	mov.b64 	%fd83, {%r63, %r62};
$L__BB15_9:
	setp.eq.f64 	%p27, %fd21, 0d3FF0000000000000;
	setp.neu.f64 	%p28, %fd2, 0d7FF0000000000000;
	setp.nan.f64 	%p29, %fd21, %fd21;
	setp.eq.s32 	%p30, %r10, 2146435072;
	setp.eq.f64 	%p31, %fd21, 0d0000000000000000;
	setp.eq.f64 	%p32, %fd7, 0d3FF0000000000000;
	selp.f64 	%fd46, 0d3FF0000000000000, %fd83, %p32;
	{ // callseq 44, 0
	.param .b64 param0;
	st.param.f64 	[param0], %fd2;
	.param .b64 param1;
	st.param.f64 	[param1], 0d4000000000000000;
	.param .b64 retval0;
	call.uni (retval0), 
	__internal_accurate_pow, 
	(
	param0, 
	param1
	);
	ld.param.f64 	%fd47, [retval0];
	} // callseq 44
	neg.f64 	%fd49, %fd47;
	selp.f64 	%fd50, %fd49, %fd47, %p1;
	selp.f64 	%fd51, %fd3, %fd50, %p31;
	selp.f64 	%fd52, %fd5, %fd51, %p29;
	selp.f64 	%fd53, %fd52, %fd4, %p28;
	selp.f64 	%fd54, %fd53, %fd51, %p30;
	mov.f64 	%fd55, 0d3FF0000000000000;
	sub.f64 	%fd56, %fd55, %fd54;
	selp.f64 	%fd57, 0d0000000000000000, %fd56, %p27;
	mul.f64 	%fd58, %fd46, %fd57;
	sub.f64 	%fd59, %fd55, %fd58;
	sqrt.rn.f64 	%fd60, %fd59;
	neg.f64 	%fd84, %fd60;
$L__BB15_10:
	mul.wide.s32 	%rd20, %r77, 8;
	add.s64 	%rd21, %rd3, %rd20;
	ld.global.f64 	%fd61, [%rd21];
	div.rn.f64 	%fd15, %fd61, %fd84;
	fma.rn.f64 	%fd62, %fd15, 0d3FF71547652B82FE, 0d4338000000000000;
	{
	.reg .b32 %temp; 
	mov.b64 	{%r16, %temp}, %fd62;
	}
	mov.f64 	%fd63, 0dC338000000000000;
	add.rn.f64 	%fd64, %fd62, %fd63;
	fma.rn.f64 	%fd65, %fd64, 0dBFE62E42FEFA39EF, %fd15;
	fma.rn.f64 	%fd66, %fd64, 0dBC7ABC9E3B39803F, %fd65;
	fma.rn.f64 	%fd67, %fd66, 0d3E5ADE1569CE2BDF, 0d3E928AF3FCA213EA;
	fma.rn.f64 	%fd68, %fd67, %fd66, 0d3EC71DEE62401315;
	fma.rn.f64 	%fd69, %fd68, %fd66, 0d3EFA01997C89EB71;
	fma.rn.f64 	%fd70, %fd69, %fd66, 0d3F2A01A014761F65;
	fma.rn.f64 	%fd71, %fd70, %fd66, 0d3F56C16C1852B7AF;
	fma.rn.f64 	%fd72, %fd71, %fd66, 0d3F81111111122322;
	fma.rn.f64 	%fd73, %fd72, %fd66, 0d3FA55555555502A1;
	fma.rn.f64 	%fd74, %fd73, %fd66, 0d3FC5555555555511;
	fma.rn.f64 	%fd75, %fd74, %fd66, 0d3FE000000000000B;
	fma.rn.f64 	%fd76, %fd75, %fd66, 0d3FF0000000000000;
	fma.rn.f64 	%fd77, %fd76, %fd66, 0d3FF0000000000000;
	{
	.reg .b32 %temp; 
	mov.b64 	{%r17, %temp}, %fd77;
	}
	{
	.reg .b32 %temp; 
	mov.b64 	{%temp, %r18}, %fd77;
	}
	shl.b32 	%r64, %r16, 20;
	add.s32 	%r65, %r64, %r18;
	mov.b64 	%fd85, {%r17, %r65};
	{
	.reg .b32 %temp; 
	mov.b64 	{%temp, %r66}, %fd15;
	}
	mov.b32 	%f2, %r66;
	abs.f32 	%f1, %f2;
	setp.lt.f32 	%p33, %f1, 0f4086232B;
	@%p33 bra 	$L__BB15_13;
	setp.lt.f64 	%p34, %fd15, 0d0000000000000000;
	add.f64 	%fd78, %fd15, 0d7FF0000000000000;
	selp.f64 	%fd85, 0d0000000000000000, %fd78, %p34;
	setp.geu.f32 	%p35, %f1, 0f40874800;
	@%p35 bra 	$L__BB15_13;
	shr.u32 	%r67, %r16, 31;
	add.s32 	%r68, %r16, %r67;
	shr.s32 	%r69, %r68, 1;
	shl.b32 	%r70, %r69, 20;
	add.s32 	%r71, %r18, %r70;
	mov.b64 	%fd79, {%r17, %r71};
	sub.s32 	%r72, %r16, %r69;
	shl.b32 	%r73, %r72, 20;
	add.s32 	%r74, %r73, 1072693248;
	mov.b32 	%r75, 0;
	mov.b64 	%fd80, {%r75, %r74};
	mul.f64 	%fd85, %fd80, %fd79;
$L__BB15_13:
	mul.f64 	%fd82, %fd85, %fd82;
	st.global.f64 	[%rd2], %fd82;
	add.s32 	%r79, %r79, -1;
	add.s32 	%r78, %r13, -1;
	add.s32 	%r76, %r13, -2;
	sub.s32 	%r77, %r77, %r4;
	setp.gt.s32 	%p36, %r76, %r1;
	@%p36 bra 	$L__BB15_3;
$L__BB15_14:
	ret;

}
	// .globl	_Z11fdir_nonisoPdS_S_S_S_S_ddddiiiii
.visible .entry _Z11fdir_nonisoPdS_S_S_S_S_ddddiiiii(
	.param .u64 .ptr .align 1 _Z11fdir_nonisoPdS_S_S_S_S_ddddiiiii_param_0,
	.param .u64 .ptr .align 1 _Z11fdir_nonisoPdS_S_S_S_S_ddddiiiii_param_1,
	.param .u64 .ptr .align 1 _Z11fdir_nonisoPdS_S_S_S_S_ddddiiiii_param_2,
	.param .u64 .ptr .align 1 _Z11fdir_nonisoPdS_S_S_S_S_ddddiiiii_param_3,
	.param .u64 .ptr .align 1 _Z11fdir_nonisoPdS_S_S_S_S_ddddiiiii_param_4,
	.param .u64 .ptr .align 1 _Z11fdir_nonisoPdS_S_S_S_S_ddddiiiii_param_5,
	.param .f64 _Z11fdir_nonisoPdS_S_S_S_S_ddddiiiii_param_6,
	.param .f64 _Z11fdir_nonisoPdS_S_S_S_S_ddddiiiii_param_7,
	.param .f64 _Z11fdir_nonisoPdS_S_S_S_S_ddddiiiii_param_8,
	.param .f64 _Z11fdir_nonisoPdS_S_S_S_S_ddddiiiii_param_9,
	.param .u32 _Z11fdir_nonisoPdS_S_S_S_S_ddddiiiii_param_10,
	.param .u32 _Z11fdir_nonisoPdS_S_S_S_S_ddddiiiii_param_11,
	.param .u32 _Z11fdir_nonisoPdS_S_S_S_S_ddddiiiii_param_12,
	.param .u32 _Z11fdir_nonisoPdS_S_S_S_S_ddddiiiii_param_13,
	.param .u32 _Z11fdir_nonisoPdS_S_S_S_S_ddddiiiii_param_14
)
{
	.reg .pred 	%p<40>;
	.reg .b32 	%r<95>;
	.reg .b32 	%f<5>;
	.reg .b64 	%rd<29>;
	.reg .b64 	%fd<114>;

	ld.param.u64 	%rd6, [_Z11fdir_nonisoPdS_S_S_S_S_ddddiiiii_param_0];
	ld.param.u64 	%rd7, [_Z11fdir_nonisoPdS_S_S_S_S_ddddiiiii_param_1];
	ld.param.u64 	%rd8, [_Z11fdir_nonisoPdS_S_S_S_S_ddddiiiii_param_2];
	ld.param.u64 	%rd9, [_Z11fdir_nonisoPdS_S_S_S_S_ddddiiiii_param_3];
	ld.param.u64 	%rd10, [_Z11fdir_nonisoPdS_S_S_S_S_ddddiiiii_param_4];
	ld.param.u64 	%rd11, [_Z11fdir_nonisoPdS_S_S_S_S_ddddiiiii_param_5];
	ld.param.f64 	%fd27, [_Z11fdir_nonisoPdS_S_S_S_S_ddddiiiii_param_6];
	ld.param.f64 	%fd28, [_Z11fdir_nonisoPdS_S_S_S_S_ddddiiiii_param_7];
	ld.param.f64 	%fd29, [_Z11fdir_nonisoPdS_S_S_S_S_ddddiiiii_param_8];
	ld.param.f64 	%fd30, [_Z11fdir_nonisoPdS_S_S_S_S_ddddiiiii_param_9];
	ld.param.u32 	%r26, [_Z11fdir_nonisoPdS_S_S_S_S_ddddiiiii_param_10];
	ld.param.u32 	%r27, [_Z11fdir_nonisoPdS_S_S_S_S_ddddiiiii_param_11];
	ld.param.u32 	%r93, [_Z11fdir_nonisoPdS_S_S_S_S_ddddiiiii_param_12];
	ld.param.u32 	%r31, [_Z11fdir_nonisoPdS_S_S_S_S_ddddiiiii_param_13];
	ld.param.u32 	%r30, [_Z11fdir_nonisoPdS_S_S_S_S_ddddiiiii_param_14];
	cvta.to.global.u64 	%rd1, %rd11;
	mov.u32 	%r32, %tid.x;
	mov.u32 	%r33, %ctaid.x;
	mov.u32 	%r34, %ntid.x;
	mad.lo.s32 	%r1, %r33, %r34, %r32;
	mov.u32 	%r35, %tid.y;
	mov.u32 	%r36, %ctaid.y;
	mov.u32 	%r37, %ntid.y;
	mad.lo.s32 	%r38, %r36, %r37, %r35;
	mov.u32 	%r39, %tid.z;
	mov.u32 	%r40, %ctaid.z;
	mov.u32 	%r41, %ntid.z;
	mad.lo.s32 	%r3, %r40, %r41, %r39;
	setp.ge.s32 	%p2, %r1, %r93;
	setp.ge.s32 	%p3, %r38, %r31;
	or.pred  	%p4, %p2, %p3;
	setp.ge.s32 	%p5, %r3, %r30;
	or.pred  	%p6, %p4, %p5;
	@%p6 bra 	$L__BB16_17;
	cvta.to.global.u64 	%rd12, %rd6;
	cvta.to.global.u64 	%rd13, %rd8;
	div.rn.f64 	%fd31, %fd29, %fd30;
	mul.f64 	%fd32, %fd31, %fd31;
	mul.f64 	%fd33, %fd32, 0d400921FB54442D18;
	mad.lo.s32 	%r42, %r38, %r93, %r38;
	cvt.s64.s32 	%rd14, %r42;
	cvt.s64.s32 	%rd15, %r93;
	add.s64 	%rd16, %rd15, %rd14;
	shl.b64 	%rd17, %rd16, 3;
	add.s64 	%rd18, %rd13, %rd17;
	ld.global.f64 	%fd34, [%rd18+-8];
	mul.f64 	%fd35, %fd33, %fd34;
	neg.s32 	%r43, %r26;
	cvt.rn.f64.s32 	%fd36, %r43;
	mul.f64 	%fd37, %fd27, %fd36;
	mul.f64 	%fd109, %fd37, %fd35;
	mad.lo.s32 	%r44, %r30, %r38, %r3;
	mul.lo.s32 	%r4, %r30, %r31;
	mad.lo.s32 	%r5, %r4, %r1, %r44;
	mul.wide.s32 	%rd19, %r5, 8;
	add.s64 	%rd2, %rd12, %rd19;
	st.global.f64 	[%rd2], %fd109;
	add.s32 	%r94, %r93, -2;
	setp.lt.s32 	%p7, %r94, %r1;
	@%p7 bra 	$L__BB16_17;
	mov.f64 	%fd38, 0d4000000000000000;
	{
	.reg .b32 %temp; 
	mov.b64 	{%temp, %r7}, %fd38;
	}
	and.b32  	%r8, %r7, 2146435072;
	setp.eq.s32 	%p8, %r8, 1062207488;
	setp.lt.s32 	%p10, %r7, 0;
	selp.b32 	%r9, 0, 2146435072, %p10;
	and.b32  	%r45, %r7, 2147483647;
	setp.ne.s32 	%p11, %r45, 1071644672;
	and.pred  	%p12, %p8, %p11;
	or.b32  	%r10, %r9, -2147483648;
	{
	.reg .b32 %temp; 
	mov.b64 	{%temp, %r46}, %fd27;
	}
	abs.f64 	%fd2, %fd27;
	setp.lt.s32 	%p14, %r46, 0;
	and.pred  	%p1, %p14, %p8;
	selp.b32 	%r47, %r46, 0, %p8;
	or.b32  	%r48, %r47, 2146435072;
	selp.b32 	%r49, %r48, %r47, %p10;
	mov.b32 	%r50, 0;
	mov.b64 	%fd3, {%r50, %r49};
	add.f64 	%fd39, %fd27, 0d4000000000000000;
	{
	.reg .b32 %temp; 
	mov.b64 	{%temp, %r51}, %fd39;
	}
	and.b32  	%r11, %r51, 2146435072;
	selp.b32 	%r52, %r10, %r9, %p12;
	selp.b32 	%r53, %r52, %r9, %p14;
	mov.b64 	%fd4, {%r50, %r53};
	add.rn.f64 	%fd5, %fd27, %fd38;
	cvta.to.global.u64 	%rd20, %rd7;
	add.s64 	%rd3, %rd20, %rd19;
	mad.lo.s32 	%r54, %r31, %r94, %r38;
	mad.lo.s32 	%r92, %r30, %r54, %r3;
	cvta.to.global.u64 	%rd4, %rd9;
	cvta.to.global.u64 	%rd5, %rd10;
	mul.wide.s32 	%rd22, %r1, 8;
	add.s64 	%rd23, %rd1, %rd22;
$L__BB16_3:
	mov.u32 	%r14, %r93;
	setp.ne.s32 	%p15, %r27, 1;
	mov.f64 	%fd111, %fd27;
	@%p15 bra 	$L__BB16_10;
	setp.lt.s32 	%p16, %r7, 0;
	setp.eq.s32 	%p17, %r8, 1062207488;
	ld.global.f64 	%fd40, [%rd23];
	add.f64 	%fd41, %fd28, %fd40;
	mul.wide.s32 	%rd24, %r94, 8;
	add.s64 	%rd25, %rd1, %rd24;
	ld.global.f64 	%fd42, [%rd25];
	add.f64 	%fd43, %fd28, %fd42;
	div.rn.f64 	%fd7, %fd41, %fd43;
	{
	.reg .b32 %temp; 
	mov.b64 	{%temp, %r16}, %fd7;
	}
	abs.f64 	%fd8, %fd7;
	{ // callseq 45, 0
	.param .b64 param0;
	st.param.f64 	[param0], %fd8;
	.param .b64 param1;
	st.param.f64 	[param1], 0d4000000000000000;
	.param .b64 retval0;
	call.uni (retval0), 
	__internal_accurate_pow, 
	(
	param0, 
	param1
	);
	ld.param.f64 	%fd44, [retval0];
	} // callseq 45
	setp.lt.s32 	%p19, %r16, 0;
	neg.f64 	%fd46, %fd44;
	selp.f64 	%fd47, %fd46, %fd44, %p17;
	selp.f64 	%fd48, %fd47, %fd44, %p19;
	setp.eq.f64 	%p20, %fd7, 0d0000000000000000;
	selp.b32 	%r55, %r16, 0, %p17;
	or.b32  	%r56, %r55, 2146435072;
	selp.b32 	%r57, %r56, %r55, %p16;
	mov.b32 	%r58, 0;
	mov.b64 	%fd49, {%r58, %r57};
	selp.f64 	%fd110, %fd49, %fd48, %p20;
	add.f64 	%fd50, %fd7, 0d4000000000000000;
	{
	.reg .b32 %temp; 
	mov.b64 	{%temp, %r59}, %fd50;
	}
	and.b32  	%r60, %r59, 2146435072;
	setp.ne.s32 	%p21, %r60, 2146435072;
	@%p21 bra 	$L__BB16_9;
	setp.num.f64 	%p22, %fd7, %fd7;
	@%p22 bra 	$L__BB16_7;
	mov.f64 	%fd51, 0d4000000000000000;
	add.rn.f64 	%fd110, %fd7, %fd51;
	bra.uni 	$L__BB16_9;
$L__BB16_7:
	setp.neu.f64 	%p23, %fd8, 0d7FF0000000000000;
	@%p23 bra 	$L__BB16_9;
	and.b32  	%r62, %r7, 2147483647;
	setp.ne.s32 	%p26, %r62, 1071644672;
	selp.b32 	%r63, %r10, %r9, %p26;
	selp.b32 	%r64, %r63, %r9, %p17;
	selp.b32 	%r65, %r64, %r9, %p19;
	mov.b32 	%r66, 0;
	mov.b64 	%fd110, {%r66, %r65};
$L__BB16_9:
	setp.eq.f64 	%p27, %fd27, 0d3FF0000000000000;
	setp.neu.f64 	%p28, %fd2, 0d7FF0000000000000;
	setp.nan.f64 	%p29, %fd27, %fd27;
	setp.eq.s32 	%p30, %r11, 2146435072;
	setp.eq.f64 	%p31, %fd27, 0d0000000000000000;
	setp.eq.f64 	%p32, %fd7, 0d3FF0000000000000;
	selp.f64 	%fd52, 0d3FF0000000000000, %fd110, %p32;
	{ // callseq 46, 0
	.param .b64 param0;
	st.param.f64 	[param0], %fd2;
	.param .b64 param1;
	st.param.f64 	[param1], 0d4000000000000000;
	.param .b64 retval0;
	call.uni (retval0), 
	__internal_accurate_pow, 
	(
	param0, 
	param1
	);
	ld.param.f64 	%fd53, [retval0];
	} // callseq 46
	neg.f64 	%fd55, %fd53;
	selp.f64 	%fd56, %fd55, %fd53, %p1;
	selp.f64 	%fd57, %fd3, %fd56, %p31;
	selp.f64 	%fd58, %fd5, %fd57, %p29;
	selp.f64 	%fd59, %fd58, %fd4, %p28;
	selp.f64 	%fd60, %fd59, %fd57, %p30;
	mov.f64 	%fd61, 0d3FF0000000000000;
	sub.f64 	%fd62, %fd61, %fd60;
	selp.f64 	%fd63, 0d0000000000000000, %fd62, %p27;
	mul.f64 	%fd64, %fd52, %fd63;
	sub.f64 	%fd65, %fd61, %fd64;
	sqrt.rn.f64 	%fd66, %fd65;
	neg.f64 	%fd111, %fd66;
$L__BB16_10:
	mul.wide.s32 	%rd26, %r92, 8;
	add.s64 	%rd27, %rd4, %rd26;
	ld.global.f64 	%fd67, [%rd27];
	add.s64 	%rd28, %rd5, %rd26;
	ld.global.f64 	%fd68, [%rd28];
	add.f64 	%fd15, %fd67, %fd68;
	div.rn.f64 	%fd16, %fd67, %fd111;
	fma.rn.f64 	%fd69, %fd16, 0d3FF71547652B82FE, 0d4338000000000000;
	{
	.reg .b32 %temp; 
	mov.b64 	{%r17, %temp}, %fd69;
	}
	mov.f64 	%fd70, 0dC338000000000000;
	add.rn.f64 	%fd71, %fd69, %fd70;
	fma.rn.f64 	%fd72, %fd71, 0dBFE62E42FEFA39EF, %fd16;
	fma.rn.f64 	%fd73, %fd71, 0dBC7ABC9E3B39803F, %fd72;
	fma.rn.f64 	%fd74, %fd73, 0d3E5ADE1569CE2BDF, 0d3E928AF3FCA213EA;
	fma.rn.f64 	%fd75, %fd74, %fd73, 0d3EC71DEE62401315;
	fma.rn.f64 	%fd76, %fd75, %fd73, 0d3EFA01997C89EB71;
	fma.rn.f64 	%fd77, %fd76, %fd73, 0d3F2A01A014761F65;
	fma.rn.f64 	%fd78, %fd77, %fd73, 0d3F56C16C1852B7AF;
	fma.rn.f64 	%fd79, %fd78, %fd73, 0d3F81111111122322;
	fma.rn.f64 	%fd80, %fd79, %fd73, 0d3FA55555555502A1;
	fma.rn.f64 	%fd81, %fd80, %fd73, 0d3FC5555555555511;
	fma.rn.f64 	%fd82, %fd81, %fd73, 0d3FE000000000000B;
	fma.rn.f64 	%fd83, %fd82, %fd73, 0d3FF0000000000000;
	fma.rn.f64 	%fd84, %fd83, %fd73, 0d3FF0000000000000;
	{
	.reg .b32 %temp; 
	mov.b64 	{%r18, %temp}, %fd84;
	}
	{
	.reg .b32 %temp; 
	mov.b64 	{%temp, %r19}, %fd84;
	}
	shl.b32 	%r67, %r17, 20;
	add.s32 	%r68, %r67, %r19;
	mov.b64 	%fd112, {%r18, %r68};
	{
	.reg .b32 %temp; 
	mov.b64 	{%temp, %r69}, %fd16;
	}
	mov.b32 	%f3, %r69;
	abs.f32 	%f1, %f3;
	setp.lt.f32 	%p33, %f1, 0f4086232B;
	@%p33 bra 	$L__BB16_13;
	setp.lt.f64 	%p34, %fd16, 0d0000000000000000;
	add.f64 	%fd85, %fd16, 0d7FF0000000000000;
	selp.f64 	%fd112, 0d0000000000000000, %fd85, %p34;
	setp.geu.f32 	%p35, %f1, 0f40874800;
	@%p35 bra 	$L__BB16_13;
	shr.u32 	%r70, %r17, 31;
	add.s32 	%r71, %r17, %r70;
	shr.s32 	%r72, %r71, 1;
	shl.b32 	%r73, %r72, 20;
	add.s32 	%r74, %r19, %r73;
	mov.b64 	%fd86, {%r18, %r74};
	sub.s32 	%r75, %r17, %r72;
	shl.b32 	%r76, %r75, 20;
	add.s32 	%r77, %r76, 1072693248;
	mov.b32 	%r78, 0;
	mov.b64 	%fd87, {%r78, %r77};
	mul.f64 	%fd112, %fd87, %fd86;
$L__BB16_13:
	mul.f64 	%fd88, %fd109, %fd112;
	st.global.f64 	[%rd3], %fd88;
	div.rn.f64 	%fd21, %fd15, %fd111;
	fma.rn.f64 	%fd89, %fd21, 0d3FF71547652B82FE, 0d4338000000000000;
	{
	.reg .b32 %temp; 
	mov.b64 	{%r20, %temp}, %fd89;
	}
	mov.f64 	%fd90, 0dC338000000000000;
	add.rn.f64 	%fd91, %fd89, %fd90;
	fma.rn.f64 	%fd92, %fd91, 0dBFE62E42FEFA39EF, %fd21;
	fma.rn.f64 	%fd93, %fd91, 0dBC7ABC9E3B39803F, %fd92;
	fma.rn.f64 	%fd94, %fd93, 0d3E5ADE1569CE2BDF, 0d3E928AF3FCA213EA;
	fma.rn.f64 	%fd95, %fd94, %fd93, 0d3EC71DEE62401315;
	fma.rn.f64 	%fd96, %fd95, %fd93, 0d3EFA01997C89EB71;
	fma.rn.f64 	%fd97, %fd96, %fd93, 0d3F2A01A014761F65;
	fma.rn.f64 	%fd98, %fd97, %fd93, 0d3F56C16C1852B7AF;
	fma.rn.f64 	%fd99, %fd98, %fd93, 0d3F81111111122322;
	fma.rn.f64 	%fd100, %fd99, %fd93, 0d3FA55555555502A1;
	fma.rn.f64 	%fd101, %fd100, %fd93, 0d3FC5555555555511;
	fma.rn.f64 	%fd102, %fd101, %fd93, 0d3FE000000000000B;
	fma.rn.f64 	%fd103, %fd102, %fd93, 0d3FF0000000000000;
	fma.rn.f64 	%fd104, %fd103, %fd93, 0d3FF0000000000000;
	{
	.reg .b32 %temp; 
	mov.b64 	{%r21, %temp}, %fd104;
	}
	{
	.reg .b32 %temp; 
	mov.b64 	{%temp, %r22}, %fd104;
	}
	shl.b32 	%r79, %r20, 20;
	add.s32 	%r80, %r79, %r22;
	mov.b64 	%fd113, {%r21, %r80};
	{
	.reg .b32 %temp; 
	mov.b64 	{%temp, %r81}, %fd21;
	}
	mov.b32 	%f4, %r81;
	abs.f32 	%f2, %f4;
	setp.lt.f32 	%p36, %f2, 0f4086232B;
	@%p36 bra 	$L__BB16_16;
	setp.lt.f64 	%p37, %fd21, 0d0000000000000000;
	add.f64 	%fd105, %fd21, 0d7FF0000000000000;
	selp.f64 	%fd113, 0d0000000000000000, %fd105, %p37;
	setp.geu.f32 	%p38, %f2, 0f40874800;
	@%p38 bra 	$L__BB16_16;
	shr.u32 	%r82, %r20, 31;
	add.s32 	%r83, %r20, %r82;
	shr.s32 	%r84, %r83, 1;
	shl.b32 	%r85, %r84, 20;
	add.s32 	%r86, %r22, %r85;
	mov.b64 	%fd106, {%r21, %r86};
	sub.s32 	%r87, %r20, %r84;
	shl.b32 	%r88, %r87, 20;
	add.s32 	%r89, %r88, 1072693248;
	mov.b32 	%r90, 0;
	mov.b64 	%fd107, {%r90, %r89};
	mul.f64 	%fd113, %fd107, %fd106;
$L__BB16_16:
	ld.global.f64 	%fd108, [%rd2];
	mul.f64 	%fd109, %fd113, %fd108;
	st.global.f64 	[%rd2], %fd109;
	add.s32 	%r94, %r94, -1;
	add.s32 	%r93, %r14, -1;
	add.s32 	%r91, %r14, -2;
	sub.s32 	%r92, %r92, %r4;
	setp.gt.s32 	%p39, %r91, %r1;
	@%p39 bra 	$L__BB16_3;
$L__BB16_17:
	ret;

}
	// .globl	_Z9fband_isoPdS_S_S_S_S_S_S_S_S_S_diddiiddidiiidid
.visible .entry _Z9fband_isoPdS_S_S_S_S_S_S_S_S_S_diddiiddidiiidid(
	.param .u64 .ptr .align 1 _Z9fband_isoPdS_S_S_S_S_S_S_S_S_S_diddiiddidiiidid_param_0,
	.param .u64 .ptr .align 1 _Z9fband_isoPdS_S_S_S_S_S_S_S_S_S_diddiiddidiiidid_param_1,
	.param .u64 .ptr .align 1 _Z9fband_isoPdS_S_S_S_S_S_S_S_S_S_diddiiddidiiidid_param_2,
	.param .u64 .ptr .align 1 _Z9fband_isoPdS_S_S_S_S_S_S_S_S_S_diddiiddidiiidid_param_3,
	.param .u64 .ptr .align 1 _Z9fband_isoPdS_S_S_S_S_S_S_S_S_S_diddiiddidiiidid_param_4,
	.param .u64 .ptr .align 1 _Z9fband_isoPdS_S_S_S_S_S_S_S_S_S_diddiiddidiiidid_param_5,
	.param .u64 .ptr .align 1 _Z9fband_isoPdS_S_S_S_S_S_S_S_S_S_diddiiddidiiidid_param_6,
	.param .u64 .ptr .align 1 _Z9fband_isoPdS_S_S_S_S_S_S_S_S_S_diddiiddidiiidid_param_7,
	.param .u64 .ptr .align 1 _Z9fband_isoPdS_S_S_S_S_S_S_S_S_S_diddiiddidiiidid_param_8,
	.param .u64 .ptr .align 1 _Z9fband_isoPdS_S_S_S_S_S_S_S_S_S_diddiiddidiiidid_param_9,
	.param .u64 .ptr .align 1 _Z9fband_isoPdS_S_S_S_S_S_S_S_S_S_diddiiddidiiidid_param_10,
	.param .f64 _Z9fband_isoPdS_S_S_S_S_S_S_S_S_S_diddiiddidiiidid_param_11,
	.param .u32 _Z9fband_isoPdS_S_S_S_S_S_S_S_S_S_diddiiddidiiidid_param_12,
	.param .f64 _Z9fband_isoPdS_S_S_S_S_S_S_S_S_S_diddiiddidiiidid_param_13,
	.param .f64 _Z9fband_isoPdS_S_S_S_S_S_S_S_S_S_diddiiddidiiidid_param_14,
	.param .u32 _Z9fband_isoPdS_S_S_S_S_S_S_S_S_S_diddiiddidiiidid_param_15,
	.param .u32 _Z9fband_isoPdS_S_S_S_S_S_S_S_S_S_diddiiddidiiidid_param_16,
	.param .f64 _Z9fband_isoPdS_S_S_S_S_S_S_S_S_S_diddiiddidiiidid_param_17,
	.param .f64 _Z9fband_isoPdS_S_S_S_S_S_S_S_S_S_diddiiddidiiidid_param_18,
	.param .u32 _Z9fband_isoPdS_S_S_S_S_S_S_S_S_S_diddiiddidiiidid_param_19,
	.param .f64 _Z9fband_isoPdS_S_S_S_S_S_S_S_S_S_diddiiddidiiidid_param_20,
	.param .u32 _Z9fband_isoPdS_S_S_S_S_S_S_S_S_S_diddiiddidiiidid_param_21,
	.param .u32 _Z9fband_isoPdS_S_S_S_S_S_S_S_S_S_diddiiddidiiidid_param_22,
	.param .u32 _Z9fband_isoPdS_S_S_S_S_S_S_S_S_S_diddiiddidiiidid_param_23,
	.param .f64 _Z9fband_isoPdS_S_S_S_S_S_S_S_S_S_diddiiddidiiidid_param_24,
	.param .u32 _Z9fband_isoPdS_S_S_S_S_S_S_S_S_S_diddiiddidiiidid_param_25,
	.param .f64 _Z9fband_isoPdS_S_S_S_S_S_S_S_S_S_diddiiddidiiidid_param_26
)
{
	.local .align 8 .b8 	__local_depot17[16];
	.reg .b64 	%SP;
	.reg .b64 	%SPL;
	.reg .pred 	%p<72>;
	.reg .b32 	%r<116>;
	.reg .b64 	%rd<88>;
	.reg .b64 	%fd<219>;

	mov.u64 	%SPL, __local_depot17;
	cvta.local.u64 	%SP, %SPL;
	ld.param.u64 	%rd19, [_Z9fband_isoPdS_S_S_S_S_S_S_S_S_S_diddiiddidiiidid_param_0];
	ld.param.u64 	%rd20, [_Z9fband_isoPdS_S_S_S_S_S_S_S_S_S_diddiiddidiiidid_param_3];
	ld.param.u64 	%rd21, [_Z9fband_isoPdS_S_S_S_S_S_S_S_S_S_diddiiddidiiidid_param_4];
	ld.param.u64 	%rd22, [_Z9fband_isoPdS_S_S_S_S_S_S_S_S_S_diddiiddidiiidid_param_5];
	ld.param.u64 	%rd23, [_Z9fband_isoPdS_S_S_S_S_S_S_S_S_S_diddiiddidiiidid_param_6];
	ld.param.u64 	%rd24, [_Z9fband_isoPdS_S_S_S_S_S_S_S_S_S_diddiiddidiiidid_param_7];
	ld.param.u64 	%rd25, [_Z9fband_isoPdS_S_S_S_S_S_S_S_S_S_diddiiddidiiidid_param_8];
	ld.param.u64 	%rd26, [_Z9fband_isoPdS_S_S_S_S_S_S_S_S_S_diddiiddidiiidid_param_9];
	ld.param.f64 	%fd51, [_Z9fband_isoPdS_S_S_S_S_S_S_S_S_S_diddiiddidiiidid_param_11];
	ld.param.f64 	%fd52, [_Z9fband_isoPdS_S_S_S_S_S_S_S_S_S_diddiiddidiiidid_param_13];
	ld.param.f64 	%fd53, [_Z9fband_isoPdS_S_S_S_S_S_S_S_S_S_diddiiddidiiidid_param_14];
	ld.param.u32 	%r41, [_Z9fband_isoPdS_S_S_S_S_S_S_S_S_S_diddiiddidiiidid_param_15];
	ld.param.u32 	%r42, [_Z9fband_isoPdS_S_S_S_S_S_S_S_S_S_diddiiddidiiidid_param_16];
	ld.param.f64 	%fd54, [_Z9fband_isoPdS_S_S_S_S_S_S_S_S_S_diddiiddidiiidid_param_17];
	ld.param.u32 	%r47, [_Z9fband_isoPdS_S_S_S_S_S_S_S_S_S_diddiiddidiiidid_param_19];
	ld.param.u32 	%r44, [_Z9fband_isoPdS_S_S_S_S_S_S_S_S_S_diddiiddidiiidid_param_21];
	ld.param.u32 	%r45, [_Z9fband_isoPdS_S_S_S_S_S_S_S_S_S_diddiiddidiiidid_param_23];
	ld.param.u32 	%r46, [_Z9fband_isoPdS_S_S_S_S_S_S_S_S_S_diddiiddidiiidid_param_25];
	cvta.to.global.u64 	%rd1, %rd20;
	cvta.to.global.u64 	%rd2, %rd19;
	cvta.to.global.u64 	%rd3, %rd26;
	cvta.to.global.u64 	%rd4, %rd25;
	cvta.to.global.u64 	%rd5, %rd24;
	cvta.to.global.u64 	%rd6, %rd23;
	cvta.to.global.u64 	%rd7, %rd22;
	cvta.to.global.u64 	%rd8, %rd21;
	mov.u32 	%r48, %tid.x;
	mov.u32 	%r49, %ctaid.x;
	mov.u32 	%r50, %ntid.x;
	mad.lo.s32 	%r1, %r49, %r50, %r48;
	mov.u32 	%r51, %tid.y;
	mov.u32 	%r52, %ctaid.y;
	mov.u32 	%r53, %ntid.y;
	mad.lo.s32 	%r54, %r52, %r53, %r51;
	setp.ge.s32 	%p7, %r1, %r42;
	setp.ge.s32 	%p8, %r54, %r47;
	or.pred  	%p9, %p7, %p8;
	@%p9 bra 	$L__BB17_29;
	setp.lt.s32 	%p10, %r41, 1;
	@%p10 bra 	$L__BB17_5;
	ld.param.f64 	%fd197, [_Z9fband_isoPdS_S_S_S_S_S_S_S_S_S_diddiiddidiiidid_param_18];
	mul.lo.s32 	%r3, %r47, %r42;
	fma.rn.f64 	%fd1, %fd51, 0dBFC43FE5C91D14E4, 0d3FF399999999999A;
	{
	.reg .b32 %temp; 
	mov.b64 	{%temp, %r56}, %fd51;
	}
	mov.f64 	%fd61, 0d4000000000000000;
	{
	.reg .b32 %temp; 
	mov.b64 	{%temp, %r4}, %fd61;
	}
	and.b32  	%r5, %r4, 2146435072;
	setp.eq.s32 	%p11, %r5, 1062207488;
	abs.f64 	%fd2, %fd51;
	setp.lt.s32 	%p13, %r56, 0;
	and.pred  	%p1, %p13, %p11;
	selp.b32 	%r57, %r56, 0, %p11;
	setp.lt.s32 	%p14, %r4, 0;
	or.b32  	%r58, %r57, 2146435072;
	selp.b32 	%r59, %r58, %r57, %p14;
	mov.b32 	%r60, 0;
	mov.b64 	%fd3, {%r60, %r59};
	add.f64 	%fd62, %fd51, 0d4000000000000000;
	{
	.reg .b32 %temp; 
	mov.b64 	{%temp, %r61}, %fd62;
	}
	and.b32  	%r62, %r61, 2146435072;
	setp.eq.s32 	%p15, %r62, 2146435072;
	setp.eq.f64 	%p16, %fd2, 0d7FF0000000000000;
	and.pred  	%p2, %p16, %p15;
	selp.b32 	%r6, 0, 2146435072, %p14;
	and.b32  	%r63, %r4, 2147483647;
	setp.ne.s32 	%p17, %r63, 1071644672;
	and.pred  	%p3, %p11, %p17;
	or.b32  	%r7, %r6, -2147483648;
	selp.b32 	%r64, %r7, %r6, %p3;
	selp.b32 	%r65, %r64, %r6, %p13;
	mov.b64 	%fd4, {%r60, %r65};
	mad.lo.s32 	%r66, %r1, %r41, %r1;
	neg.f64 	%fd5, %fd197;
	cvt.rn.f64.s32 	%fd63, %r44;
	mov.f64 	%fd64, 0d3FF0000000000000;
	sub.f64 	%fd65, %fd64, %fd63;
	mul.f64 	%fd66, %fd54, %fd65;
	div.rn.f64 	%fd67, %fd52, %fd53;
	mul.f64 	%fd68, %fd67, %fd67;
	mul.f64 	%fd69, %fd68, %fd66;
	mul.f64 	%fd6, %fd69, 0d400921FB54442D18;
	cvt.s64.s32 	%rd9, %r66;
	add.s32 	%r109, %r41, -1;
	mad.lo.s32 	%r67, %r42, %r109, %r1;
	mad.lo.s32 	%r108, %r47, %r67, %r54;
	mad.lo.s32 	%r68, %r42, %r41, %r1;
	mad.lo.s32 	%r107, %r47, %r68, %r54;
	mov.b32 	%r106, 1;
	cvt.s64.s32 	%rd52, %r41;
	add.s64 	%rd53, %rd52, %rd9;
	shl.b64 	%rd54, %rd53, 3;
	add.s64 	%rd55, %rd1, %rd54;
	mul.wide.s32 	%rd45, %r3, 8;
	add.u64 	%rd48, %SP, 0;
	mov.u64 	%rd50, $str$3;
	mov.u32 	%r110, %r41;
$L__BB17_3:
	mov.u32 	%r22, %r109;
	setp.ne.s32 	%p19, %r106, 1;
	@%p19 bra 	$L__BB17_9;
	ld.global.f64 	%fd125, [%rd55+-8];
	mul.f64 	%fd126, %fd6, %fd125;
	mul.wide.s32 	%rd56, %r108, 8;
	add.s64 	%rd57, %rd2, %rd56;
	st.global.f64 	[%rd57], %fd126;
	bra.uni 	$L__BB17_18;
$L__BB17_5:
	setp.lt.s32 	%p41, %r41, 1;
	@%p41 bra 	$L__BB17_29;
	ld.param.f64 	%fd201, [_Z9fband_isoPdS_S_S_S_S_S_S_S_S_S_diddiiddidiiidid_param_24];
	ld.param.f64 	%fd198, [_Z9fband_isoPdS_S_S_S_S_S_S_S_S_S_diddiiddidiiidid_param_18];
	ld.param.u64 	%rd86, [_Z9fband_isoPdS_S_S_S_S_S_S_S_S_S_diddiiddidiiidid_param_2];
	ld.param.u64 	%rd84, [_Z9fband_isoPdS_S_S_S_S_S_S_S_S_S_diddiiddidiiidid_param_1];
	mad.lo.s32 	%r82, %r47, %r1, %r54;
	mul.lo.s32 	%r11, %r47, %r42;
	fma.rn.f64 	%fd9, %fd51, 0dBFC43FE5C91D14E4, 0d3FF399999999999A;
	{
	.reg .b32 %temp; 
	mov.b64 	{%temp, %r83}, %fd51;
	}
	mov.f64 	%fd127, 0d4000000000000000;
	{
	.reg .b32 %temp; 
	mov.b64 	{%temp, %r12}, %fd127;
	}
	and.b32  	%r13, %r12, 2146435072;
	setp.eq.s32 	%p42, %r13, 1062207488;
	abs.f64 	%fd10, %fd51;
	setp.lt.s32 	%p44, %r83, 0;
	and.pred  	%p4, %p44, %p42;
	selp.b32 	%r84, %r83, 0, %p42;
	setp.lt.s32 	%p45, %r12, 0;
	or.b32  	%r85, %r84, 2146435072;
	selp.b32 	%r86, %r85, %r84, %p45;
	mov.b32 	%r114, 0;
	mov.b64 	%fd11, {%r114, %r86};
	add.f64 	%fd128, %fd51, 0d4000000000000000;
	{
	.reg .b32 %temp; 
	mov.b64 	{%temp, %r87}, %fd128;
	}
	and.b32  	%r88, %r87, 2146435072;
	setp.eq.s32 	%p46, %r88, 2146435072;
	setp.eq.f64 	%p47, %fd10, 0d7FF0000000000000;
	and.pred  	%p5, %p47, %p46;
	selp.b32 	%r14, 0, 2146435072, %p45;
	and.b32  	%r89, %r12, 2147483647;
	setp.ne.s32 	%p48, %r89, 1071644672;
	and.pred  	%p6, %p42, %p48;
	or.b32  	%r15, %r14, -2147483648;
	selp.b32 	%r90, %r15, %r14, %p6;
	selp.b32 	%r91, %r90, %r14, %p44;
	mov.b64 	%fd12, {%r114, %r91};
	mad.lo.s32 	%r92, %r1, %r41, %r1;
	neg.f64 	%fd13, %fd198;
	cvta.to.global.u64 	%rd58, %rd86;
	mul.wide.s32 	%rd59, %r82, 8;
	add.s64 	%rd10, %rd58, %rd59;
	add.s64 	%rd11, %rd2, %rd59;
	mov.f64 	%fd129, 0d3FF0000000000000;
	sub.f64 	%fd130, %fd129, %fd201;
	mul.f64 	%fd14, %fd130, 0d400921FB54442D18;
	add.s32 	%r93, %r92, %r41;
	mul.wide.s32 	%rd60, %r93, 8;
	add.s64 	%rd12, %rd1, %rd60;
	cvta.to.global.u64 	%rd61, %rd84;
	add.s64 	%rd13, %rd61, %rd59;
	mul.wide.s32 	%rd62, %r92, 8;
	add.s64 	%rd63, %rd62, %rd1;
	add.s64 	%rd87, %rd63, -8;
	neg.s32 	%r113, %r41;
	neg.s32 	%r112, %r11;
	sub.s32 	%r94, %r1, %r42;
	mad.lo.s32 	%r111, %r47, %r94, %r54;
	mov.u32 	%r115, %r114;
$L__BB17_7:
	setp.ne.s32 	%p50, %r115, 0;
	@%p50 bra 	$L__BB17_19;
	ld.param.f64 	%fd202, [_Z9fband_isoPdS_S_S_S_S_S_S_S_S_S_diddiiddidiiidid_param_24];
	ld.global.f64 	%fd186, [%rd10];
	ld.global.f64 	%fd187, [%rd11];
	add.f64 	%fd188, %fd186, %fd187;
	mov.f64 	%fd189, 0d3FF0000000000000;
	sub.f64 	%fd190, %fd189, %fd205;
	mul.f64 	%fd191, %fd14, %fd190;
	sub.f64 	%fd192, %fd206, %fd205;
	div.rn.f64 	%fd193, %fd191, %fd192;
	ld.global.f64 	%fd194, [%rd12];
	mul.f64 	%fd195, %fd193, %fd194;
	fma.rn.f64 	%fd196, %fd202, %fd188, %fd195;
	st.global.f64 	[%rd13], %fd196;
	bra.uni 	$L__BB17_28;
$L__BB17_9:
	ld.param.f64 	%fd203, [_Z9fband_isoPdS_S_S_S_S_S_S_S_S_S_diddiiddidiiidid_param_26];
	setp.ltu.f64 	%p20, %fd51, 0d0000000000000000;
	setp.ne.s32 	%p21, %r45, 1;
	mul.wide.s32 	%rd27, %r108, 8;
	add.s64 	%rd28, %rd8, %rd27;
	ld.global.f64 	%fd205, [%rd28];
	add.s64 	%rd29, %rd7, %rd27;
	ld.global.f64 	%fd18, [%rd29];
	add.s64 	%rd30, %rd6, %rd27;
	ld.global.f64 	%fd19, [%rd30];
	add.s64 	%rd31, %rd5, %rd27;
	ld.global.f64 	%fd20, [%rd31];
	add.s64 	%rd32, %rd4, %rd27;
	ld.global.f64 	%fd21, [%rd32];
	add.s64 	%rd33, %rd3, %rd27;
	ld.global.f64 	%fd22, [%rd33];
	setp.leu.f64 	%p22, %fd205, %fd203;
	or.pred  	%p23, %p20, %p22;
	mov.f64 	%fd206, 0d3FF0000000000000;
	or.pred  	%p24, %p21, %p23;
	@%p24 bra 	$L__BB17_16;
	setp.eq.f64 	%p25, %fd51, 0d3FF0000000000000;
	setp.lt.s32 	%p26, %r4, 0;
	setp.eq.f64 	%p27, %fd51, 0d0000000000000000;
	setp.eq.s32 	%p28, %r5, 1062207488;
	fma.rn.f64 	%fd72, %fd205, 0dBFC6BEDFA43FE5C9, %fd1;
	{ // callseq 47, 0
	.param .b64 param0;
	st.param.f64 	[param0], %fd2;
	.param .b64 param1;
	st.param.f64 	[param1], 0d4000000000000000;
	.param .b64 retval0;
	call.uni (retval0), 
	__internal_accurate_pow, 
	(
	param0, 
	param1
	);
	ld.param.f64 	%fd73, [retval0];
	} // callseq 47
	neg.f64 	%fd75, %fd73;
	selp.f64 	%fd76, %fd75, %fd73, %p1;
	selp.f64 	%fd77, %fd3, %fd76, %p27;
	selp.f64 	%fd78, %fd4, %fd77, %p2;
	mul.f64 	%fd79, %fd78, 0d3FB31C432CA57A78;
	selp.f64 	%fd80, 0d3FB31C432CA57A78, %fd79, %p25;
	sub.f64 	%fd81, %fd72, %fd80;
	mul.f64 	%fd82, %fd205, 0d3FCE17C1BDA5119D;
	fma.rn.f64 	%fd23, %fd51, %fd82, %fd81;
	{
	.reg .b32 %temp; 
	mov.b64 	{%temp, %r24}, %fd205;
	}
	abs.f64 	%fd24, %fd205;
	{ // callseq 48, 0
	.param .b64 param0;
	st.param.f64 	[param0], %fd24;
	.param .b64 param1;
	st.param.f64 	[param1], 0d4000000000000000;
	.param .b64 retval0;
	call.uni (retval0), 
	__internal_accurate_pow, 
	(
	param0, 
	param1
	);
	ld.param.f64 	%fd83, [retval0];
	} // callseq 48
	setp.lt.s32 	%p30, %r24, 0;
	neg.f64 	%fd85, %fd83;
	selp.f64 	%fd86, %fd85, %fd83, %p28;
	selp.f64 	%fd87, %fd86, %fd83, %p30;
	setp.eq.f64 	%p31, %fd205, 0d0000000000000000;
	selp.b32 	%r69, %r24, 0, %p28;
	or.b32  	%r70, %r69, 2146435072;
	selp.b32 	%r71, %r70, %r69, %p26;
	mov.b32 	%r72, 0;
	mov.b64 	%fd88, {%r72, %r71};
	selp.f64 	%fd209, %fd88, %fd87, %p31;
	add.f64 	%fd89, %fd205, 0d4000000000000000;
	{
	.reg .b32 %temp; 
	mov.b64 	{%temp, %r73}, %fd89;
	}
	and.b32  	%r74, %r73, 2146435072;
	setp.ne.s32 	%p32, %r74, 2146435072;
	@%p32 bra 	$L__BB17_15;
	setp.num.f64 	%p33, %fd205, %fd205;
	@%p33 bra 	$L__BB17_13;
	mov.f64 	%fd90, 0d4000000000000000;
	add.rn.f64 	%fd209, %fd205, %fd90;
	bra.uni 	$L__BB17_15;
$L__BB17_13:
	setp.neu.f64 	%p34, %fd24, 0d7FF0000000000000;
	@%p34 bra 	$L__BB17_15;
	selp.b32 	%r76, %r64, %r6, %p30;
	mov.b32 	%r77, 0;
	mov.b64 	%fd209, {%r77, %r76};
$L__BB17_15:
	setp.eq.f64 	%p36, %fd205, 0d3FF0000000000000;
	mul.f64 	%fd91, %fd209, 0d3FAC947064ECE9A3;
	selp.f64 	%fd92, 0d3FAC947064ECE9A3, %fd91, %p36;
	sub.f64 	%fd93, %fd23, %fd92;
	max.f64 	%fd206, %fd93, 0d3FF0000000000000;
$L__BB17_16:
	ld.param.f64 	%fd199, [_Z9fband_isoPdS_S_S_S_S_S_S_S_S_S_diddiiddidiiidid_param_20];
	ld.param.u64 	%rd85, [_Z9fband_isoPdS_S_S_S_S_S_S_S_S_S_diddiiddidiiidid_param_2];
	ld.param.u64 	%rd83, [_Z9fband_isoPdS_S_S_S_S_S_S_S_S_S_diddiiddidiiidid_param_1];
	setp.ne.s32 	%p37, %r46, 1;
	mul.wide.s32 	%rd34, %r107, 8;
	add.s64 	%rd35, %rd2, %rd34;
	ld.global.f64 	%fd94, [%rd35];
	mul.f64 	%fd95, %fd20, %fd94;
	cvta.to.global.u64 	%rd36, %rd83;
	mul.wide.s32 	%rd37, %r108, 8;
	add.s64 	%rd38, %rd36, %rd37;
	ld.global.f64 	%fd96, [%rd38];
	mul.f64 	%fd97, %fd19, %fd96;
	sub.f64 	%fd98, %fd95, %fd97;
	cvt.s64.s32 	%rd39, %r110;
	add.s64 	%rd40, %rd9, %rd39;
	shl.b64 	%rd41, %rd40, 3;
	add.s64 	%rd42, %rd1, %rd41;
	ld.global.f64 	%fd99, [%rd42+-8];
	add.f64 	%fd100, %fd18, %fd19;
	sub.f64 	%fd101, %fd100, %fd20;
	mul.f64 	%fd102, %fd101, %fd99;
	cvta.to.global.u64 	%rd43, %rd85;
	add.s64 	%rd44, %rd43, %rd37;
	ld.global.f64 	%fd103, [%rd44];
	div.rn.f64 	%fd104, %fd103, %fd5;
	mul.f64 	%fd105, %fd18, %fd22;
	fma.rn.f64 	%fd106, %fd19, %fd21, %fd105;
	mul.f64 	%fd107, %fd106, %fd104;
	add.s64 	%rd46, %rd44, %rd45;
	ld.global.f64 	%fd108, [%rd46];
	div.rn.f64 	%fd109, %fd108, %fd5;
	mul.f64 	%fd110, %fd20, %fd109;
	mul.f64 	%fd111, %fd22, %fd110;
	sub.f64 	%fd112, %fd107, %fd111;
	min.f64 	%fd113, %fd112, 0d0000000000000000;
	rcp.rn.f64 	%fd114, %fd18;
	mov.f64 	%fd115, 0d3FF0000000000000;
	sub.f64 	%fd116, %fd115, %fd205;
	mul.f64 	%fd117, %fd199, 0d401921FB54442D18;
	mul.f64 	%fd118, %fd117, %fd116;
	sub.f64 	%fd119, %fd206, %fd205;
	div.rn.f64 	%fd120, %fd118, %fd119;
	fma.rn.f64 	%fd121, %fd120, %fd102, %fd98;
	add.f64 	%fd122, %fd121, %fd113;
	mul.f64 	%fd123, %fd114, %fd122;
	add.s64 	%rd47, %rd2, %rd37;
	st.global.f64 	[%rd47], %fd123;
	setp.geu.f64 	%p38, %fd123, 0d0000000000000000;
	or.pred  	%p39, %p37, %p38;
	@%p39 bra 	$L__BB17_18;
	cvta.to.local.u64 	%rd49, %rd48;
	st.local.v2.u32 	[%rd49], {%r22, %r1};
	st.local.u32 	[%rd49+8], %r54;
	cvta.global.u64 	%rd51, %rd50;
	{ // callseq 49, 0
	.param .b64 param0;
	st.param.b64 	[param0], %rd51;
	.param .b64 param1;
	st.param.b64 	[param1], %rd48;
	.param .b32 retval0;
	call.uni (retval0), 
	vprintf, 
	(
	param0, 
	param1
	);
	ld.param.b32 	%r78, [retval0];
	} // callseq 49
$L__BB17_18:
	add.s32 	%r109, %r22, -1;
	add.s32 	%r80, %r22, 1;
	sub.s32 	%r108, %r108, %r3;
	sub.s32 	%r107, %r107, %r3;
	add.s32 	%r106, %r106, -1;
	add.s32 	%r110, %r110, -1;
	setp.gt.u32 	%p40, %r80, 1;
	@%p40 bra 	$L__BB17_3;
	bra.uni 	$L__BB17_5;
$L__BB17_19:
	ld.param.f64 	%fd204, [_Z9fband_isoPdS_S_S_S_S_S_S_S_S_S_diddiiddidiiidid_param_26];
	setp.ltu.f64 	%p51, %fd51, 0d0000000000000000;
	setp.ne.s32 	%p52, %r45, 1;
	mul.wide.s32 	%rd64, %r111, 8;
	add.s64 	%rd65, %rd8, %rd64;
	ld.global.f64 	%fd205, [%rd65];
	add.s64 	%rd66, %rd7, %rd64;
	ld.global.f64 	%fd36, [%rd66];
	add.s64 	%rd67, %rd6, %rd64;
	ld.global.f64 	%fd37, [%rd67];
	add.s64 	%rd68, %rd5, %rd64;
	ld.global.f64 	%fd38, [%rd68];
	add.s64 	%rd69, %rd4, %rd64;
	ld.global.f64 	%fd39, [%rd69];
	add.s64 	%rd70, %rd3, %rd64;
	ld.global.f64 	%fd40, [%rd70];
	setp.leu.f64 	%p53, %fd205, %fd204;
	or.pred  	%p54, %p51, %p53;
	mov.f64 	%fd206, 0d3FF0000000000000;
	or.pred  	%p55, %p52, %p54;
	@%p55 bra 	$L__BB17_26;
	setp.eq.f64 	%p56, %fd51, 0d3FF0000000000000;
	setp.lt.s32 	%p57, %r12, 0;
	setp.eq.f64 	%p58, %fd51, 0d0000000000000000;
	setp.eq.s32 	%p59, %r13, 1062207488;
	fma.rn.f64 	%fd133, %fd205, 0dBFC6BEDFA43FE5C9, %fd9;
	{ // callseq 50, 0
	.param .b64 param0;
	st.param.f64 	[param0], %fd10;
	.param .b64 param1;
	st.param.f64 	[param1], 0d4000000000000000;
	.param .b64 retval0;
	call.uni (retval0), 
	__internal_accurate_pow, 
	(
	param0, 
	param1
	);
	ld.param.f64 	%fd134, [retval0];
	} // callseq 50
	neg.f64 	%fd136, %fd134;
	selp.f64 	%fd137, %fd136, %fd134, %p4;
	selp.f64 	%fd138, %fd11, %fd137, %p58;
	selp.f64 	%fd139, %fd12, %fd138, %p5;
	mul.f64 	%fd140, %fd139, 0d3FB31C432CA57A78;
	selp.f64 	%fd141, 0d3FB31C432CA57A78, %fd140, %p56;
	sub.f64 	%fd142, %fd133, %fd141;
	mul.f64 	%fd143, %fd205, 0d3FCE17C1BDA5119D;
	fma.rn.f64 	%fd41, %fd51, %fd143, %fd142;
	{
	.reg .b32 %temp; 
	mov.b64 	{%temp, %r35}, %fd205;
	}
	abs.f64 	%fd42, %fd205;
	{ // callseq 51, 0
	.param .b64 param0;
	st.param.f64 	[param0], %fd42;
	.param .b64 param1;
	st.param.f64 	[param1], 0d4000000000000000;
	.param .b64 retval0;
	call.uni (retval0), 
	__internal_accurate_pow, 
	(
	param0, 
	param1
	);
	ld.param.f64 	%fd144, [retval0];
	} // callseq 51
	setp.lt.s32 	%p61, %r35, 0;
	neg.f64 	%fd146, %fd144;
	selp.f64 	%fd147, %fd146, %fd144, %p59;
	selp.f64 	%fd148, %fd147, %fd144, %p61;
	setp.eq.f64 	%p62, %fd205, 0d0000000000000000;
	selp.b32 	%r95, %r35, 0, %p59;
	or.b32  	%r96, %r95, 2146435072;
	selp.b32 	%r97, %r96, %r95, %p57;
	mov.b32 	%r98, 0;
	mov.b64 	%fd149, {%r98, %r97};
	selp.f64 	%fd215, %fd149, %fd148, %p62;
	add.f64 	%fd150, %fd205, 0d4000000000000000;
	{
	.reg .b32 %temp; 
	mov.b64 	{%temp, %r99}, %fd150;
	}
	and.b32  	%r100, %r99, 2146435072;
	setp.ne.s32 	%p63, %r100, 2146435072;
	@%p63 bra 	$L__BB17_25;
	setp.num.f64 	%p64, %fd205, %fd205;
	@%p64 bra 	$L__BB17_23;
	mov.f64 	%fd151, 0d4000000000000000;
	add.rn.f64 	%fd215, %fd205, %fd151;
	bra.uni 	$L__BB17_25;
$L__BB17_23:
	setp.neu.f64 	%p65, %fd42, 0d7FF0000000000000;
	@%p65 bra 	$L__BB17_25;
	selp.b32 	%r102, %r90, %r14, %p61;
	mov.b32 	%r103, 0;
	mov.b64 	%fd215, {%r103, %r102};
$L__BB17_25:
	setp.eq.f64 	%p67, %fd205, 0d3FF0000000000000;
	mul.f64 	%fd152, %fd215, 0d3FAC947064ECE9A3;
	selp.f64 	%fd153, 0d3FAC947064ECE9A3, %fd152, %p67;
	sub.f64 	%fd154, %fd41, %fd153;
	max.f64 	%fd206, %fd154, 0d3FF0000000000000;
$L__BB17_26:
	ld.param.f64 	%fd200, [_Z9fband_isoPdS_S_S_S_S_S_S_S_S_S_diddiiddidiiidid_param_20];
	setp.ne.s32 	%p68, %r46, 1;
	mul.wide.s32 	%rd71, %r112, 8;
	add.s64 	%rd72, %rd13, %rd71;
	ld.global.f64 	%fd155, [%rd72];
	mul.f64 	%fd156, %fd38, %fd155;
	mul.wide.s32 	%rd73, %r114, 8;
	add.s64 	%rd74, %rd11, %rd73;
	ld.global.f64 	%fd157, [%rd74];
	mul.f64 	%fd158, %fd37, %fd157;
	sub.f64 	%fd159, %fd156, %fd158;
	ld.global.f64 	%fd160, [%rd87];
	add.f64 	%fd161, %fd36, %fd37;
	sub.f64 	%fd162, %fd161, %fd38;
	mul.f64 	%fd163, %fd162, %fd160;
	add.s64 	%rd75, %rd10, %rd73;
	ld.global.f64 	%fd164, [%rd75];
	div.rn.f64 	%fd165, %fd164, %fd13;
	mul.f64 	%fd166, %fd37, %fd40;
	fma.rn.f64 	%fd167, %fd36, %fd39, %fd166;
	mul.f64 	%fd168, %fd167, %fd165;
	add.s64 	%rd76, %rd10, %rd71;
	ld.global.f64 	%fd169, [%rd76];
	div.rn.f64 	%fd170, %fd169, %fd13;
	mul.f64 	%fd171, %fd38, %fd170;
	mul.f64 	%fd172, %fd39, %fd171;
	sub.f64 	%fd173, %fd168, %fd172;
	min.f64 	%fd174, %fd173, 0d0000000000000000;
	rcp.rn.f64 	%fd175, %fd36;
	mov.f64 	%fd176, 0d3FF0000000000000;
	sub.f64 	%fd177, %fd176, %fd205;
	mul.f64 	%fd178, %fd200, 0d401921FB54442D18;
	mul.f64 	%fd179, %fd178, %fd177;
	sub.f64 	%fd180, %fd206, %fd205;
	div.rn.f64 	%fd181, %fd179, %fd180;
	fma.rn.f64 	%fd182, %fd181, %fd163, %fd159;
	add.f64 	%fd183, %fd182, %fd174;
	mul.f64 	%fd184, %fd175, %fd183;
	mul.wide.s32 	%rd77, %r11, 8;
	add.s64 	%rd78, %rd72, %rd77;
	st.global.f64 	[%rd78], %fd184;
	setp.geu.f64 	%p69, %fd184, 0d0000000000000000;
	or.pred  	%p70, %p68, %p69;
	@%p70 bra 	$L__BB17_28;
	add.u64 	%rd79, %SP, 0;
	add.u64 	%rd80, %SPL, 0;
	st.local.v2.u32 	[%rd80], {%r115, %r1};
	st.local.u32 	[%rd80+8], %r54;
	mov.u64 	%rd81, $str$3;
	cvta.global.u64 	%rd82, %rd81;
	{ // callseq 52, 0
	.param .b64 param0;
	st.param.b64 	[param0], %rd82;
	.param .b64 param1;
	st.param.b64 	[param1], %rd79;
	.param .b32 retval0;
	call.uni (retval0), 
	vprintf, 
	(
	param0, 
	param1
	);
	ld.param.b32 	%r104, [retval0];
	} // callseq 52
$L__BB17_28:
	add.s32 	%r115, %r115, 1;
	add.s64 	%rd87, %rd87, 8;
	add.s32 	%r114, %r114, %r11;
	add.s32 	%r113, %r113, 1;
	setp.ne.s32 	%p71, %r113, 0;
	add.s32 	%r112, %r112, %r11;
	add.s32 	%r111, %r111, %r11;
	@%p71 bra 	$L__BB17_7;
$L__BB17_29:
	ret;

}
	// .globl	_Z12fband_nonisoPdS_S_S_S_S_S_S_S_S_S_S_S_S_S_S_S_S_S_S_S_S_S_S_diddiiddiddiiidid
.visible .entry _Z12fband_nonisoPdS_S_S_S_S_S_S_S_S_S_S_S_S_S_S_S_S_S_S_S_S_S_S_diddiiddiddiiidid(
	.param .u64 .ptr .align 1 _Z12fband_nonisoPdS_S_S_S_S_S_S_S_S_S_S_S_S_S_S_S_S_S_S_S_S_S_S_diddiiddiddiiidid_param_0,
	.param .u64 .ptr .align 1 _Z12fband_nonisoPdS_S_S_S_S_S_S_S_S_S_S_S_S_S_S_S_S_S_S_S_S_S_S_diddiiddiddiiidid_param_1,
	.param .u64 .ptr .align 1 _Z12fband_nonisoPdS_S_S_S_S_S_S_S_S_S_S_S_S_S_S_S_S_S_S_S_S_S_S_diddiiddiddiiidid_param_2,
	.param .u64 .ptr .align 1 _Z12fband_nonisoPdS_S_S_S_S_S_S_S_S_S_S_S_S_S_S_S_S_S_S_S_S_S_S_diddiiddiddiiidid_param_3,
	.param .u64 .ptr .align 1 _Z12fband_nonisoPdS_S_S_S_S_S_S_S_S_S_S_S_S_S_S_S_S_S_S_S_S_S_S_diddiiddiddiiidid_param_4,
	.param .u64 .ptr .align 1 _Z12fband_nonisoPdS_S_S_S_S_S_S_S_S_S_S_S_S_S_S_S_S_S_S_S_S_S_S_diddiiddiddiiidid_param_5,
	.param .u64 .ptr .align 1 _Z12fband_nonisoPdS_S_S_S_S_S_S_S_S_S_S_S_S_S_S_S_S_S_S_S_S_S_S_diddiiddiddiiidid_param_6,
	.param .u64 .ptr .align 1 _Z12fband_nonisoPdS_S_S_S_S_S_S_S_S_S_S_S_S_S_S_S_S_S_S_S_S_S_S_diddiiddiddiiidid_param_7,
	.param .u64 .ptr .align 1 _Z12fband_nonisoPdS_S_S_S_S_S_S_S_S_S_S_S_S_S_S_S_S_S_S_S_S_S_S_diddiiddiddiiidid_param_8,
	.param .u64 .ptr .align 1 _Z12fband_nonisoPdS_S_S_S_S_S_S_S_S_S_S_S_S_S_S_S_S_S_S_S_S_S_S_diddiiddiddiiidid_param_9,
	.param .u64 .ptr .align 1 _Z12fband_nonisoPdS_S_S_S_S_S_S_S_S_S_S_S_S_S_S_S_S_S_S_S_S_S_S_diddiiddiddiiidid_param_10,
	.param .u64 .ptr .align 1 _Z12fband_nonisoPdS_S_S_S_S_S_S_S_S_S_S_S_S_S_S_S_S_S_S_S_S_S_S_diddiiddiddiiidid_param_11,
	.param .u64 .ptr .align 1 _Z12fband_nonisoPdS_S_S_S_S_S_S_S_S_S_S_S_S_S_S_S_S_S_S_S_S_S_S_diddiiddiddiiidid_param_12,
	.param .u64 .ptr .align 1 _Z12fband_nonisoPdS_S_S_S_S_S_S_S_S_S_S_S_S_S_S_S_S_S_S_S_S_S_S_diddiiddiddiiidid_param_13,
	.param .u64 .ptr .align 1 _Z12fband_nonisoPdS_S_S_S_S_S_S_S_S_S_S_S_S_S_S_S_S_S_S_S_S_S_S_diddiiddiddiiidid_param_14,
	.param .u64 .ptr .align 1 _Z12fband_nonisoPdS_S_S_S_S_S_S_S_S_S_S_S_S_S_S_S_S_S_S_S_S_S_S_diddiiddiddiiidid_param_15,
	.param .u64 .ptr .align 1 _Z12fband_nonisoPdS_S_S_S_S_S_S_S_S_S_S_S_S_S_S_S_S_S_S_S_S_S_S_diddiiddiddiiidid_param_16,
	.param .u64 .ptr .align 1 _Z12fband_nonisoPdS_S_S_S_S_S_S_S_S_S_S_S_S_S_S_S_S_S_S_S_S_S_S_diddiiddiddiiidid_param_17,
	.param .u64 .ptr .align 1 _Z12fband_nonisoPdS_S_S_S_S_S_S_S_S_S_S_S_S_S_S_S_S_S_S_S_S_S_S_diddiiddiddiiidid_param_18,
	.param .u64 .ptr .align 1 _Z12fband_nonisoPdS_S_S_S_S_S_S_S_S_S_S_S_S_S_S_S_S_S_S_S_S_S_S_diddiiddiddiiidid_param_19,
	.param .u64 .ptr .align 1 _Z12fband_nonisoPdS_S_S_S_S_S_S_S_S_S_S_S_S_S_S_S_S_S_S_S_S_S_S_diddiiddiddiiidid_param_20,
	.param .u64 .ptr .align 1 _Z12fband_nonisoPdS_S_S_S_S_S_S_S_S_S_S_S_S_S_S_S_S_S_S_S_S_S_S_diddiiddiddiiidid_param_21,
	.param .u64 .ptr .align 1 _Z12fband_nonisoPdS_S_S_S_S_S_S_S_S_S_S_S_S_S_S_S_S_S_S_S_S_S_S_diddiiddiddiiidid_param_22,
	.param .u64 .ptr .align 1 _Z12fband_nonisoPdS_S_S_S_S_S_S_S_S_S_S_S_S_S_S_S_S_S_S_S_S_S_S_diddiiddiddiiidid_param_23,
	.param .f64 _Z12fband_nonisoPdS_S_S_S_S_S_S_S_S_S_S_S_S_S_S_S_S_S_S_S_S_S_S_diddiiddiddiiidid_param_24,
	.param .u32 _Z12fband_nonisoPdS_S_S_S_S_S_S_S_S_S_S_S_S_S_S_S_S_S_S_S_S_S_S_diddiiddiddiiidid_param_25,
	.param .f64 _Z12fband_nonisoPdS_S_S_S_S_S_S_S_S_S_S_S_S_S_S_S_S_S_S_S_S_S_S_diddiiddiddiiidid_param_26,
	.param .f64 _Z12fband_nonisoPdS_S_S_S_S_S_S_S_S_S_S_S_S_S_S_S_S_S_S_S_S_S_S_diddiiddiddiiidid_param_27,
	.param .u32 _Z12fband_nonisoPdS_S_S_S_S_S_S_S_S_S_S_S_S_S_S_S_S_S_S_S_S_S_S_diddiiddiddiiidid_param_28,
	.param .u32 _Z12fband_nonisoPdS_S_S_S_S_S_S_S_S_S_S_S_S_S_S_S_S_S_S_S_S_S_S_diddiiddiddiiidid_param_29,
	.param .f64 _Z12fband_nonisoPdS_S_S_S_S_S_S_S_S_S_S_S_S_S_S_S_S_S_S_S_S_S_S_diddiiddiddiiidid_param_30,
	.param .f64 _Z12fband_nonisoPdS_S_S_S_S_S_S_S_S_S_S_S_S_S_S_S_S_S_S_S_S_S_S_diddiiddiddiiidid_param_31,
	.param .u32 _Z12fband_nonisoPdS_S_S_S_S_S_S_S_S_S_S_S_S_S_S_S_S_S_S_S_S_S_S_diddiiddiddiiidid_param_32,
	.param .f64 _Z12fband_nonisoPdS_S_S_S_S_S_S_S_S_S_S_S_S_S_S_S_S_S_S_S_S_S_S_diddiiddiddiiidid_param_33,
	.param .f64 _Z12fband_nonisoPdS_S_S_S_S_S_S_S_S_S_S_S_S_S_S_S_S_S_S_S_S_S_S_diddiiddiddiiidid_param_34,
	.param .u32 _Z12fband_nonisoPdS_S_S_S_S_S_S_S_S_S_S_S_S_S_S_S_S_S_S_S_S_S_S_diddiiddiddiiidid_param_35,
	.param .u32 _Z12fband_nonisoPdS_S_S_S_S_S_S_S_S_S_S_S_S_S_S_S_S_S_S_S_S_S_S_diddiiddiddiiidid_param_36,
	.param .u32 _Z12fband_nonisoPdS_S_S_S_S_S_S_S_S_S_S_S_S_S_S_S_S_S_S_S_S_S_S_diddiiddiddiiidid_param_37,
	.param .f64 _Z12fband_nonisoPdS_S_S_S_S_S_S_S_S_S_S_S_S_S_S_S_S_S_S_S_S_S_S_diddiiddiddiiidid_param_38,
	.param .u32 _Z12fband_nonisoPdS_S_S_S_S_S_S_S_S_S_S_S_S_S_S_S_S_S_S_S_S_S_S_diddiiddiddiiidid_param_39,
	.param .f64 _Z12fband_nonisoPdS_S_S_S_S_S_S_S_S_S_S_S_S_S_S_S_S_S_S_S_S_S_S_diddiiddiddiiidid_param_40
)
{
	.local .align 8 .b8 	__local_depot18[16];
	.reg .b64 	%SP;
	.reg .b64 	%SPL;
	.reg .pred 	%p<112>;
	.reg .b32 	%r<166>;
	.reg .b64 	%rd<196>;
	.reg .b64 	%fd<481>;

	mov.u64 	%SPL, __local_depot18;
	cvta.local.u64 	%SP, %SPL;
	ld.param.u64 	%rd44, [_Z12fband_nonisoPdS_S_S_S_S_S_S_S_S_S_S_S_S_S_S_S_S_S_S_S_S_S_S_diddiiddiddiiidid_param_0];
	ld.param.u64 	%rd45, [_Z12fband_nonisoPdS_S_S_S_S_S_S_S_S_S_S_S_S_S_S_S_S_S_S_S_S_S_S_diddiiddiddiiidid_param_1];
	ld.param.u64 	%rd46, [_Z12fband_nonisoPdS_S_S_S_S_S_S_S_S_S_S_S_S_S_S_S_S_S_S_S_S_S_S_diddiiddiddiiidid_param_2];
	ld.param.u64 	%rd47, [_Z12fband_nonisoPdS_S_S_S_S_S_S_S_S_S_S_S_S_S_S_S_S_S_S_S_S_S_S_diddiiddiddiiidid_param_3];
	ld.param.u64 	%rd48, [_Z12fband_nonisoPdS_S_S_S_S_S_S_S_S_S_S_S_S_S_S_S_S_S_S_S_S_S_S_diddiiddiddiiidid_param_4];
	ld.param.u64 	%rd49, [_Z12fband_nonisoPdS_S_S_S_S_S_S_S_S_S_S_S_S_S_S_S_S_S_S_S_S_S_S_diddiiddiddiiidid_param_5];
	ld.param.u64 	%rd50, [_Z12fband_nonisoPdS_S_S_S_S_S_S_S_S_S_S_S_S_S_S_S_S_S_S_S_S_S_S_diddiiddiddiiidid_param_6];
	ld.param.u64 	%rd51, [_Z12fband_nonisoPdS_S_S_S_S_S_S_S_S_S_S_S_S_S_S_S_S_S_S_S_S_S_S_diddiiddiddiiidid_param_7];
	ld.param.u64 	%rd52, [_Z12fband_nonisoPdS_S_S_S_S_S_S_S_S_S_S_S_S_S_S_S_S_S_S_S_S_S_S_diddiiddiddiiidid_param_9];
	ld.param.u64 	%rd53, [_Z12fband_nonisoPdS_S_S_S_S_S_S_S_S_S_S_S_S_S_S_S_S_S_S_S_S_S_S_diddiiddiddiiidid_param_10];
	ld.param.u64 	%rd54, [_Z12fband_nonisoPdS_S_S_S_S_S_S_S_S_S_S_S_S_S_S_S_S_S_S_S_S_S_S_diddiiddiddiiidid_param_12];
	ld.param.u64 	%rd55, [_Z12fband_nonisoPdS_S_S_S_S_S_S_S_S_S_S_S_S_S_S_S_S_S_S_S_S_S_S_diddiiddiddiiidid_param_14];
	ld.param.u64 	%rd56, [_Z12fband_nonisoPdS_S_S_S_S_S_S_S_S_S_S_S_S_S_S_S_S_S_S_S_S_S_S_diddiiddiddiiidid_param_18];
	ld.param.u64 	%rd57, [_Z12fband_nonisoPdS_S_S_S_S_S_S_S_S_S_S_S_S_S_S_S_S_S_S_S_S_S_S_diddiiddiddiiidid_param_20];
	ld.param.u64 	%rd58, [_Z12fband_nonisoPdS_S_S_S_S_S_S_S_S_S_S_S_S_S_S_S_S_S_S_S_S_S_S_diddiiddiddiiidid_param_22];
	ld.param.u64 	%rd59, [_Z12fband_nonisoPdS_S_S_S_S_S_S_S_S_S_S_S_S_S_S_S_S_S_S_S_S_S_S_diddiiddiddiiidid_param_23];
	ld.param.f64 	%fd107, [_Z12fband_nonisoPdS_S_S_S_S_S_S_S_S_S_S_S_S_S_S_S_S_S_S_S_S_S_S_diddiiddiddiiidid_param_24];
	ld.param.u32 	%r58, [_Z12fband_nonisoPdS_S_S_S_S_S_S_S_S_S_S_S_S_S_S_S_S_S_S_S_S_S_S_diddiiddiddiiidid_param_28];
	ld.param.u32 	%r59, [_Z12fband_nonisoPdS_S_S_S_S_S_S_S_S_S_S_S_S_S_S_S_S_S_S_S_S_S_S_diddiiddiddiiidid_param_29];
	ld.param.u32 	%r65, [_Z12fband_nonisoPdS_S_S_S_S_S_S_S_S_S_S_S_S_S_S_S_S_S_S_S_S_S_S_diddiiddiddiiidid_param_32];
	ld.param.f64 	%fd112, [_Z12fband_nonisoPdS_S_S_S_S_S_S_S_S_S_S_S_S_S_S_S_S_S_S_S_S_S_S_diddiiddiddiiidid_param_33];
	ld.param.f64 	%fd113, [_Z12fband_nonisoPdS_S_S_S_S_S_S_S_S_S_S_S_S_S_S_S_S_S_S_S_S_S_S_diddiiddiddiiidid_param_34];
	ld.param.u32 	%r64, [_Z12fband_nonisoPdS_S_S_S_S_S_S_S_S_S_S_S_S_S_S_S_S_S_S_S_S_S_S_diddiiddiddiiidid_param_39];
	cvta.to.global.u64 	%rd1, %rd44;
	cvta.to.global.u64 	%rd2, %rd47;
	cvta.to.global.u64 	%rd3, %rd48;
	cvta.to.global.u64 	%rd4, %rd49;
	cvta.to.global.u64 	%rd5, %rd46;
	cvta.to.global.u64 	%rd6, %rd45;
	cvta.to.global.u64 	%rd7, %rd50;
	cvta.to.global.u64 	%rd8, %rd51;
	cvta.to.global.u64 	%rd9, %rd58;
	cvta.to.global.u64 	%rd10, %rd59;
	cvta.to.global.u64 	%rd11, %rd57;
	cvta.to.global.u64 	%rd12, %rd56;
	cvta.to.global.u64 	%rd13, %rd55;
	cvta.to.global.u64 	%rd14, %rd54;
	cvta.to.global.u64 	%rd15, %rd53;
	cvta.to.global.u64 	%rd16, %rd52;
	mov.u32 	%r66, %tid.x;
	mov.u32 	%r67, %ctaid.x;
	mov.u32 	%r68, %ntid.x;
	mad.lo.s32 	%r1, %r67, %r68, %r66;
	mov.u32 	%r69, %tid.y;
	mov.u32 	%r70, %ctaid.y;
	mov.u32 	%r71, %ntid.y;
	mad.lo.s32 	%r72, %r70, %r71, %r69;
	setp.ge.s32 	%p7, %r1, %r59;
	setp.ge.s32 	%p8, %r72, %r65;
	or.pred  	%p9, %p7, %p8;
	@%p9 bra 	$L__BB18_65;
	setp.lt.s32 	%p10, %r58, 1;
	@%p10 bra 	$L__BB18_33;
	ld.param.u32 	%r146, [_Z12fband_nonisoPdS_S_S_S_S_S_S_S_S_S_S_S_S_S_S_S_S_S_S_S_S_S_S_diddiiddiddiiidid_param_35];
	ld.param.f64 	%fd443, [_Z12fband_nonisoPdS_S_S_S_S_S_S_S_S_S_S_S_S_S_S_S_S_S_S_S_S_S_S_diddiiddiddiiidid_param_31];
	ld.param.f64 	%fd442, [_Z12fband_nonisoPdS_S_S_S_S_S_S_S_S_S_S_S_S_S_S_S_S_S_S_S_S_S_S_diddiiddiddiiidid_param_30];
	ld.param.f64 	%fd441, [_Z12fband_nonisoPdS_S_S_S_S_S_S_S_S_S_S_S_S_S_S_S_S_S_S_S_S_S_S_diddiiddiddiiidid_param_27];
	ld.param.f64 	%fd440, [_Z12fband_nonisoPdS_S_S_S_S_S_S_S_S_S_S_S_S_S_S_S_S_S_S_S_S_S_S_diddiiddiddiiidid_param_26];
	mul.lo.s32 	%r3, %r65, %r59;
	fma.rn.f64 	%fd1, %fd107, 0dBFC43FE5C91D14E4, 0d3FF399999999999A;
	{
	.reg .b32 %temp; 
	mov.b64 	{%temp, %r74}, %fd107;
	}
	mov.f64 	%fd118, 0d4000000000000000;
	{
	.reg .b32 %temp; 
	mov.b64 	{%temp, %r4}, %fd118;
	}
	and.b32  	%r5, %r4, 2146435072;
	setp.eq.s32 	%p11, %r5, 1062207488;
	abs.f64 	%fd2, %fd107;
	setp.lt.s32 	%p13, %r74, 0;
	and.pred  	%p1, %p13, %p11;
	selp.b32 	%r75, %r74, 0, %p11;
	setp.lt.s32 	%p14, %r4, 0;
	or.b32  	%r76, %r75, 2146435072;
	selp.b32 	%r77, %r76, %r75, %p14;
	mov.b32 	%r78, 0;
	mov.b64 	%fd3, {%r78, %r77};
	add.f64 	%fd119, %fd107, 0d4000000000000000;
	{
	.reg .b32 %temp; 
	mov.b64 	{%temp, %r79}, %fd119;
	}
	and.b32  	%r80, %r79, 2146435072;
	setp.eq.s32 	%p15, %r80, 2146435072;
	setp.eq.f64 	%p16, %fd2, 0d7FF0000000000000;
	and.pred  	%p2, %p16, %p15;
	selp.b32 	%r6, 0, 2146435072, %p14;
	and.b32  	%r81, %r4, 2147483647;
	setp.ne.s32 	%p17, %r81, 1071644672;
	and.pred  	%p3, %p11, %p17;
	or.b32  	%r7, %r6, -2147483648;
	selp.b32 	%r82, %r7, %r6, %p3;
	selp.b32 	%r83, %r82, %r6, %p13;
	mov.b64 	%fd4, {%r78, %r83};
	mul.lo.s32 	%r84, %r58, %r1;
	add.s32 	%r85, %r84, %r1;
	neg.f64 	%fd5, %fd443;
	mul.f64 	%fd6, %fd112, 0d401921FB54442D18;
	cvt.rn.f64.s32 	%fd120, %r146;
	mov.f64 	%fd121, 0d3FF0000000000000;
	sub.f64 	%fd122, %fd121, %fd120;
	mul.f64 	%fd123, %fd442, %fd122;
	div.rn.f64 	%fd124, %fd440, %fd441;
	mul.f64 	%fd125, %fd124, %fd124;
	mul.f64 	%fd126, %fd125, %fd123;
	mul.f64 	%fd7, %fd126, 0d400921FB54442D18;
	cvt.s64.s32 	%rd17, %r85;
	add.s32 	%r157, %r58, -1;
	mad.lo.s32 	%r153, %r59, %r157, %r1;
	mad.lo.s32 	%r156, %r65, %r153, %r72;
	mad.lo.s32 	%r154, %r59, %r58, %r1;
	mad.lo.s32 	%r155, %r65, %r154, %r72;
	add.s32 	%r151, %r84, %r58;
	mov.b32 	%r152, 1;
	cvt.s64.s32 	%rd118, %r58;
	add.s64 	%rd119, %rd118, %rd17;
	shl.b64 	%rd120, %rd119, 3;
	add.s64 	%rd121, %rd7, %rd120;
	mov.u32 	%r158, %r58;
$L__BB18_3:
	mov.u32 	%r20, %r157;
	setp.ne.s32 	%p19, %r152, 1;
	mov.f64 	%fd459, 0d3FF0000000000000;
	@%p19 bra 	$L__BB18_5;
	ld.global.f64 	%fd275, [%rd121+-8];
	mul.f64 	%fd276, %fd7, %fd275;
	mul.wide.s32 	%rd122, %r156, 8;
	add.s64 	%rd123, %rd1, %rd122;
	st.global.f64 	[%rd123], %fd276;
	bra.uni 	$L__BB18_32;
$L__BB18_5:
	ld.param.u32 	%r149, [_Z12fband_nonisoPdS_S_S_S_S_S_S_S_S_S_S_S_S_S_S_S_S_S_S_S_S_S_S_diddiiddiddiiidid_param_37];
	ld.param.u64 	%rd192, [_Z12fband_nonisoPdS_S_S_S_S_S_S_S_S_S_S_S_S_S_S_S_S_S_S_S_S_S_S_diddiiddiddiiidid_param_21];
	ld.param.u64 	%rd190, [_Z12fband_nonisoPdS_S_S_S_S_S_S_S_S_S_S_S_S_S_S_S_S_S_S_S_S_S_S_diddiiddiddiiidid_param_19];
	ld.param.u64 	%rd188, [_Z12fband_nonisoPdS_S_S_S_S_S_S_S_S_S_S_S_S_S_S_S_S_S_S_S_S_S_S_diddiiddiddiiidid_param_17];
	ld.param.u64 	%rd186, [_Z12fband_nonisoPdS_S_S_S_S_S_S_S_S_S_S_S_S_S_S_S_S_S_S_S_S_S_S_diddiiddiddiiidid_param_16];
	ld.param.u64 	%rd184, [_Z12fband_nonisoPdS_S_S_S_S_S_S_S_S_S_S_S_S_S_S_S_S_S_S_S_S_S_S_diddiiddiddiiidid_param_15];
	ld.param.u64 	%rd182, [_Z12fband_nonisoPdS_S_S_S_S_S_S_S_S_S_S_S_S_S_S_S_S_S_S_S_S_S_S_diddiiddiddiiidid_param_13];
	ld.param.u64 	%rd180, [_Z12fband_nonisoPdS_S_S_S_S_S_S_S_S_S_S_S_S_S_S_S_S_S_S_S_S_S_S_diddiiddiddiiidid_param_11];
	ld.param.u64 	%rd178, [_Z12fband_nonisoPdS_S_S_S_S_S_S_S_S_S_S_S_S_S_S_S_S_S_S_S_S_S_S_diddiiddiddiiidid_param_8];
	setp.ne.s32 	%p20, %r149, 1;
	cvta.to.global.u64 	%rd60, %rd178;
	mul.wide.s32 	%rd61, %r156, 8;
	add.s64 	%rd62, %rd60, %rd61;
	ld.global.f64 	%fd10, [%rd62];
	add.s64 	%rd63, %rd15, %rd61;
	ld.global.f64 	%fd11, [%rd63];
	add.s64 	%rd64, %rd14, %rd61;
	ld.global.f64 	%fd12, [%rd64];
	add.s64 	%rd65, %rd13, %rd61;
	ld.global.f64 	%fd13, [%rd65];
	cvta.to.global.u64 	%rd66, %rd186;
	add.s64 	%rd67, %rd66, %rd61;
	ld.global.f64 	%fd14, [%rd67];
	add.s64 	%rd68, %rd12, %rd61;
	ld.global.f64 	%fd15, [%rd68];
	add.s64 	%rd69, %rd11, %rd61;
	ld.global.f64 	%fd16, [%rd69];
	add.s64 	%rd70, %rd16, %rd61;
	ld.global.f64 	%fd454, [%rd70];
	cvta.to.global.u64 	%rd71, %rd180;
	add.s64 	%rd72, %rd71, %rd61;
	ld.global.f64 	%fd18, [%rd72];
	cvta.to.global.u64 	%rd73, %rd182;
	add.s64 	%rd74, %rd73, %rd61;
	ld.global.f64 	%fd19, [%rd74];
	cvta.to.global.u64 	%rd75, %rd184;
	add.s64 	%rd76, %rd75, %rd61;
	ld.global.f64 	%fd20, [%rd76];
	cvta.to.global.u64 	%rd77, %rd188;
	add.s64 	%rd78, %rd77, %rd61;
	ld.global.f64 	%fd21, [%rd78];
	cvta.to.global.u64 	%rd79, %rd190;
	add.s64 	%rd80, %rd79, %rd61;
	ld.global.f64 	%fd22, [%rd80];
	cvta.to.global.u64 	%rd81, %rd192;
	add.s64 	%rd82, %rd81, %rd61;
	ld.global.f64 	%fd23, [%rd82];
	mov.f64 	%fd458, 0d3FF0000000000000;
	@%p20 bra 	$L__BB18_20;
	ld.param.f64 	%fd447, [_Z12fband_nonisoPdS_S_S_S_S_S_S_S_S_S_S_S_S_S_S_S_S_S_S_S_S_S_S_diddiiddiddiiidid_param_40];
	setp.ltu.f64 	%p21, %fd107, 0d0000000000000000;
	setp.leu.f64 	%p22, %fd10, %fd447;
	mov.f64 	%fd458, 0d3FF0000000000000;
	or.pred  	%p23, %p21, %p22;
	@%p23 bra 	$L__BB18_13;
	setp.eq.f64 	%p24, %fd107, 0d3FF0000000000000;
	setp.lt.s32 	%p25, %r4, 0;
	setp.eq.f64 	%p26, %fd107, 0d0000000000000000;
	setp.eq.s32 	%p27, %r5, 1062207488;
	fma.rn.f64 	%fd129, %fd10, 0dBFC6BEDFA43FE5C9, %fd1;
	{ // callseq 53, 0
	.param .b64 param0;
	st.param.f64 	[param0], %fd2;
	.param .b64 param1;
	st.param.f64 	[param1], 0d4000000000000000;
	.param .b64 retval0;
	call.uni (retval0), 
	__internal_accurate_pow, 
	(
	param0, 
	param1
	);
	ld.param.f64 	%fd130, [retval0];
	} // callseq 53
	neg.f64 	%fd132, %fd130;
	selp.f64 	%fd133, %fd132, %fd130, %p1;
	selp.f64 	%fd134, %fd3, %fd133, %p26;
	selp.f64 	%fd135, %fd4, %fd134, %p2;
	mul.f64 	%fd136, %fd135, 0d3FB31C432CA57A78;
	selp.f64 	%fd137, 0d3FB31C432CA57A78, %fd136, %p24;
	sub.f64 	%fd138, %fd129, %fd137;
	mul.f64 	%fd139, %fd10, 0d3FCE17C1BDA5119D;
	fma.rn.f64 	%fd24, %fd107, %fd139, %fd138;
	{
	.reg .b32 %temp; 
	mov.b64 	{%temp, %r22}, %fd10;
	}
	abs.f64 	%fd25, %fd10;
	{ // callseq 54, 0
	.param .b64 param0;
	st.param.f64 	[param0], %fd25;
	.param .b64 param1;
	st.param.f64 	[param1], 0d4000000000000000;
	.param .b64 retval0;
	call.uni (retval0), 
	__internal_accurate_pow, 
	(
	param0, 
	param1
	);
	ld.param.f64 	%fd140, [retval0];
	} // callseq 54
	setp.lt.s32 	%p29, %r22, 0;
	neg.f64 	%fd142, %fd140;
	selp.f64 	%fd143, %fd142, %fd140, %p27;
	selp.f64 	%fd144, %fd143, %fd140, %p29;
	setp.eq.f64 	%p30, %fd10, 0d0000000000000000;
	selp.b32 	%r86, %r22, 0, %p27;
	or.b32  	%r87, %r86, 2146435072;
	selp.b32 	%r88, %r87, %r86, %p25;
	mov.b32 	%r89, 0;
	mov.b64 	%fd145, {%r89, %r88};
	selp.f64 	%fd455, %fd145, %fd144, %p30;
	add.f64 	%fd146, %fd10, 0d4000000000000000;
	{
	.reg .b32 %temp; 
	mov.b64 	{%temp, %r90}, %fd146;
	}
	and.b32  	%r91, %r90, 2146435072;
	setp.ne.s32 	%p31, %r91, 2146435072;
	@%p31 bra 	$L__BB18_12;
	setp.num.f64 	%p32, %fd10, %fd10;
	@%p32 bra 	$L__BB18_10;
	mov.f64 	%fd147, 0d4000000000000000;
	add.rn.f64 	%fd455, %fd10, %fd147;
	bra.uni 	$L__BB18_12;
$L__BB18_10:
	setp.neu.f64 	%p33, %fd25, 0d7FF0000000000000;
	@%p33 bra 	$L__BB18_12;
	selp.b32 	%r93, %r82, %r6, %p29;
	mov.b32 	%r94, 0;
	mov.b64 	%fd455, {%r94, %r93};
$L__BB18_12:
	setp.eq.f64 	%p35, %fd10, 0d3FF0000000000000;
	mul.f64 	%fd148, %fd455, 0d3FAC947064ECE9A3;
	selp.f64 	%fd149, 0d3FAC947064ECE9A3, %fd148, %p35;
	sub.f64 	%fd150, %fd24, %fd149;
	max.f64 	%fd458, %fd150, 0d3FF0000000000000;
$L__BB18_13:
	ld.param.f64 	%fd448, [_Z12fband_nonisoPdS_S_S_S_S_S_S_S_S_S_S_S_S_S_S_S_S_S_S_S_S_S_S_diddiiddiddiiidid_param_40];
	setp.ltu.f64 	%p36, %fd107, 0d0000000000000000;
	setp.leu.f64 	%p37, %fd454, %fd448;
	or.pred  	%p38, %p36, %p37;
	@%p38 bra 	$L__BB18_20;
	setp.eq.f64 	%p39, %fd107, 0d3FF0000000000000;
	setp.lt.s32 	%p40, %r4, 0;
	setp.eq.f64 	%p41, %fd107, 0d0000000000000000;
	setp.eq.s32 	%p42, %r5, 1062207488;
	fma.rn.f64 	%fd152, %fd454, 0dBFC6BEDFA43FE5C9, %fd1;
	{ // callseq 55, 0
	.param .b64 param0;
	st.param.f64 	[param0], %fd2;
	.param .b64 param1;
	st.param.f64 	[param1], 0d4000000000000000;
	.param .b64 retval0;
	call.uni (retval0), 
	__internal_accurate_pow, 
	(
	param0, 
	param1
	);
	ld.param.f64 	%fd153, [retval0];
	} // callseq 55
	neg.f64 	%fd155, %fd153;
	selp.f64 	%fd156, %fd155, %fd153, %p1;
	selp.f64 	%fd157, %fd3, %fd156, %p41;
	selp.f64 	%fd158, %fd4, %fd157, %p2;
	mul.f64 	%fd159, %fd158, 0d3FB31C432CA57A78;
	selp.f64 	%fd160, 0d3FB31C432CA57A78, %fd159, %p39;
	sub.f64 	%fd161, %fd152, %fd160;
	mul.f64 	%fd162, %fd454, 0d3FCE17C1BDA5119D;
	fma.rn.f64 	%fd32, %fd107, %fd162, %fd161;
	{
	.reg .b32 %temp; 
	mov.b64 	{%temp, %r23}, %fd454;
	}
	abs.f64 	%fd33, %fd454;
	{ // callseq 56, 0
	.param .b64 param0;
	st.param.f64 	[param0], %fd33;
	.param .b64 param1;
	st.param.f64 	[param1], 0d4000000000000000;
	.param .b64 retval0;
	call.uni (retval0), 
	__internal_accurate_pow, 
	(
	param0, 
	param1
	);
	ld.param.f64 	%fd163, [retval0];
	} // callseq 56
	setp.lt.s32 	%p44, %r23, 0;
	neg.f64 	%fd165, %fd163;
	selp.f64 	%fd166, %fd165, %fd163, %p42;
	selp.f64 	%fd167, %fd166, %fd163, %p44;
	setp.eq.f64 	%p45, %fd454, 0d0000000000000000;
	selp.b32 	%r95, %r23, 0, %p42;
	or.b32  	%r96, %r95, 2146435072;
	selp.b32 	%r97, %r96, %r95, %p40;
	mov.b32 	%r98, 0;
	mov.b64 	%fd168, {%r98, %r97};
	selp.f64 	%fd457, %fd168, %fd167, %p45;
	add.f64 	%fd169, %fd454, 0d4000000000000000;
	{
	.reg .b32 %temp; 
	mov.b64 	{%temp, %r99}, %fd169;
	}
	and.b32  	%r100, %r99, 2146435072;
	setp.ne.s32 	%p46, %r100, 2146435072;
	@%p46 bra 	$L__BB18_19;
	setp.num.f64 	%p47, %fd454, %fd454;
	@%p47 bra 	$L__BB18_17;
	mov.f64 	%fd170, 0d4000000000000000;
	add.rn.f64 	%fd457, %fd454, %fd170;
	bra.uni 	$L__BB18_19;
$L__BB18_17:
	setp.neu.f64 	%p48, %fd33, 0d7FF0000000000000;
	@%p48 bra 	$L__BB18_19;
	selp.b32 	%r102, %r82, %r6, %p44;
	mov.b32 	%r103, 0;
	mov.b64 	%fd457, {%r103, %r102};
$L__BB18_19:
	setp.eq.f64 	%p50, %fd454, 0d3FF0000000000000;
	mul.f64 	%fd171, %fd457, 0d3FAC947064ECE9A3;
	selp.f64 	%fd172, 0d3FAC947064ECE9A3, %fd171, %p50;
	sub.f64 	%fd173, %fd32, %fd172;
	max.f64 	%fd459, %fd173, 0d3FF0000000000000;
$L__BB18_20:
	ld.param.u32 	%r147, [_Z12fband_nonisoPdS_S_S_S_S_S_S_S_S_S_S_S_S_S_S_S_S_S_S_S_S_S_S_diddiiddiddiiidid_param_36];
	setp.ne.s32 	%p51, %r147, 1;
	mov.f64 	%fd460, %fd107;
	mov.f64 	%fd461, %fd107;
	@%p51 bra 	$L__BB18_22;
	mul.wide.s32 	%rd83, %r153, 8;
	add.s64 	%rd84, %rd9, %rd83;
	ld.global.f64 	%fd174, [%rd84];
	mul.wide.s32 	%rd85, %r154, 8;
	add.s64 	%rd86, %rd10, %rd85;
	ld.global.f64 	%fd175, [%rd86];
	add.f64 	%fd176, %fd174, %fd175;
	mul.f64 	%fd460, %fd176, 0d3FE0000000000000;
	add.s64 	%rd87, %rd10, %rd83;
	ld.global.f64 	%fd177, [%rd87];
	add.f64 	%fd178, %fd177, %fd174;
	mul.f64 	%fd461, %fd178, 0d3FE0000000000000;
$L__BB18_22:
	cvt.s64.s32 	%rd88, %r158;
	add.s64 	%rd89, %rd17, %rd88;
	shl.b64 	%rd90, %rd89, 3;
	add.s64 	%rd91, %rd7, %rd90;
	add.s64 	%rd18, %rd91, -8;
	setp.geu.f64 	%p52, %fd11, %fd113;
	@%p52 bra 	$L__BB18_24;
	mul.wide.s32 	%rd94, %r151, 8;
	add.s64 	%rd95, %rd8, %rd94;
	ld.global.f64 	%fd195, [%rd95];
	ld.global.f64 	%fd196, [%rd18];
	add.f64 	%fd197, %fd195, %fd196;
	mul.f64 	%fd198, %fd197, 0d3FE0000000000000;
	add.f64 	%fd199, %fd12, %fd13;
	sub.f64 	%fd200, %fd199, %fd14;
	mul.f64 	%fd462, %fd200, %fd198;
	bra.uni 	$L__BB18_25;
$L__BB18_24:
	ld.global.f64 	%fd179, [%rd18];
	mul.wide.s32 	%rd92, %r151, 8;
	add.s64 	%rd93, %rd8, %rd92;
	ld.global.f64 	%fd180, [%rd93];
	sub.f64 	%fd181, %fd179, %fd180;
	div.rn.f64 	%fd182, %fd181, %fd11;
	add.f64 	%fd183, %fd12, %fd13;
	mul.f64 	%fd184, %fd183, %fd179;
	mul.f64 	%fd185, %fd14, %fd180;
	sub.f64 	%fd186, %fd184, %fd185;
	mul.f64 	%fd187, %fd10, %fd460;
	mov.f64 	%fd188, 0d3FF0000000000000;
	sub.f64 	%fd189, %fd188, %fd187;
	mul.f64 	%fd190, %fd458, %fd189;
	div.rn.f64 	%fd191, %fd112, %fd190;
	sub.f64 	%fd192, %fd14, %fd12;
	add.f64 	%fd193, %fd13, %fd192;
	mul.f64 	%fd194, %fd193, %fd191;
	fma.rn.f64 	%fd462, %fd194, %fd182, %fd186;
$L__BB18_25:
	setp.ne.s32 	%p53, %r64, 1;
	mul.wide.s32 	%rd96, %r155, 8;
	add.s64 	%rd97, %rd1, %rd96;
	ld.global.f64 	%fd201, [%rd97];
	mul.f64 	%fd202, %fd14, %fd201;
	mul.wide.s32 	%rd98, %r156, 8;
	add.s64 	%rd99, %rd2, %rd98;
	ld.global.f64 	%fd203, [%rd99];
	mul.f64 	%fd204, %fd13, %fd203;
	sub.f64 	%fd205, %fd202, %fd204;
	add.s64 	%rd19, %rd4, %rd98;
	ld.global.f64 	%fd206, [%rd19];
	div.rn.f64 	%fd207, %fd206, %fd5;
	mul.f64 	%fd208, %fd12, %fd16;
	fma.rn.f64 	%fd209, %fd13, %fd15, %fd208;
	mul.f64 	%fd210, %fd209, %fd207;
	add.s64 	%rd100, %rd3, %rd96;
	ld.global.f64 	%fd211, [%rd100];
	div.rn.f64 	%fd212, %fd211, %fd5;
	mul.f64 	%fd213, %fd16, %fd212;
	mul.f64 	%fd214, %fd14, %fd213;
	sub.f64 	%fd215, %fd210, %fd214;
	min.f64 	%fd216, %fd215, 0d0000000000000000;
	rcp.rn.f64 	%fd217, %fd12;
	mov.f64 	%fd218, 0d3FF0000000000000;
	sub.f64 	%fd219, %fd218, %fd10;
	mul.f64 	%fd220, %fd6, %fd219;
	sub.f64 	%fd221, %fd458, %fd10;
	div.rn.f64 	%fd222, %fd220, %fd221;
	fma.rn.f64 	%fd223, %fd222, %fd462, %fd205;
	add.f64 	%fd224, %fd223, %fd216;
	mul.f64 	%fd225, %fd217, %fd224;
	add.s64 	%rd20, %rd5, %rd98;
	st.global.f64 	[%rd20], %fd225;
	setp.geu.f64 	%p54, %fd225, 0d0000000000000000;
	or.pred  	%p55, %p53, %p54;
	@%p55 bra 	$L__BB18_27;
	add.u64 	%rd101, %SP, 0;
	add.u64 	%rd102, %SPL, 0;
	st.local.v2.u32 	[%rd102], {%r20, %r1};
	st.local.u32 	[%rd102+8], %r72;
	mov.u64 	%rd103, $str$3;
	cvta.global.u64 	%rd104, %rd103;
	{ // callseq 57, 0
	.param .b64 param0;
	st.param.b64 	[param0], %rd104;
	.param .b64 param1;
	st.param.b64 	[param1], %rd101;
	.param .b32 retval0;
	call.uni (retval0), 
	vprintf, 
	(
	param0, 
	param1
	);
	ld.param.b32 	%r104, [retval0];
	} // callseq 57
$L__BB18_27:
	cvt.s64.s32 	%rd105, %r158;
	mul.lo.s32 	%r106, %r58, %r1;
	cvt.s64.s32 	%rd106, %r106;
	add.s64 	%rd107, %rd106, %rd105;
	shl.b64 	%rd108, %rd107, 3;
	add.s64 	%rd109, %rd8, %rd108;
	add.s64 	%rd21, %rd109, -8;
	setp.geu.f64 	%p56, %fd18, %fd113;
	@%p56 bra 	$L__BB18_29;
	ld.global.f64 	%fd243, [%rd21];
	ld.global.f64 	%fd244, [%rd18];
	add.f64 	%fd245, %fd243, %fd244;
	mul.f64 	%fd246, %fd245, 0d3FE0000000000000;
	add.f64 	%fd247, %fd19, %fd20;
	sub.f64 	%fd248, %fd247, %fd21;
	mul.f64 	%fd463, %fd248, %fd246;
	bra.uni 	$L__BB18_30;
$L__BB18_29:
	ld.global.f64 	%fd227, [%rd21];
	ld.global.f64 	%fd228, [%rd18];
	sub.f64 	%fd229, %fd227, %fd228;
	div.rn.f64 	%fd230, %fd229, %fd18;
	add.f64 	%fd231, %fd19, %fd20;
	mul.f64 	%fd232, %fd231, %fd227;
	mul.f64 	%fd233, %fd21, %fd228;
	sub.f64 	%fd234, %fd232, %fd233;
	mul.f64 	%fd235, %fd454, %fd461;
	mov.f64 	%fd236, 0d3FF0000000000000;
	sub.f64 	%fd237, %fd236, %fd235;
	mul.f64 	%fd238, %fd459, %fd237;
	div.rn.f64 	%fd239, %fd112, %fd238;
	sub.f64 	%fd240, %fd21, %fd19;
	add.f64 	%fd241, %fd20, %fd240;
	mul.f64 	%fd242, %fd241, %fd239;
	fma.rn.f64 	%fd463, %fd242, %fd230, %fd234;
$L__BB18_30:
	ld.global.f64 	%fd249, [%rd20];
	mul.f64 	%fd250, %fd21, %fd249;
	mul.wide.s32 	%rd110, %r156, 8;
	add.s64 	%rd111, %rd6, %rd110;
	ld.global.f64 	%fd251, [%rd111];
	mul.f64 	%fd252, %fd20, %fd251;
	sub.f64 	%fd253, %fd250, %fd252;
	add.s64 	%rd112, %rd3, %rd110;
	ld.global.f64 	%fd254, [%rd112];
	div.rn.f64 	%fd255, %fd254, %fd5;
	mul.f64 	%fd256, %fd19, %fd23;
	fma.rn.f64 	%fd257, %fd20, %fd22, %fd256;
	mul.f64 	%fd258, %fd257, %fd255;
	ld.global.f64 	%fd259, [%rd19];
	div.rn.f64 	%fd260, %fd259, %fd5;
	mul.f64 	%fd261, %fd21, %fd260;
	mul.f64 	%fd262, %fd23, %fd261;
	sub.f64 	%fd263, %fd258, %fd262;
	min.f64 	%fd264, %fd263, 0d0000000000000000;
	rcp.rn.f64 	%fd265, %fd19;
	mov.f64 	%fd266, 0d3FF0000000000000;
	sub.f64 	%fd267, %fd266, %fd454;
	mul.f64 	%fd268, %fd6, %fd267;
	sub.f64 	%fd269, %fd459, %fd454;
	div.rn.f64 	%fd270, %fd268, %fd269;
	fma.rn.f64 	%fd271, %fd270, %fd463, %fd253;
	add.f64 	%fd272, %fd271, %fd264;
	mul.f64 	%fd273, %fd265, %fd272;
	add.s64 	%rd113, %rd1, %rd110;
	st.global.f64 	[%rd113], %fd273;
	setp.geu.f64 	%p58, %fd273, 0d0000000000000000;
	or.pred  	%p59, %p53, %p58;
	mov.f64 	%fd453, %fd459;
	@%p59 bra 	$L__BB18_32;
	add.u64 	%rd114, %SP, 0;
	add.u64 	%rd115, %SPL, 0;
	st.local.v2.u32 	[%rd115], {%r20, %r1};
	st.local.u32 	[%rd115+8], %r72;
	mov.u64 	%rd116, $str$3;
	cvta.global.u64 	%rd117, %rd116;
	{ // callseq 58, 0
	.param .b64 param0;
	st.param.b64 	[param0], %rd117;
	.param .b64 param1;
	st.param.b64 	[param1], %rd114;
	.param .b32 retval0;
	call.uni (retval0), 
	vprintf, 
	(
	param0, 
	param1
	);
	ld.param.b32 	%r107, [retval0];
	} // callseq 58
$L__BB18_32:
	add.s32 	%r157, %r20, -1;
	add.s32 	%r109, %r20, 1;
	sub.s32 	%r156, %r156, %r3;
	sub.s32 	%r155, %r155, %r3;
	sub.s32 	%r154, %r154, %r59;
	sub.s32 	%r153, %r153, %r59;
	add.s32 	%r152, %r152, -1;
	add.s32 	%r151, %r151, -1;
	add.s32 	%r158, %r158, -1;
	setp.gt.u32 	%p60, %r109, 1;
	@%p60 bra 	$L__BB18_3;
$L__BB18_33:
	setp.lt.s32 	%p61, %r58, 1;
	bar.sync 	0;
	@%p61 bra 	$L__BB18_65;
	ld.param.f64 	%fd445, [_Z12fband_nonisoPdS_S_S_S_S_S_S_S_S_S_S_S_S_S_S_S_S_S_S_S_S_S_S_diddiiddiddiiidid_param_38];
	ld.param.f64 	%fd444, [_Z12fband_nonisoPdS_S_S_S_S_S_S_S_S_S_S_S_S_S_S_S_S_S_S_S_S_S_S_diddiiddiddiiidid_param_31];
	mad.lo.s32 	%r112, %r65, %r1, %r72;
	mul.lo.s32 	%r32, %r65, %r59;
	fma.rn.f64 	%fd55, %fd107, 0dBFC43FE5C91D14E4, 0d3FF399999999999A;
	{
	.reg .b32 %temp; 
	mov.b64 	{%temp, %r113}, %fd107;
	}
	mov.f64 	%fd277, 0d4000000000000000;
	{
	.reg .b32 %temp; 
	mov.b64 	{%temp, %r33}, %fd277;
	}
	and.b32  	%r34, %r33, 2146435072;
	setp.eq.s32 	%p62, %r34, 1062207488;
	abs.f64 	%fd56, %fd107;
	setp.lt.s32 	%p64, %r113, 0;
	and.pred  	%p4, %p64, %p62;
	selp.b32 	%r114, %r113, 0, %p62;
	setp.lt.s32 	%p65, %r33, 0;
	or.b32  	%r115, %r114, 2146435072;
	selp.b32 	%r116, %r115, %r114, %p65;
	mov.b32 	%r165, 0;
	mov.b64 	%fd57, {%r165, %r116};
	add.f64 	%fd278, %fd107, 0d4000000000000000;
	{
	.reg .b32 %temp; 
	mov.b64 	{%temp, %r117}, %fd278;
	}
	and.b32  	%r118, %r117, 2146435072;
	setp.eq.s32 	%p66, %r118, 2146435072;
	setp.eq.f64 	%p67, %fd56, 0d7FF0000000000000;
	and.pred  	%p5, %p67, %p66;
	selp.b32 	%r35, 0, 2146435072, %p65;
	and.b32  	%r119, %r33, 2147483647;
	setp.ne.s32 	%p68, %r119, 1071644672;
	and.pred  	%p6, %p62, %p68;
	or.b32  	%r36, %r35, -2147483648;
	selp.b32 	%r120, %r36, %r35, %p6;
	selp.b32 	%r121, %r120, %r35, %p64;
	mov.b64 	%fd58, {%r165, %r121};
	mul.lo.s32 	%r162, %r58, %r1;
	add.s32 	%r122, %r162, %r1;
	neg.f64 	%fd59, %fd444;
	mul.f64 	%fd60, %fd112, 0d401921FB54442D18;
	mul.wide.s32 	%rd124, %r112, 8;
	add.s64 	%rd22, %rd3, %rd124;
	add.s64 	%rd23, %rd1, %rd124;
	mov.f64 	%fd279, 0d3FF0000000000000;
	sub.f64 	%fd280, %fd279, %fd445;
	mul.f64 	%fd61, %fd280, 0d400921FB54442D18;
	add.s32 	%r123, %r122, %r58;
	mul.wide.s32 	%rd125, %r123, 8;
	add.s64 	%rd24, %rd7, %rd125;
	add.s64 	%rd25, %rd6, %rd124;
	mul.wide.s32 	%rd126, %r162, 8;
	add.s64 	%rd127, %rd126, %rd8;
	add.s64 	%rd195, %rd127, -8;
	mul.wide.s32 	%rd128, %r122, 8;
	add.s64 	%rd129, %rd128, %rd7;
	add.s64 	%rd194, %rd129, -8;
	neg.s32 	%r163, %r58;
	sub.s32 	%r161, %r1, %r59;
	neg.s32 	%r160, %r32;
	mad.lo.s32 	%r159, %r65, %r161, %r72;
	mov.b32 	%r164, -1;
$L__BB18_35:
	mov.u32 	%r47, %r164;
	add.s32 	%r164, %r47, 1;
	setp.ne.s32 	%p70, %r164, 0;
	mov.f64 	%fd474, 0d3FF0000000000000;
	@%p70 bra 	$L__BB18_37;
	ld.param.f64 	%fd446, [_Z12fband_nonisoPdS_S_S_S_S_S_S_S_S_S_S_S_S_S_S_S_S_S_S_S_S_S_S_diddiiddiddiiidid_param_38];
	ld.global.f64 	%fd429, [%rd22];
	ld.global.f64 	%fd430, [%rd23];
	add.f64 	%fd431, %fd429, %fd430;
	mov.f64 	%fd432, 0d3FF0000000000000;
	sub.f64 	%fd433, %fd432, %fd454;
	mul.f64 	%fd434, %fd61, %fd433;
	sub.f64 	%fd435, %fd453, %fd454;
	div.rn.f64 	%fd436, %fd434, %fd435;
	ld.global.f64 	%fd437, [%rd24];
	mul.f64 	%fd438, %fd436, %fd437;
	fma.rn.f64 	%fd439, %fd446, %fd431, %fd438;
	st.global.f64 	[%rd25], %fd439;
	bra.uni 	$L__BB18_64;
$L__BB18_37:
	ld.param.u32 	%r150, [_Z12fband_nonisoPdS_S_S_S_S_S_S_S_S_S_S_S_S_S_S_S_S_S_S_S_S_S_S_diddiiddiddiiidid_param_37];
	ld.param.u64 	%rd193, [_Z12fband_nonisoPdS_S_S_S_S_S_S_S_S_S_S_S_S_S_S_S_S_S_S_S_S_S_S_diddiiddiddiiidid_param_21];
	ld.param.u64 	%rd191, [_Z12fband_nonisoPdS_S_S_S_S_S_S_S_S_S_S_S_S_S_S_S_S_S_S_S_S_S_S_diddiiddiddiiidid_param_19];
	ld.param.u64 	%rd189, [_Z12fband_nonisoPdS_S_S_S_S_S_S_S_S_S_S_S_S_S_S_S_S_S_S_S_S_S_S_diddiiddiddiiidid_param_17];
	ld.param.u64 	%rd187, [_Z12fband_nonisoPdS_S_S_S_S_S_S_S_S_S_S_S_S_S_S_S_S_S_S_S_S_S_S_diddiiddiddiiidid_param_16];
	ld.param.u64 	%rd185, [_Z12fband_nonisoPdS_S_S_S_S_S_S_S_S_S_S_S_S_S_S_S_S_S_S_S_S_S_S_diddiiddiddiiidid_param_15];
	ld.param.u64 	%rd183, [_Z12fband_nonisoPdS_S_S_S_S_S_S_S_S_S_S_S_S_S_S_S_S_S_S_S_S_S_S_diddiiddiddiiidid_param_13];
	ld.param.u64 	%rd181, [_Z12fband_nonisoPdS_S_S_S_S_S_S_S_S_S_S_S_S_S_S_S_S_S_S_S_S_S_S_diddiiddiddiiidid_param_11];
	ld.param.u64 	%rd179, [_Z12fband_nonisoPdS_S_S_S_S_S_S_S_S_S_S_S_S_S_S_S_S_S_S_S_S_S_S_diddiiddiddiiidid_param_8];
	setp.ne.s32 	%p71, %r150, 1;
	mul.wide.s32 	%rd130, %r159, 8;
	add.s64 	%rd131, %rd16, %rd130;
	ld.global.f64 	%fd454, [%rd131];
	cvta.to.global.u64 	%rd132, %rd181;
	add.s64 	%rd133, %rd132, %rd130;
	ld.global.f64 	%fd65, [%rd133];
	cvta.to.global.u64 	%rd134, %rd183;
	add.s64 	%rd135, %rd134, %rd130;
	ld.global.f64 	%fd66, [%rd135];
	cvta.to.global.u64 	%rd136, %rd185;
	add.s64 	%rd137, %rd136, %rd130;
	ld.global.f64 	%fd67, [%rd137];
	cvta.to.global.u64 	%rd138, %rd189;
	add.s64 	%rd139, %rd138, %rd130;
	ld.global.f64 	%fd68, [%rd139];
	cvta.to.global.u64 	%rd140, %rd191;
	add.s64 	%rd141, %rd140, %rd130;
	ld.global.f64 	%fd69, [%rd141];
	cvta.to.global.u64 	%rd142, %rd193;
	add.s64 	%rd143, %rd142, %rd130;
	ld.global.f64 	%fd70, [%rd143];
	cvta.to.global.u64 	%rd144, %rd179;
	add.s64 	%rd145, %rd144, %rd130;
	ld.global.f64 	%fd71, [%rd145];
	add.s64 	%rd146, %rd15, %rd130;
	ld.global.f64 	%fd72, [%rd146];
	add.s64 	%rd147, %rd14, %rd130;
	ld.global.f64 	%fd73, [%rd147];
	add.s64 	%rd148, %rd13, %rd130;
	ld.global.f64 	%fd74, [%rd148];
	cvta.to.global.u64 	%rd149, %rd187;
	add.s64 	%rd150, %rd149, %rd130;
	ld.global.f64 	%fd75, [%rd150];
	add.s64 	%rd151, %rd12, %rd130;
	ld.global.f64 	%fd76, [%rd151];
	add.s64 	%rd152, %rd11, %rd130;
	ld.global.f64 	%fd77, [%rd152];
	mov.f64 	%fd473, 0d3FF0000000000000;
	@%p71 bra 	$L__BB18_52;
	ld.param.f64 	%fd449, [_Z12fband_nonisoPdS_S_S_S_S_S_S_S_S_S_S_S_S_S_S_S_S_S_S_S_S_S_S_diddiiddiddiiidid_param_40];
	setp.ltu.f64 	%p72, %fd107, 0d0000000000000000;
	setp.leu.f64 	%p73, %fd71, %fd449;
	mov.f64 	%fd473, 0d3FF0000000000000;
	or.pred  	%p74, %p72, %p73;
	@%p74 bra 	$L__BB18_45;
	setp.eq.f64 	%p75, %fd107, 0d3FF0000000000000;
	setp.lt.s32 	%p76, %r33, 0;
	setp.eq.f64 	%p77, %fd107, 0d0000000000000000;
	setp.eq.s32 	%p78, %r34, 1062207488;
	fma.rn.f64 	%fd283, %fd71, 0dBFC6BEDFA43FE5C9, %fd55;
	{ // callseq 59, 0
	.param .b64 param0;
	st.param.f64 	[param0], %fd56;
	.param .b64 param1;
	st.param.f64 	[param1], 0d4000000000000000;
	.param .b64 retval0;
	call.uni (retval0), 
	__internal_accurate_pow, 
	(
	param0, 
	param1
	);
	ld.param.f64 	%fd284, [retval0];
	} // callseq 59
	neg.f64 	%fd286, %fd284;
	selp.f64 	%fd287, %fd286, %fd284, %p4;
	selp.f64 	%fd288, %fd57, %fd287, %p77;
	selp.f64 	%fd289, %fd58, %fd288, %p5;
	mul.f64 	%fd290, %fd289, 0d3FB31C432CA57A78;
	selp.f64 	%fd291, 0d3FB31C432CA57A78, %fd290, %p75;
	sub.f64 	%fd292, %fd283, %fd291;
	mul.f64 	%fd293, %fd71, 0d3FCE17C1BDA5119D;
	fma.rn.f64 	%fd78, %fd107, %fd293, %fd292;
	{
	.reg .b32 %temp; 
	mov.b64 	{%temp, %r50}, %fd71;
	}
	abs.f64 	%fd79, %fd71;
	{ // callseq 60, 0
	.param .b64 param0;
	st.param.f64 	[param0], %fd79;
	.param .b64 param1;
	st.param.f64 	[param1], 0d4000000000000000;
	.param .b64 retval0;
	call.uni (retval0), 
	__internal_accurate_pow, 
	(
	param0, 
	param1
	);
	ld.param.f64 	%fd294, [retval0];
	} // callseq 60
	setp.lt.s32 	%p80, %r50, 0;
	neg.f64 	%fd296, %fd294;
	selp.f64 	%fd297, %fd296, %fd294, %p78;
	selp.f64 	%fd298, %fd297, %fd294, %p80;
	setp.eq.f64 	%p81, %fd71, 0d0000000000000000;
	selp.b32 	%r124, %r50, 0, %p78;
	or.b32  	%r125, %r124, 2146435072;
	selp.b32 	%r126, %r125, %r124, %p76;
	mov.b32 	%r127, 0;
	mov.b64 	%fd299, {%r127, %r126};
	selp.f64 	%fd470, %fd299, %fd298, %p81;
	add.f64 	%fd300, %fd71, 0d4000000000000000;
	{
	.reg .b32 %temp; 
	mov.b64 	{%temp, %r128}, %fd300;
	}
	and.b32  	%r129, %r128, 2146435072;
	setp.ne.s32 	%p82, %r129, 2146435072;
	@%p82 bra 	$L__BB18_44;
	setp.num.f64 	%p83, %fd71, %fd71;
	@%p83 bra 	$L__BB18_42;
	mov.f64 	%fd301, 0d4000000000000000;
	add.rn.f64 	%fd470, %fd71, %fd301;
	bra.uni 	$L__BB18_44;
$L__BB18_42:
	setp.neu.f64 	%p84, %fd79, 0d7FF0000000000000;
	@%p84 bra 	$L__BB18_44;
	selp.b32 	%r131, %r120, %r35, %p80;
	mov.b32 	%r132, 0;
	mov.b64 	%fd470, {%r132, %r131};
$L__BB18_44:
	setp.eq.f64 	%p86, %fd71, 0d3FF0000000000000;
	mul.f64 	%fd302, %fd470, 0d3FAC947064ECE9A3;
	selp.f64 	%fd303, 0d3FAC947064ECE9A3, %fd302, %p86;
	sub.f64 	%fd304, %fd78, %fd303;
	max.f64 	%fd473, %fd304, 0d3FF0000000000000;
$L__BB18_45:
	ld.param.f64 	%fd450, [_Z12fband_nonisoPdS_S_S_S_S_S_S_S_S_S_S_S_S_S_S_S_S_S_S_S_S_S_S_diddiiddiddiiidid_param_40];
	setp.ltu.f64 	%p87, %fd107, 0d0000000000000000;
	setp.leu.f64 	%p88, %fd454, %fd450;
	or.pred  	%p89, %p87, %p88;
	@%p89 bra 	$L__BB18_52;
	setp.eq.f64 	%p90, %fd107, 0d3FF0000000000000;
	setp.lt.s32 	%p91, %r33, 0;
	setp.eq.f64 	%p92, %fd107, 0d0000000000000000;
	setp.eq.s32 	%p93, %r34, 1062207488;
	fma.rn.f64 	%fd306, %fd454, 0dBFC6BEDFA43FE5C9, %fd55;
	{ // callseq 61, 0
	.param .b64 param0;
	st.param.f64 	[param0], %fd56;
	.param .b64 param1;
	st.param.f64 	[param1], 0d4000000000000000;
	.param .b64 retval0;
	call.uni (retval0), 
	__internal_accurate_pow, 
	(
	param0, 
	param1
	);
	ld.param.f64 	%fd307, [retval0];
	} // callseq 61
	neg.f64 	%fd309, %fd307;
	selp.f64 	%fd310, %fd309, %fd307, %p4;
	selp.f64 	%fd311, %fd57, %fd310, %p92;
	selp.f64 	%fd312, %fd58, %fd311, %p5;
	mul.f64 	%fd313, %fd312, 0d3FB31C432CA57A78;
	selp.f64 	%fd314, 0d3FB31C432CA57A78, %fd313, %p90;
	sub.f64 	%fd315, %fd306, %fd314;
	mul.f64 	%fd316, %fd454, 0d3FCE17C1BDA5119D;
	fma.rn.f64 	%fd86, %fd107, %fd316, %fd315;
	{
	.reg .b32 %temp; 
	mov.b64 	{%temp, %r51}, %fd454;
	}
	abs.f64 	%fd87, %fd454;
	{ // callseq 62, 0
	.param .b64 param0;
	st.param.f64 	[param0], %fd87;
	.param .b64 param1;
	st.param.f64 	[param1], 0d4000000000000000;
	.param .b64 retval0;
	call.uni (retval0), 
	__internal_accurate_pow, 
	(
	param0, 
	param1
	);
	ld.param.f64 	%fd317, [retval0];
	} // callseq 62
	setp.lt.s32 	%p95, %r51, 0;
	neg.f64 	%fd319, %fd317;
	selp.f64 	%fd320, %fd319, %fd317, %p93;
	selp.f64 	%fd321, %fd320, %fd317, %p95;
	setp.eq.f64 	%p96, %fd454, 0d0000000000000000;
	selp.b32 	%r133, %r51, 0, %p93;
	or.b32  	%r134, %r133, 2146435072;
	selp.b32 	%r135, %r134, %r133, %p91;
	mov.b32 	%r136, 0;
	mov.b64 	%fd322, {%r136, %r135};
	selp.f64 	%fd472, %fd322, %fd321, %p96;
	add.f64 	%fd323, %fd454, 0d4000000000000000;
	{
	.reg .b32 %temp; 
	mov.b64 	{%temp, %r137}, %fd323;
	}
	and.b32  	%r138, %r137, 2146435072;
	setp.ne.s32 	%p97, %r138, 2146435072;
	@%p97 bra 	$L__BB18_51;
	setp.num.f64 	%p98, %fd454, %fd454;
	@%p98 bra 	$L__BB18_49;
	mov.f64 	%fd324, 0d4000000000000000;
	add.rn.f64 	%fd472, %fd454, %fd324;
	bra.uni 	$L__BB18_51;
$L__BB18_49:
	setp.neu.f64 	%p99, %fd87, 0d7FF0000000000000;
	@%p99 bra 	$L__BB18_51;
	selp.b32 	%r140, %r120, %r35, %p95;
	mov.b32 	%r141, 0;
	mov.b64 	%fd472, {%r141, %r140};
$L__BB18_51:
	setp.eq.f64 	%p101, %fd454, 0d3FF0000000000000;
	mul.f64 	%fd325, %fd472, 0d3FAC947064ECE9A3;
	selp.f64 	%fd326, 0d3FAC947064ECE9A3, %fd325, %p101;
	sub.f64 	%fd327, %fd86, %fd326;
	max.f64 	%fd474, %fd327, 0d3FF0000000000000;
$L__BB18_52:
	ld.param.u32 	%r148, [_Z12fband_nonisoPdS_S_S_S_S_S_S_S_S_S_S_S_S_S_S_S_S_S_S_S_S_S_S_diddiiddiddiiidid_param_36];
	setp.ne.s32 	%p102, %r148, 1;
	mov.f64 	%fd475, %fd107;
	mov.f64 	%fd476, %fd107;
	@%p102 bra 	$L__BB18_54;
	mul.wide.s32 	%rd153, %r161, 8;
	add.s64 	%rd154, %rd10, %rd153;
	ld.global.f64 	%fd328, [%rd154];
	add.s64 	%rd155, %rd9, %rd153;
	ld.global.f64 	%fd329, [%rd155];
	add.f64 	%fd330, %fd328, %fd329;
	mul.f64 	%fd476, %fd330, 0d3FE0000000000000;
	mul.wide.s32 	%rd156, %r59, 8;
	add.s64 	%rd157, %rd154, %rd156;
	ld.global.f64 	%fd331, [%rd157];
	add.f64 	%fd332, %fd329, %fd331;
	mul.f64 	%fd475, %fd332, 0d3FE0000000000000;
$L__BB18_54:
	setp.geu.f64 	%p103, %fd65, %fd113;
	@%p103 bra 	$L__BB18_56;
	ld.global.f64 	%fd349, [%rd195];
	ld.global.f64 	%fd350, [%rd194];
	add.f64 	%fd351, %fd349, %fd350;
	mul.f64 	%fd352, %fd351, 0d3FE0000000000000;
	add.f64 	%fd353, %fd66, %fd67;
	sub.f64 	%fd354, %fd353, %fd68;
	mul.f64 	%fd477, %fd354, %fd352;
	bra.uni 	$L__BB18_57;
$L__BB18_56:
	ld.global.f64 	%fd333, [%rd195];
	ld.global.f64 	%fd334, [%rd194];
	sub.f64 	%fd335, %fd333, %fd334;
	div.rn.f64 	%fd336, %fd335, %fd65;
	add.f64 	%fd337, %fd66, %fd67;
	mul.f64 	%fd338, %fd337, %fd334;
	mul.f64 	%fd339, %fd68, %fd333;
	sub.f64 	%fd340, %fd338, %fd339;
	mul.f64 	%fd341, %fd454, %fd476;
	mov.f64 	%fd342, 0d3FF0000000000000;
	sub.f64 	%fd343, %fd342, %fd341;
	mul.f64 	%fd344, %fd474, %fd343;
	div.rn.f64 	%fd345, %fd112, %fd344;
	mul.f64 	%fd346, %fd345, %fd336;
	sub.f64 	%fd347, %fd66, %fd68;
	sub.f64 	%fd348, %fd347, %fd67;
	fma.rn.f64 	%fd477, %fd348, %fd346, %fd340;
$L__BB18_57:
	setp.ne.s32 	%p104, %r64, 1;
	mul.wide.s32 	%rd158, %r160, 8;
	add.s64 	%rd30, %rd25, %rd158;
	ld.global.f64 	%fd355, [%rd30];
	mul.f64 	%fd356, %fd68, %fd355;
	mul.wide.s32 	%rd159, %r159, 8;
	add.s64 	%rd160, %rd5, %rd159;
	ld.global.f64 	%fd357, [%rd160];
	mul.f64 	%fd358, %fd67, %fd357;
	sub.f64 	%fd359, %fd356, %fd358;
	add.s64 	%rd31, %rd4, %rd159;
	ld.global.f64 	%fd360, [%rd31];
	div.rn.f64 	%fd361, %fd360, %fd59;
	mul.f64 	%fd362, %fd67, %fd70;
	fma.rn.f64 	%fd363, %fd66, %fd69, %fd362;
	mul.f64 	%fd364, %fd363, %fd361;
	add.s64 	%rd32, %rd22, %rd158;
	ld.global.f64 	%fd365, [%rd32];
	div.rn.f64 	%fd366, %fd365, %fd59;
	mul.f64 	%fd367, %fd68, %fd366;
	mul.f64 	%fd368, %fd69, %fd367;
	sub.f64 	%fd369, %fd364, %fd368;
	min.f64 	%fd370, %fd369, 0d0000000000000000;
	rcp.rn.f64 	%fd371, %fd66;
	mov.f64 	%fd372, 0d3FF0000000000000;
	sub.f64 	%fd373, %fd372, %fd454;
	mul.f64 	%fd374, %fd60, %fd373;
	sub.f64 	%fd375, %fd474, %fd454;
	div.rn.f64 	%fd376, %fd374, %fd375;
	fma.rn.f64 	%fd377, %fd376, %fd477, %fd359;
	add.f64 	%fd378, %fd377, %fd370;
	mul.f64 	%fd379, %fd371, %fd378;
	add.s64 	%rd33, %rd2, %rd159;
	st.global.f64 	[%rd33], %fd379;
	setp.geu.f64 	%p105, %fd379, 0d0000000000000000;
	or.pred  	%p106, %p104, %p105;
	@%p106 bra 	$L__BB18_59;
	add.u64 	%rd161, %SP, 0;
	add.u64 	%rd162, %SPL, 0;
	st.local.v2.u32 	[%rd162], {%r47, %r1};
	st.local.u32 	[%rd162+8], %r72;
	mov.u64 	%rd163, $str$3;
	cvta.global.u64 	%rd164, %rd163;
	{ // callseq 63, 0
	.param .b64 param0;
	st.param.b64 	[param0], %rd164;
	.param .b64 param1;
	st.param.b64 	[param1], %rd161;
	.param .b32 retval0;
	call.uni (retval0), 
	vprintf, 
	(
	param0, 
	param1
	);
	ld.param.b32 	%r142, [retval0];
	} // callseq 63
$L__BB18_59:
	setp.geu.f64 	%p107, %fd72, %fd113;
	@%p107 bra 	$L__BB18_61;
	mul.wide.s32 	%rd167, %r162, 8;
	add.s64 	%rd168, %rd8, %rd167;
	ld.global.f64 	%fd397, [%rd168];
	ld.global.f64 	%fd398, [%rd194];
	add.f64 	%fd399, %fd397, %fd398;
	mul.f64 	%fd400, %fd399, 0d3FE0000000000000;
	add.f64 	%fd401, %fd73, %fd74;
	sub.f64 	%fd402, %fd401, %fd75;
	mul.f64 	%fd478, %fd402, %fd400;
	bra.uni 	$L__BB18_62;
$L__BB18_61:
	ld.global.f64 	%fd381, [%rd194];
	mul.wide.s32 	%rd165, %r162, 8;
	add.s64 	%rd166, %rd8, %rd165;
	ld.global.f64 	%fd382, [%rd166];
	sub.f64 	%fd383, %fd381, %fd382;
	div.rn.f64 	%fd384, %fd383, %fd72;
	add.f64 	%fd385, %fd73, %fd74;
	mul.f64 	%fd386, %fd385, %fd382;
	mul.f64 	%fd387, %fd75, %fd381;
	sub.f64 	%fd388, %fd386, %fd387;
	mul.f64 	%fd389, %fd71, %fd475;
	mov.f64 	%fd390, 0d3FF0000000000000;
	sub.f64 	%fd391, %fd390, %fd389;
	mul.f64 	%fd392, %fd473, %fd391;
	div.rn.f64 	%fd393, %fd112, %fd392;
	mul.f64 	%fd394, %fd393, %fd384;
	sub.f64 	%fd395, %fd73, %fd75;
	sub.f64 	%fd396, %fd395, %fd74;
	fma.rn.f64 	%fd478, %fd396, %fd394, %fd388;
$L__BB18_62:
	ld.global.f64 	%fd403, [%rd33];
	mul.f64 	%fd404, %fd75, %fd403;
	mul.wide.s32 	%rd169, %r165, 8;
	add.s64 	%rd170, %rd23, %rd169;
	ld.global.f64 	%fd405, [%rd170];
	mul.f64 	%fd406, %fd74, %fd405;
	sub.f64 	%fd407, %fd404, %fd406;
	mul.wide.s32 	%rd171, %r32, 8;
	add.s64 	%rd172, %rd32, %rd171;
	ld.global.f64 	%fd408, [%rd172];
	div.rn.f64 	%fd409, %fd408, %fd59;
	mul.f64 	%fd410, %fd74, %fd77;
	fma.rn.f64 	%fd411, %fd73, %fd76, %fd410;
	mul.f64 	%fd412, %fd411, %fd409;
	ld.global.f64 	%fd413, [%rd31];
	div.rn.f64 	%fd414, %fd413, %fd59;
	mul.f64 	%fd415, %fd75, %fd414;
	mul.f64 	%fd416, %fd76, %fd415;
	sub.f64 	%fd417, %fd412, %fd416;
	min.f64 	%fd418, %fd417, 0d0000000000000000;
	rcp.rn.f64 	%fd419, %fd73;
	mov.f64 	%fd420, 0d3FF0000000000000;
	sub.f64 	%fd421, %fd420, %fd71;
	mul.f64 	%fd422, %fd60, %fd421;
	sub.f64 	%fd423, %fd473, %fd71;
	div.rn.f64 	%fd424, %fd422, %fd423;
	fma.rn.f64 	%fd425, %fd424, %fd478, %fd407;
	add.f64 	%fd426, %fd425, %fd418;
	mul.f64 	%fd427, %fd419, %fd426;
	add.s64 	%rd173, %rd30, %rd171;
	st.global.f64 	[%rd173], %fd427;
	setp.geu.f64 	%p109, %fd427, 0d0000000000000000;
	or.pred  	%p110, %p104, %p109;
	mov.f64 	%fd453, %fd474;
	@%p110 bra 	$L__BB18_64;
	add.u64 	%rd174, %SP, 0;
	add.u64 	%rd175, %SPL, 0;
	st.local.v2.u32 	[%rd175], {%r164, %r1};
	st.local.u32 	[%rd175+8], %r72;
	mov.u64 	%rd176, $str$3;
	cvta.global.u64 	%rd177, %rd176;
	{ // callseq 64, 0
	.param .b64 param0;
	st.param.b64 	[param0], %rd177;
	.param .b64 param1;
	st.param.b64 	[param1], %rd174;
	.param .b32 retval0;
	call.uni (retval0), 
	vprintf, 
	(
	param0, 
	param1
	);
	ld.param.b32 	%r144, [retval0];
	} // callseq 64
$L__BB18_64:
	add.s32 	%r165, %r165, %r32;
	add.s64 	%rd195, %rd195, 8;
	add.s64 	%rd194, %rd194, 8;
	add.s32 	%r163, %r163, 1;
	setp.ne.s32 	%p111, %r163, 0;
	add.s32 	%r162, %r162, 1;
	add.s32 	%r161, %r161, %r59;
	add.s32 	%r160, %r160, %r32;
	add.s32 	%r159, %r159, %r32;
	@%p111 bra 	$L__BB18_35;
$L__BB18_65:
	ret;

}
	// .globl	_Z21integrate_flux_doublePdS_S_S_S_S_S_S_S_S_S_iii
.visible .entry _Z21integrate_flux_doublePdS_S_S_S_S_S_S_S_S_S_iii(
	.param .u64 .ptr .align 1 _Z21integrate_flux_doublePdS_S_S_S_S_S_S_S_S_S_iii_param_0,
	.param .u64 .ptr .align 1 _Z21integrate_flux_doublePdS_S_S_S_S_S_S_S_S_S_iii_param_1,
	.param .u64 .ptr .align 1 _Z21integrate_flux_doublePdS_S_S_S_S_S_S_S_S_S_iii_param_2,
	.param .u64 .ptr .align 1 _Z21integrate_flux_doublePdS_S_S_S_S_S_S_S_S_S_iii_param_3,
	.param .u64 .ptr .align 1 _Z21integrate_flux_doublePdS_S_S_S_S_S_S_S_S_S_iii_param_4,
	.param .u64 .ptr .align 1 _Z21integrate_flux_doublePdS_S_S_S_S_S_S_S_S_S_iii_param_5,
	.param .u64 .ptr .align 1 _Z21integrate_flux_doublePdS_S_S_S_S_S_S_S_S_S_iii_param_6,
	.param .u64 .ptr .align 1 _Z21integrate_flux_doublePdS_S_S_S_S_S_S_S_S_S_iii_param_7,
	.param .u64 .ptr .align 1 _Z21integrate_flux_doublePdS_S_S_S_S_S_S_S_S_S_iii_param_8,
	.param .u64 .ptr .align 1 _Z21integrate_flux_doublePdS_S_S_S_S_S_S_S_S_S_iii_param_9,
	.param .u64 .ptr .align 1 _Z21integrate_flux_doublePdS_S_S_S_S_S_S_S_S_S_iii_param_10,
	.param .u32 _Z21integrate_flux_doublePdS_S_S_S_S_S_S_S_S_S_iii_param_11,
	.param .u32 _Z21integrate_flux_doublePdS_S_S_S_S_S_S_S_S_S_iii_param_12,
	.param .u32 _Z21integrate_flux_doublePdS_S_S_S_S_S_S_S_S_S_iii_param_13
)
{
	.reg .pred 	%p<27>;
	.reg .b32 	%r<47>;
	.reg .b64 	%rd<94>;
	.reg .b64 	%fd<34>;

	ld.param.u64 	%rd36, [_Z21integrate_flux_doublePdS_S_S_S_S_S_S_S_S_S_iii_param_1];
	ld.param.u64 	%rd42, [_Z21integrate_flux_doublePdS_S_S_S_S_S_S_S_S_S_iii_param_2];
	ld.param.u64 	%rd43, [_Z21integrate_flux_doublePdS_S_S_S_S_S_S_S_S_S_iii_param_7];
	ld.param.u64 	%rd44, [_Z21integrate_flux_doublePdS_S_S_S_S_S_S_S_S_S_iii_param_8];
	ld.param.u64 	%rd45, [_Z21integrate_flux_doublePdS_S_S_S_S_S_S_S_S_S_iii_param_9];
	ld.param.u32 	%r32, [_Z21integrate_flux_doublePdS_S_S_S_S_S_S_S_S_S_iii_param_11];
	ld.param.u32 	%r33, [_Z21integrate_flux_doublePdS_S_S_S_S_S_S_S_S_S_iii_param_12];
	ld.param.u32 	%r34, [_Z21integrate_flux_doublePdS_S_S_S_S_S_S_S_S_S_iii_param_13];
	cvta.to.global.u64 	%rd1, %rd43;
	cvta.to.global.u64 	%rd2, %rd45;
	cvta.to.global.u64 	%rd3, %rd44;
	cvta.to.global.u64 	%rd4, %rd36;
	cvta.to.global.u64 	%rd5, %rd42;
	mov.u32 	%r1, %tid.x;
	mov.u32 	%r2, %tid.y;
	mov.u32 	%r46, %tid.z;
	setp.eq.s32 	%p2, %r2, 0;
	setp.lt.s32 	%p3, %r46, %r33;
	and.pred  	%p1, %p2, %p3;
	not.pred 	%p4, %p1;
	@%p4 bra 	$L__BB19_6;
	mov.u32 	%r4, %ntid.x;
	mov.u32 	%r5, %ntid.z;
	mov.u32 	%r39, %r46;
$L__BB19_2:
	setp.ge.s32 	%p5, %r1, %r32;
	@%p5 bra 	$L__BB19_5;
	mul.wide.s32 	%rd46, %r39, 8;
	add.s64 	%rd6, %rd5, %rd46;
	add.s64 	%rd7, %rd4, %rd46;
	mul.lo.s32 	%r7, %r39, %r32;
	mov.u32 	%r40, %r1;
$L__BB19_4:
	mov.b64 	%rd47, 0;
	st.global.u64 	[%rd6], %rd47;
	st.global.u64 	[%rd7], %rd47;
	add.s32 	%r35, %r40, %r7;
	mul.wide.s32 	%rd48, %r35, 8;
	add.s64 	%rd49, %rd2, %rd48;
	st.global.u64 	[%rd49], %rd47;
	add.s64 	%rd50, %rd3, %rd48;
	st.global.u64 	[%rd50], %rd47;
	add.s64 	%rd51, %rd1, %rd48;
	st.global.u64 	[%rd51], %rd47;
	add.s32 	%r40, %r40, %r4;
	setp.lt.s32 	%p6, %r40, %r32;
	@%p6 bra 	$L__BB19_4;
$L__BB19_5:
	add.s32 	%r39, %r39, %r5;
	setp.lt.s32 	%p7, %r39, %r33;
	@%p7 bra 	$L__BB19_2;
$L__BB19_6:
	setp.ge.s32 	%p8, %r46, %r33;
	bar.sync 	0;
	@%p8 bra 	$L__BB19_21;
	ld.param.u64 	%rd87, [_Z21integrate_flux_doublePdS_S_S_S_S_S_S_S_S_S_iii_param_6];
	ld.param.u64 	%rd86, [_Z21integrate_flux_doublePdS_S_S_S_S_S_S_S_S_S_iii_param_5];
	ld.param.u64 	%rd85, [_Z21integrate_flux_doublePdS_S_S_S_S_S_S_S_S_S_iii_param_4];
	mov.u32 	%r11, %ntid.x;
	cvta.to.global.u64 	%rd8, %rd87;
	cvta.to.global.u64 	%rd9, %rd86;
	cvta.to.global.u64 	%rd10, %rd85;
	mov.u32 	%r41, %r46;
$L__BB19_8:
	setp.ge.s32 	%p9, %r2, %r34;
	@%p9 bra 	$L__BB19_20;
	mul.lo.s32 	%r13, %r41, %r32;
	mov.u32 	%r42, %r2;
$L__BB19_10:
	setp.ge.s32 	%p10, %r1, %r32;
	@%p10 bra 	$L__BB19_19;
	ld.param.u64 	%rd88, [_Z21integrate_flux_doublePdS_S_S_S_S_S_S_S_S_S_iii_param_10];
	cvta.to.global.u64 	%rd52, %rd88;
	mul.wide.s32 	%rd53, %r42, 8;
	add.s64 	%rd11, %rd52, %rd53;
	mov.u32 	%r43, %r1;
$L__BB19_12:
	add.s32 	%r16, %r43, %r13;
	mul.wide.s32 	%rd54, %r16, 8;
	add.s64 	%rd12, %rd2, %rd54;
	ld.global.f64 	%fd6, [%rd11];
	mul.f64 	%fd7, %fd6, 0d3FE0000000000000;
	mad.lo.s32 	%r17, %r16, %r34, %r42;
	mul.wide.s32 	%rd55, %r17, 8;
	add.s64 	%rd56, %rd8, %rd55;
	ld.global.f64 	%fd8, [%rd56];
	mul.f64 	%fd1, %fd7, %fd8;
	ld.global.u64 	%rd89, [%rd12];
$L__BB19_13:
	mov.b64 	%fd9, %rd89;
	add.f64 	%fd10, %fd1, %fd9;
	mov.b64 	%rd57, %fd10;
	atom.relaxed.global.cas.b64 	%rd15, [%rd12], %rd89, %rd57;
	setp.ne.s64 	%p11, %rd89, %rd15;
	mov.u64 	%rd89, %rd15;
	@%p11 bra 	$L__BB19_13;
	mul.wide.s32 	%rd58, %r16, 8;
	add.s64 	%rd16, %rd3, %rd58;
	ld.global.f64 	%fd11, [%rd11];
	mul.f64 	%fd12, %fd11, 0d3FE0000000000000;
	mul.wide.s32 	%rd59, %r17, 8;
	add.s64 	%rd60, %rd9, %rd59;
	ld.global.f64 	%fd13, [%rd60];
	mul.f64 	%fd2, %fd12, %fd13;
	ld.global.u64 	%rd90, [%rd16];
$L__BB19_15:
	mov.b64 	%fd14, %rd90;
	add.f64 	%fd15, %fd2, %fd14;
	mov.b64 	%rd61, %fd15;
	atom.relaxed.global.cas.b64 	%rd19, [%rd16], %rd90, %rd61;
	setp.ne.s64 	%p12, %rd90, %rd19;
	mov.u64 	%rd90, %rd19;
	@%p12 bra 	$L__BB19_15;
	mul.wide.s32 	%rd62, %r16, 8;
	add.s64 	%rd20, %rd1, %rd62;
	ld.global.f64 	%fd16, [%rd11];
	mul.f64 	%fd17, %fd16, 0d3FE0000000000000;
	mul.wide.s32 	%rd63, %r17, 8;
	add.s64 	%rd64, %rd10, %rd63;
	ld.global.f64 	%fd18, [%rd64];
	mul.f64 	%fd3, %fd17, %fd18;
	ld.global.u64 	%rd91, [%rd20];
$L__BB19_17:
	mov.b64 	%fd19, %rd91;
	add.f64 	%fd20, %fd3, %fd19;
	mov.b64 	%rd65, %fd20;
	atom.relaxed.global.cas.b64 	%rd23, [%rd20], %rd91, %rd65;
	setp.ne.s64 	%p13, %rd91, %rd23;
	mov.u64 	%rd91, %rd23;
	@%p13 bra 	$L__BB19_17;
	add.s32 	%r43, %r43, %r11;
	setp.lt.s32 	%p14, %r43, %r32;
	@%p14 bra 	$L__BB19_12;
$L__BB19_19:
	mov.u32 	%r36, %ntid.y;
	add.s32 	%r42, %r42, %r36;
	setp.lt.s32 	%p15, %r42, %r34;
	@%p15 bra 	$L__BB19_10;
$L__BB19_20:
	mov.u32 	%r37, %ntid.z;
	add.s32 	%r41, %r41, %r37;
	setp.lt.s32 	%p16, %r41, %r33;
	@%p16 bra 	$L__BB19_8;
$L__BB19_21:
	bar.sync 	0;
	@%p4 bra 	$L__BB19_31;
	ld.param.u64 	%rd81, [_Z21integrate_flux_doublePdS_S_S_S_S_S_S_S_S_S_iii_param_0];
	mov.u32 	%r21, %ntid.x;
	mov.u32 	%r22, %ntid.z;
	cvta.to.global.u64 	%rd24, %rd81;
	mov.u32 	%r44, %r46;
$L__BB19_23:
	setp.ge.s32 	%p18, %r1, %r32;
	@%p18 bra 	$L__BB19_30;
	ld.param.u64 	%rd82, [_Z21integrate_flux_doublePdS_S_S_S_S_S_S_S_S_S_iii_param_1];
	mul.wide.s32 	%rd66, %r44, 8;
	add.s64 	%rd25, %rd5, %rd66;
	mul.lo.s32 	%r24, %r44, %r32;
	cvta.to.global.u64 	%rd67, %rd82;
	add.s64 	%rd26, %rd67, %rd66;
	mov.u32 	%r45, %r1;
$L__BB19_25:
	add.s32 	%r26, %r45, %r24;
	mul.wide.s32 	%rd68, %r26, 8;
	add.s64 	%rd69, %rd3, %rd68;
	ld.global.f64 	%fd21, [%rd69];
	mul.wide.s32 	%rd70, %r45, 8;
	add.s64 	%rd27, %rd24, %rd70;
	ld.global.f64 	%fd22, [%rd27];
	mul.f64 	%fd4, %fd21, %fd22;
	ld.global.u64 	%rd92, [%rd25];
$L__BB19_26:
	mov.b64 	%fd23, %rd92;
	add.f64 	%fd24, %fd4, %fd23;
	mov.b64 	%rd71, %fd24;
	atom.relaxed.global.cas.b64 	%rd30, [%rd25], %rd92, %rd71;
	setp.ne.s64 	%p19, %rd92, %rd30;
	mov.u64 	%rd92, %rd30;
	@%p19 bra 	$L__BB19_26;
	mul.wide.s32 	%rd72, %r26, 8;
	add.s64 	%rd73, %rd2, %rd72;
	ld.global.f64 	%fd25, [%rd73];
	add.s64 	%rd74, %rd1, %rd72;
	ld.global.f64 	%fd26, [%rd74];
	add.f64 	%fd27, %fd25, %fd26;
	ld.global.f64 	%fd28, [%rd27];
	mul.f64 	%fd5, %fd27, %fd28;
	ld.global.u64 	%rd93, [%rd26];
$L__BB19_28:
	mov.b64 	%fd29, %rd93;
	add.f64 	%fd30, %fd5, %fd29;
	mov.b64 	%rd75, %fd30;
	atom.relaxed.global.cas.b64 	%rd33, [%rd26], %rd93, %rd75;
	setp.ne.s64 	%p20, %rd93, %rd33;
	mov.u64 	%rd93, %rd33;
	@%p20 bra 	$L__BB19_28;
	add.s32 	%r45, %r45, %r21;
	setp.lt.s32 	%p21, %r45, %r32;
	@%p21 bra 	$L__BB19_25;
$L__BB19_30:
	add.s32 	%r44, %r44, %r22;
	setp.lt.s32 	%p22, %r44, %r33;
	@%p22 bra 	$L__BB19_23;
$L__BB19_31:
	setp.ge.s32 	%p23, %r46, %r33;
	bar.sync 	0;
	or.b32  	%r38, %r1, %r2;
	setp.ne.s32 	%p24, %r38, 0;
	or.pred  	%p25, %p24, %p23;
	@%p25 bra 	$L__BB19_34;
	ld.param.u64 	%rd84, [_Z21integrate_flux_doublePdS_S_S_S_S_S_S_S_S_S_iii_param_3];
	mov.u32 	%r29, %ntid.z;
	cvta.to.global.u64 	%rd34, %rd84;
$L__BB19_33:
	ld.param.u64 	%rd83, [_Z21integrate_flux_doublePdS_S_S_S_S_S_S_S_S_S_iii_param_1];
	mul.wide.s32 	%rd76, %r46, 8;
	add.s64 	%rd77, %rd5, %rd76;
	ld.global.f64 	%fd31, [%rd77];
	cvta.to.global.u64 	%rd78, %rd83;
	add.s64 	%rd79, %rd78, %rd76;
	ld.global.f64 	%fd32, [%rd79];
	sub.f64 	%fd33, %fd31, %fd32;
	add.s64 	%rd80, %rd34, %rd76;
	st.global.f64 	[%rd80], %fd33;
	add.s32 	%r46, %r46, %r29;
	setp.lt.s32 	%p26, %r46, %r33;
	@%p26 bra 	$L__BB19_33;
$L__BB19_34:
	ret;

}
	// .globl	_Z21integrate_flux_singlePfS_S_S_S_S_S_S_S_S_S_iii
.visible .entry _Z21integrate_flux_singlePfS_S_S_S_S_S_S_S_S_S_iii(
	.param .u64 .ptr .align 1 _Z21integrate_flux_singlePfS_S_S_S_S_S_S_S_S_S_iii_param_0,
	.param .u64 .ptr .align 1 _Z21integrate_flux_singlePfS_S_S_S_S_S_S_S_S_S_iii_param_1,
	.param .u64 .ptr .align 1 _Z21integrate_flux_singlePfS_S_S_S_S_S_S_S_S_S_iii_param_2,
	.param .u64 .ptr .align 1 _Z21integrate_flux_singlePfS_S_S_S_S_S_S_S_S_S_iii_param_3,
	.param .u64 .ptr .align 1 _Z21integrate_flux_singlePfS_S_S_S_S_S_S_S_S_S_iii_param_4,
	.param .u64 .ptr .align 1 _Z21integrate_flux_singlePfS_S_S_S_S_S_S_S_S_S_iii_param_5,
	.param .u64 .ptr .align 1 _Z21integrate_flux_singlePfS_S_S_S_S_S_S_S_S_S_iii_param_6,
	.param .u64 .ptr .align 1 _Z21integrate_flux_singlePfS_S_S_S_S_S_S_S_S_S_iii_param_7,
	.param .u64 .ptr .align 1 _Z21integrate_flux_singlePfS_S_S_S_S_S_S_S_S_S_iii_param_8,
	.param .u64 .ptr .align 1 _Z21integrate_flux_singlePfS_S_S_S_S_S_S_S_S_S_iii_param_9,
	.param .u64 .ptr .align 1 _Z21integrate_flux_singlePfS_S_S_S_S_S_S_S_S_S_iii_param_10,
	.param .u32 _Z21integrate_flux_singlePfS_S_S_S_S_S_S_S_S_S_iii_param_11,
	.param .u32 _Z21integrate_flux_singlePfS_S_S_S_S_S_S_S_S_S_iii_param_12,
	.param .u32 _Z21integrate_flux_singlePfS_S_S_S_S_S_S_S_S_S_iii_param_13
)
{
	.reg .pred 	%p<33>;
	.reg .b32 	%r<77>;
	.reg .b32 	%f<59>;
	.reg .b64 	%rd<66>;
	.reg .b64 	%fd<13>;

	ld.param.u64 	%rd23, [_Z21integrate_flux_singlePfS_S_S_S_S_S_S_S_S_S_iii_param_1];
	ld.param.u64 	%rd29, [_Z21integrate_flux_singlePfS_S_S_S_S_S_S_S_S_S_iii_param_2];
	ld.param.u64 	%rd30, [_Z21integrate_flux_singlePfS_S_S_S_S_S_S_S_S_S_iii_param_7];
	ld.param.u64 	%rd31, [_Z21integrate_flux_singlePfS_S_S_S_S_S_S_S_S_S_iii_param_8];
	ld.param.u64 	%rd32, [_Z21integrate_flux_singlePfS_S_S_S_S_S_S_S_S_S_iii_param_9];
	ld.param.u32 	%r33, [_Z21integrate_flux_singlePfS_S_S_S_S_S_S_S_S_S_iii_param_11];
	ld.param.u32 	%r34, [_Z21integrate_flux_singlePfS_S_S_S_S_S_S_S_S_S_iii_param_12];
	ld.param.u32 	%r35, [_Z21integrate_flux_singlePfS_S_S_S_S_S_S_S_S_S_iii_param_13];
	cvta.to.global.u64 	%rd1, %rd30;
	cvta.to.global.u64 	%rd2, %rd32;
	cvta.to.global.u64 	%rd3, %rd31;
	cvta.to.global.u64 	%rd4, %rd23;
	cvta.to.global.u64 	%rd5, %rd29;
	mov.u32 	%r1, %tid.x;
	mov.u32 	%r2, %tid.y;
	mov.u32 	%r76, %tid.z;
	setp.lt.s32 	%p3, %r1, %r33;
	setp.lt.s32 	%p4, %r2, %r35;
	and.pred  	%p5, %p3, %p4;
	setp.lt.s32 	%p6, %r76, %r34;
	and.pred  	%p1, %p5, %p6;
	not.pred 	%p7, %p1;
	@%p7 bra 	$L__BB20_5;
	mov.u32 	%r4, %ntid.x;
	mov.u32 	%r5, %ntid.z;
	mov.u32 	%r69, %r76;
$L__BB20_2:
	mul.wide.s32 	%rd33, %r69, 4;
	add.s64 	%rd6, %rd5, %rd33;
	add.s64 	%rd7, %rd4, %rd33;
	mul.lo.s32 	%r7, %r69, %r33;
	mov.u32 	%r70, %r1;
$L__BB20_3:
	mov.b32 	%r36, 0;
	st.global.u32 	[%rd6], %r36;
	st.global.u32 	[%rd7], %r36;
	add.s32 	%r37, %r70, %r7;
	mul.wide.s32 	%rd34, %r37, 4;
	add.s64 	%rd35, %rd2, %rd34;
	st.global.u32 	[%rd35], %r36;
	add.s64 	%rd36, %rd3, %rd34;
	st.global.u32 	[%rd36], %r36;
	add.s64 	%rd37, %rd1, %rd34;
	st.global.u32 	[%rd37], %r36;
	add.s32 	%r70, %r70, %r4;
	setp.lt.s32 	%p8, %r70, %r33;
	@%p8 bra 	$L__BB20_3;
	add.s32 	%r69, %r69, %r5;
	setp.lt.s32 	%p9, %r69, %r34;
	@%p9 bra 	$L__BB20_2;
$L__BB20_5:
	bar.sync 	0;
	@%p7 bra 	$L__BB20_18;
	ld.param.u64 	%rd65, [_Z21integrate_flux_singlePfS_S_S_S_S_S_S_S_S_S_iii_param_10];
	ld.param.u64 	%rd64, [_Z21integrate_flux_singlePfS_S_S_S_S_S_S_S_S_S_iii_param_6];
	ld.param.u64 	%rd63, [_Z21integrate_flux_singlePfS_S_S_S_S_S_S_S_S_S_iii_param_5];
	ld.param.u64 	%rd62, [_Z21integrate_flux_singlePfS_S_S_S_S_S_S_S_S_S_iii_param_4];
	mov.u32 	%r11, %ntid.x;
	mov.u32 	%r12, %ntid.y;
	cvta.to.global.u64 	%rd8, %rd65;
	cvta.to.global.u64 	%rd9, %rd64;
	cvta.to.global.u64 	%rd10, %rd63;
	cvta.to.global.u64 	%rd11, %rd62;
	mov.u32 	%r71, %r76;
$L__BB20_7:
	mul.lo.s32 	%r14, %r71, %r33;
	mov.u32 	%r72, %r2;
$L__BB20_8:
	mul.wide.s32 	%rd38, %r72, 4;
	add.s64 	%rd12, %rd8, %rd38;
	mov.u32 	%r73, %r1;
$L__BB20_9:
	add.s32 	%r17, %r73, %r14;
	mul.wide.s32 	%rd39, %r17, 4;
	add.s64 	%rd13, %rd2, %rd39;
	ld.global.f32 	%f16, [%rd12];
	cvt.f64.f32 	%fd1, %f16;
	mul.f64 	%fd2, %fd1, 0d3FE0000000000000;
	mad.lo.s32 	%r18, %r17, %r35, %r72;
	mul.wide.s32 	%rd40, %r18, 4;
	add.s64 	%rd41, %rd9, %rd40;
	ld.global.f32 	%f17, [%rd41];
	cvt.f64.f32 	%fd3, %f17;
	mul.f64 	%fd4, %fd2, %fd3;
	cvt.rn.f32.f64 	%f18, %fd4;
	atom.global.exch.b32 	%r38, [%rd13], 0;
	mov.b32 	%f19, %r38;
	add.f32 	%f20, %f19, %f18;
	mov.b32 	%r39, %f20;
	atom.global.exch.b32 	%r40, [%rd13], %r39;
	mov.b32 	%f54, %r40;
	setp.eq.f32 	%p11, %f54, 0f00000000;
	@%p11 bra 	$L__BB20_11;
$L__BB20_10:
	atom.global.exch.b32 	%r41, [%rd13], 0;
	mov.b32 	%f21, %r41;
	add.f32 	%f22, %f54, %f21;
	mov.b32 	%r42, %f22;
	atom.global.exch.b32 	%r43, [%rd13], %r42;
	mov.b32 	%f54, %r43;
	setp.neu.f32 	%p12, %f54, 0f00000000;
	@%p12 bra 	$L__BB20_10;
$L__BB20_11:
	mul.wide.s32 	%rd42, %r17, 4;
	add.s64 	%rd14, %rd3, %rd42;
	ld.global.f32 	%f23, [%rd12];
	cvt.f64.f32 	%fd5, %f23;
	mul.f64 	%fd6, %fd5, 0d3FE0000000000000;
	mul.wide.s32 	%rd43, %r18, 4;
	add.s64 	%rd44, %rd10, %rd43;
	ld.global.f32 	%f24, [%rd44];
	cvt.f64.f32 	%fd7, %f24;
	mul.f64 	%fd8, %fd6, %fd7;
	cvt.rn.f32.f64 	%f25, %fd8;
	atom.global.exch.b32 	%r44, [%rd14], 0;
	mov.b32 	%f26, %r44;
	add.f32 	%f27, %f26, %f25;
	mov.b32 	%r45, %f27;
	atom.global.exch.b32 	%r46, [%rd14], %r45;
	mov.b32 	%f55, %r46;
	setp.eq.f32 	%p13, %f55, 0f00000000;
	@%p13 bra 	$L__BB20_13;
$L__BB20_12:
	atom.global.exch.b32 	%r47, [%rd14], 0;
	mov.b32 	%f28, %r47;
	add.f32 	%f29, %f55, %f28;
	mov.b32 	%r48, %f29;
	atom.global.exch.b32 	%r49, [%rd14], %r48;
	mov.b32 	%f55, %r49;
	setp.neu.f32 	%p14, %f55, 0f00000000;
	@%p14 bra 	$L__BB20_12;
$L__BB20_13:
	mul.wide.s32 	%rd45, %r17, 4;
	add.s64 	%rd15, %rd1, %rd45;
	ld.global.f32 	%f30, [%rd12];
	cvt.f64.f32 	%fd9, %f30;
	mul.f64 	%fd10, %fd9, 0d3FE0000000000000;
	mul.wide.s32 	%rd46, %r18, 4;
	add.s64 	%rd47, %rd11, %rd46;
	ld.global.f32 	%f31, [%rd47];
	cvt.f64.f32 	%fd11, %f31;
	mul.f64 	%fd12, %fd10, %fd11;
	cvt.rn.f32.f64 	%f32, %fd12;
	atom.global.exch.b32 	%r50, [%rd15], 0;
	mov.b32 	%f33, %r50;
	add.f32 	%f34, %f33, %f32;
	mov.b32 	%r51, %f34;
	atom.global.exch.b32 	%r52, [%rd15], %r51;
	mov.b32 	%f56, %r52;
	setp.eq.f32 	%p15, %f56, 0f00000000;
	@%p15 bra 	$L__BB20_15;
$L__BB20_14:
	atom.global.exch.b32 	%r53, [%rd15], 0;
	mov.b32 	%f35, %r53;
	add.f32 	%f36, %f56, %f35;
	mov.b32 	%r54, %f36;
	atom.global.exch.b32 	%r55, [%rd15], %r54;
	mov.b32 	%f56, %r55;
	setp.neu.f32 	%p16, %f56, 0f00000000;
	@%p16 bra 	$L__BB20_14;
$L__BB20_15:
	add.s32 	%r73, %r73, %r11;
	setp.lt.s32 	%p17, %r73, %r33;
	@%p17 bra 	$L__BB20_9;
	add.s32 	%r72, %r72, %r12;
	setp.lt.s32 	%p18, %r72, %r35;
	@%p18 bra 	$L__BB20_8;
	mov.u32 	%r56, %ntid.z;
	add.s32 	%r71, %r71, %r56;
	setp.lt.s32 	%p19, %r71, %r34;
	@%p19 bra 	$L__BB20_7;
$L__BB20_18:
	ld.param.u64 	%rd60, [_Z21integrate_flux_singlePfS_S_S_S_S_S_S_S_S_S_iii_param_1];
	cvta.to.global.u64 	%rd16, %rd60;
	setp.lt.s32 	%p20, %r76, %r34;
	setp.lt.s32 	%p21, %r1, %r33;
	bar.sync 	0;
	setp.eq.s32 	%p22, %r2, 0;
	and.pred  	%p23, %p21, %p20;
	and.pred  	%p2, %p23, %p22;
	not.pred 	%p24, %p2;
	@%p24 bra 	$L__BB20_27;
	ld.param.u64 	%rd59, [_Z21integrate_flux_singlePfS_S_S_S_S_S_S_S_S_S_iii_param_0];
	mov.u32 	%r22, %ntid.x;
	mov.u32 	%r23, %ntid.z;
	cvta.to.global.u64 	%rd17, %rd59;
	mov.u32 	%r74, %r76;
$L__BB20_20:
	mul.wide.s32 	%rd48, %r74, 4;
	add.s64 	%rd18, %rd5, %rd48;
	mul.lo.s32 	%r25, %r74, %r33;
	add.s64 	%rd19, %rd16, %rd48;
	mov.u32 	%r75, %r1;
$L__BB20_21:
	add.s32 	%r27, %r75, %r25;
	mul.wide.s32 	%rd49, %r27, 4;
	add.s64 	%rd50, %rd3, %rd49;
	ld.global.f32 	%f37, [%rd50];
	mul.wide.s32 	%rd51, %r75, 4;
	add.s64 	%rd20, %rd17, %rd51;
	ld.global.f32 	%f38, [%rd20];
	atom.global.exch.b32 	%r57, [%rd18], 0;
	mov.b32 	%f39, %r57;
	fma.rn.f32 	%f40, %f37, %f38, %f39;
	mov.b32 	%r58, %f40;
	atom.global.exch.b32 	%r59, [%rd18], %r58;
	mov.b32 	%f57, %r59;
	setp.eq.f32 	%p25, %f57, 0f00000000;
	@%p25 bra 	$L__BB20_23;
$L__BB20_22:
	atom.global.exch.b32 	%r60, [%rd18], 0;
	mov.b32 	%f41, %r60;
	add.f32 	%f42, %f57, %f41;
	mov.b32 	%r61, %f42;
	atom.global.exch.b32 	%r62, [%rd18], %r61;
	mov.b32 	%f57, %r62;
	setp.neu.f32 	%p26, %f57, 0f00000000;
	@%p26 bra 	$L__BB20_22;
$L__BB20_23:
	mul.wide.s32 	%rd52, %r27, 4;
	add.s64 	%rd53, %rd2, %rd52;
	ld.global.f32 	%f43, [%rd53];
	add.s64 	%rd54, %rd1, %rd52;
	ld.global.f32 	%f44, [%rd54];
	add.f32 	%f45, %f43, %f44;
	ld.global.f32 	%f46, [%rd20];
	atom.global.exch.b32 	%r63, [%rd19], 0;
	mov.b32 	%f47, %r63;
	fma.rn.f32 	%f48, %f45, %f46, %f47;
	mov.b32 	%r64, %f48;
	atom.global.exch.b32 	%r65, [%rd19], %r64;
	mov.b32 	%f58, %r65;
	setp.eq.f32 	%p27, %f58, 0f00000000;
	@%p27 bra 	$L__BB20_25;
$L__BB20_24:
	atom.global.exch.b32 	%r66, [%rd19], 0;
	mov.b32 	%f49, %r66;
	add.f32 	%f50, %f58, %f49;
	mov.b32 	%r67, %f50;
	atom.global.exch.b32 	%r68, [%rd19], %r67;
	mov.b32 	%f58, %r68;
	setp.neu.f32 	%p28, %f58, 0f00000000;
	@%p28 bra 	$L__BB20_24;
$L__BB20_25:
	add.s32 	%r75, %r75, %r22;
	setp.lt.s32 	%p29, %r75, %r33;
	@%p29 bra 	$L__BB20_21;
	add.s32 	%r74, %r74, %r23;
	setp.lt.s32 	%p30, %r74, %r34;
	@%p30 bra 	$L__BB20_20;
$L__BB20_27:
	bar.sync 	0;
	@%p24 bra 	$L__BB20_30;
	ld.param.u64 	%rd61, [_Z21integrate_flux_singlePfS_S_S_S_S_S_S_S_S_S_iii_param_3];
	mov.u32 	%r30, %ntid.z;
	cvta.to.global.u64 	%rd21, %rd61;
$L__BB20_29:
	mul.wide.s32 	%rd55, %r76, 4;
	add.s64 	%rd56, %rd5, %rd55;
	ld.global.f32 	%f51, [%rd56];
	add.s64 	%rd57, %rd16, %rd55;
	ld.global.f32 	%f52, [%rd57];
	sub.f32 	%f53, %f51, %f52;
	add.s64 	%rd58, %rd21, %rd55;
	st.global.f32 	[%rd58], %f53;
	add.s32 	%r76, %r76, %r30;
	setp.lt.s32 	%p32, %r76, %r34;
	@%p32 bra 	$L__BB20_29;
$L__BB20_30:
	ret;

}
	// .globl	_Z13rad_temp_iterPdS_S_S_S_S_S_S_PiS_S_S_S_ididiidiiiid
.visible .entry _Z13rad_temp_iterPdS_S_S_S_S_S_S_PiS_S_S_S_ididiidiiiid(
	.param .u64 .ptr .align 1 _Z13rad_temp_iterPdS_S_S_S_S_S_S_PiS_S_S_S_ididiidiiiid_param_0,
	.param .u64 .ptr .align 1 _Z13rad_temp_iterPdS_S_S_S_S_S_S_PiS_S_S_S_ididiidiiiid_param_1,
	.param .u64 .ptr .align 1 _Z13rad_temp_iterPdS_S_S_S_S_S_S_PiS_S_S_S_ididiidiiiid_param_2,
	.param .u64 .ptr .align 1 _Z13rad_temp_iterPdS_S_S_S_S_S_S_PiS_S_S_S_ididiidiiiid_param_3,
	.param .u64 .ptr .align 1 _Z13rad_temp_iterPdS_S_S_S_S_S_S_PiS_S_S_S_ididiidiiiid_param_4,
	.param .u64 .ptr .align 1 _Z13rad_temp_iterPdS_S_S_S_S_S_S_PiS_S_S_S_ididiidiiiid_param_5,
	.param .u64 .ptr .align 1 _Z13rad_temp_iterPdS_S_S_S_S_S_S_PiS_S_S_S_ididiidiiiid_param_6,
	.param .u64 .ptr .align 1 _Z13rad_temp_iterPdS_S_S_S_S_S_S_PiS_S_S_S_ididiidiiiid_param_7,
	.param .u64 .ptr .align 1 _Z13rad_temp_iterPdS_S_S_S_S_S_S_PiS_S_S_S_ididiidiiiid_param_8,
	.param .u64 .ptr .align 1 _Z13rad_temp_iterPdS_S_S_S_S_S_S_PiS_S_S_S_ididiidiiiid_param_9,
	.param .u64 .ptr .align 1 _Z13rad_temp_iterPdS_S_S_S_S_S_S_PiS_S_S_S_ididiidiiiid_param_10,
	.param .u64 .ptr .align 1 _Z13rad_temp_iterPdS_S_S_S_S_S_S_PiS_S_S_S_ididiidiiiid_param_11,
	.param .u64 .ptr .align 1 _Z13rad_temp_iterPdS_S_S_S_S_S_S_PiS_S_S_S_ididiidiiiid_param_12,
	.param .u32 _Z13rad_temp_iterPdS_S_S_S_S_S_S_PiS_S_S_S_ididiidiiiid_param_13,
	.param .f64 _Z13rad_temp_iterPdS_S_S_S_S_S_S_PiS_S_S_S_ididiidiiiid_param_14,
	.param .u32 _Z13rad_temp_iterPdS_S_S_S_S_S_S_PiS_S_S_S_ididiidiiiid_param_15,
	.param .f64 _Z13rad_temp_iterPdS_S_S_S_S_S_S_PiS_S_S_S_ididiidiiiid_param_16,
	.param .u32 _Z13rad_temp_iterPdS_S_S_S_S_S_S_PiS_S_S_S_ididiidiiiid_param_17,
	.param .u32 _Z13rad_temp_iterPdS_S_S_S_S_S_S_PiS_S_S_S_ididiidiiiid_param_18,
	.param .f64 _Z13rad_temp_iterPdS_S_S_S_S_S_S_PiS_S_S_S_ididiidiiiid_param_19,
	.param .u32 _Z13rad_temp_iterPdS_S_S_S_S_S_S_PiS_S_S_S_ididiidiiiid_param_20,
	.param .u32 _Z13rad_temp_iterPdS_S_S_S_S_S_S_PiS_S_S_S_ididiidiiiid_param_21,
	.param .u32 _Z13rad_temp_iterPdS_S_S_S_S_S_S_PiS_S_S_S_ididiidiiiid_param_22,
	.param .u32 _Z13rad_temp_iterPdS_S_S_S_S_S_S_PiS_S_S_S_ididiidiiiid_param_23,
	.param .f64 _Z13rad_temp_iterPdS_S_S_S_S_S_S_PiS_S_S_S_ididiidiiiid_param_24
)
{
	.reg .pred 	%p<56>;
	.reg .b32 	%r<63>;
	.reg .b64 	%rd<69>;
	.reg .b64 	%fd<116>;

	ld.param.u64 	%rd22, [_Z13rad_temp_iterPdS_S_S_S_S_S_S_PiS_S_S_S_ididiidiiiid_param_2];
	ld.param.u64 	%rd23, [_Z13rad_temp_iterPdS_S_S_S_S_S_S_PiS_S_S_S_ididiidiiiid_param_4];
	ld.param.u64 	%rd24, [_Z13rad_temp_iterPdS_S_S_S_S_S_S_PiS_S_S_S_ididiidiiiid_param_5];
	ld.param.u64 	%rd25, [_Z13rad_temp_iterPdS_S_S_S_S_S_S_PiS_S_S_S_ididiidiiiid_param_8];
	ld.param.u64 	%rd26, [_Z13rad_temp_iterPdS_S_S_S_S_S_S_PiS_S_S_S_ididiidiiiid_param_9];
	ld.param.u64 	%rd27, [_Z13rad_temp_iterPdS_S_S_S_S_S_S_PiS_S_S_S_ididiidiiiid_param_10];
	ld.param.u64 	%rd28, [_Z13rad_temp_iterPdS_S_S_S_S_S_S_PiS_S_S_S_ididiidiiiid_param_11];
	ld.param.u64 	%rd21, [_Z13rad_temp_iterPdS_S_S_S_S_S_S_PiS_S_S_S_ididiidiiiid_param_12];
	ld.param.u32 	%r17, [_Z13rad_temp_iterPdS_S_S_S_S_S_S_PiS_S_S_S_ididiidiiiid_param_13];
	ld.param.u32 	%r18, [_Z13rad_temp_iterPdS_S_S_S_S_S_S_PiS_S_S_S_ididiidiiiid_param_15];
	ld.param.f64 	%fd114, [_Z13rad_temp_iterPdS_S_S_S_S_S_S_PiS_S_S_S_ididiidiiiid_param_16];
	ld.param.u32 	%r19, [_Z13rad_temp_iterPdS_S_S_S_S_S_S_PiS_S_S_S_ididiidiiiid_param_17];
	ld.param.u32 	%r20, [_Z13rad_temp_iterPdS_S_S_S_S_S_S_PiS_S_S_S_ididiidiiiid_param_18];
	ld.param.f64 	%fd35, [_Z13rad_temp_iterPdS_S_S_S_S_S_S_PiS_S_S_S_ididiidiiiid_param_19];
	ld.param.u32 	%r21, [_Z13rad_temp_iterPdS_S_S_S_S_S_S_PiS_S_S_S_ididiidiiiid_param_20];
	ld.param.u32 	%r22, [_Z13rad_temp_iterPdS_S_S_S_S_S_S_PiS_S_S_S_ididiidiiiid_param_21];
	ld.param.u32 	%r23, [_Z13rad_temp_iterPdS_S_S_S_S_S_S_PiS_S_S_S_ididiidiiiid_param_22];
	ld.param.u32 	%r24, [_Z13rad_temp_iterPdS_S_S_S_S_S_S_PiS_S_S_S_ididiidiiiid_param_23];
	ld.param.f64 	%fd36, [_Z13rad_temp_iterPdS_S_S_S_S_S_S_PiS_S_S_S_ididiidiiiid_param_24];
	cvta.to.global.u64 	%rd1, %rd25;
	cvta.to.global.u64 	%rd2, %rd26;
	cvta.to.global.u64 	%rd3, %rd27;
	cvta.to.global.u64 	%rd4, %rd28;
	cvta.to.global.u64 	%rd5, %rd24;
	cvta.to.global.u64 	%rd6, %rd23;
	cvta.to.global.u64 	%rd7, %rd22;
	mov.u32 	%r25, %tid.x;
	mov.u32 	%r26, %ctaid.x;
	mov.u32 	%r27, %ntid.x;
	mad.lo.s32 	%r1, %r26, %r27, %r25;
	setp.gt.s32 	%p4, %r1, %r19;
	@%p4 bra 	$L__BB21_47;
	setp.ge.s32 	%p5, %r1, %r19;
	@%p5 bra 	$L__BB21_20;
	ld.param.u64 	%rd65, [_Z13rad_temp_iterPdS_S_S_S_S_S_S_PiS_S_S_S_ididiidiiiid_param_3];
	cvt.s64.s32 	%rd8, %r1;
	mul.wide.s32 	%rd29, %r1, 8;
	add.s64 	%rd30, %rd7, %rd29;
	ld.global.f64 	%fd38, [%rd30];
	add.s32 	%r2, %r1, 1;
	ld.global.f64 	%fd39, [%rd30+8];
	sub.f64 	%fd40, %fd38, %fd39;
	cvta.to.global.u64 	%rd31, %rd65;
	add.s64 	%rd9, %rd31, %rd29;
	st.global.f64 	[%rd9], %fd40;
	setp.ne.s32 	%p6, %r22, 1;
	add.s64 	%rd10, %rd4, %rd29;
	@%p6 bra 	$L__BB21_19;
	shl.b64 	%rd32, %rd8, 3;
	add.s64 	%rd33, %rd6, %rd32;
	ld.global.f64 	%fd1, [%rd33];
	add.s64 	%rd35, %rd5, %rd29;
	ld.global.f64 	%fd41, [%rd35];
	setp.geu.f64 	%p7, %fd41, 0d412E848000000000;
	add.s32 	%r28, %r19, -1;
	setp.ge.s32 	%p8, %r1, %r28;
	or.pred  	%p9, %p7, %p8;
	setp.lt.s32 	%p10, %r1, 1;
	or.pred  	%p11, %p10, %p9;
	mov.f64 	%fd106, %fd1;
	@%p11 bra 	$L__BB21_5;
	add.s32 	%r29, %r1, -1;
	mul.wide.u32 	%rd36, %r29, 8;
	add.s64 	%rd37, %rd6, %rd36;
	ld.global.f64 	%fd42, [%rd37];
	mul.wide.u32 	%rd38, %r2, 8;
	add.s64 	%rd39, %rd6, %rd38;
	ld.global.f64 	%fd43, [%rd39];
	add.f64 	%fd44, %fd42, %fd43;
	mul.f64 	%fd106, %fd44, 0d3FE0000000000000;
$L__BB21_5:
	sub.f64 	%fd4, %fd106, %fd1;
	{
	.reg .b32 %temp; 
	mov.b64 	{%temp, %r3}, %fd4;
	}
	mov.f64 	%fd45, 0d401C000000000000;
	{
	.reg .b32 %temp; 
	mov.b64 	{%temp, %r30}, %fd45;
	}
	and.b32  	%r5, %r30, 2146435072;
	setp.eq.s32 	%p12, %r5, 1074790400;
	abs.f64 	%fd5, %fd4;
	{ // callseq 65, 0
	.param .b64 param0;
	st.param.f64 	[param0], %fd5;
	.param .b64 param1;
	st.param.f64 	[param1], 0d401C000000000000;
	.param .b64 retval0;
	call.uni (retval0), 
	__internal_accurate_pow, 
	(
	param0, 
	param1
	);
	ld.param.f64 	%fd46, [retval0];
	} // callseq 65
	setp.lt.s32 	%p13, %r3, 0;
	neg.f64 	%fd48, %fd46;
	selp.f64 	%fd49, %fd48, %fd46, %p12;
	selp.f64 	%fd108, %fd49, %fd46, %p13;
	setp.neu.f64 	%p14, %fd4, 0d0000000000000000;
	@%p14 bra 	$L__BB21_7;
	selp.b32 	%r31, %r3, 0, %p12;
	setp.lt.s32 	%p16, %r30, 0;
	or.b32  	%r32, %r31, 2146435072;
	selp.b32 	%r33, %r32, %r31, %p16;
	mov.b32 	%r34, 0;
	mov.b64 	%fd108, {%r34, %r33};
$L__BB21_7:
	add.f64 	%fd50, %fd4, 0d401C000000000000;
	{
	.reg .b32 %temp; 
	mov.b64 	{%temp, %r35}, %fd50;
	}
	and.b32  	%r36, %r35, 2146435072;
	setp.ne.s32 	%p17, %r36, 2146435072;
	@%p17 bra 	$L__BB21_12;
	setp.num.f64 	%p18, %fd4, %fd4;
	@%p18 bra 	$L__BB21_10;
	mov.f64 	%fd51, 0d401C000000000000;
	add.rn.f64 	%fd108, %fd4, %fd51;
	bra.uni 	$L__BB21_12;
$L__BB21_10:
	setp.neu.f64 	%p19, %fd5, 0d7FF0000000000000;
	@%p19 bra 	$L__BB21_12;
	setp.lt.s32 	%p22, %r30, 0;
	selp.b32 	%r38, 0, 2146435072, %p22;
	and.b32  	%r39, %r30, 2147483647;
	setp.ne.s32 	%p23, %r39, 1071644672;
	or.b32  	%r40, %r38, -2147483648;
	selp.b32 	%r41, %r40, %r38, %p23;
	selp.b32 	%r42, %r41, %r38, %p12;
	selp.b32 	%r43, %r42, %r38, %p13;
	mov.b32 	%r44, 0;
	mov.b64 	%fd108, {%r44, %r43};
$L__BB21_12:
	setp.eq.f64 	%p24, %fd4, 0d3FF0000000000000;
	selp.f64 	%fd52, 0d3FF0000000000000, %fd108, %p24;
	st.global.f64 	[%rd10], %fd52;
	bar.sync 	0;
	cvta.to.global.u64 	%rd40, %rd21;
	mul.wide.s32 	%rd41, %r1, 8;
	add.s64 	%rd11, %rd40, %rd41;
	mov.b64 	%rd42, 0;
	st.global.u64 	[%rd11], %rd42;
	setp.lt.s32 	%p25, %r1, 0;
	@%p25 bra 	$L__BB21_19;
	and.b32  	%r6, %r2, 3;
	setp.lt.u32 	%p26, %r1, 3;
	mov.b32 	%r61, 0;
	mov.f64 	%fd110, 0d0000000000000000;
	@%p26 bra 	$L__BB21_16;
	and.b32  	%r61, %r2, 2147483644;
	neg.s32 	%r60, %r61;
	add.s64 	%rd67, %rd4, 16;
	mov.f64 	%fd110, 0d0000000000000000;
$L__BB21_15:
	ld.global.f64 	%fd55, [%rd67+-16];
	add.f64 	%fd56, %fd55, %fd110;
	st.global.f64 	[%rd11], %fd56;
	ld.global.f64 	%fd57, [%rd67+-8];
	add.f64 	%fd58, %fd57, %fd56;
	st.global.f64 	[%rd11], %fd58;
	ld.global.f64 	%fd59, [%rd67];
	add.f64 	%fd60, %fd59, %fd58;
	st.global.f64 	[%rd11], %fd60;
	ld.global.f64 	%fd61, [%rd67+8];
	add.f64 	%fd110, %fd61, %fd60;
	st.global.f64 	[%rd11], %fd110;
	add.s32 	%r60, %r60, 4;
	add.s64 	%rd67, %rd67, 32;
	setp.ne.s32 	%p27, %r60, 0;
	@%p27 bra 	$L__BB21_15;
$L__BB21_16:
	setp.eq.s32 	%p28, %r6, 0;
	@%p28 bra 	$L__BB21_19;
	mul.wide.u32 	%rd43, %r61, 8;
	add.s64 	%rd68, %rd4, %rd43;
	neg.s32 	%r62, %r6;
$L__BB21_18:
	.pragma "nounroll";
	ld.global.f64 	%fd62, [%rd68];
	add.f64 	%fd110, %fd62, %fd110;
	st.global.f64 	[%rd11], %fd110;
	add.s64 	%rd68, %rd68, 8;
	add.s32 	%r62, %r62, 1;
	setp.ne.s32 	%p29, %r62, 0;
	@%p29 bra 	$L__BB21_18;
$L__BB21_19:
	ld.global.f64 	%fd63, [%rd9];
	ld.global.f64 	%fd64, [%rd10];
	add.f64 	%fd112, %fd63, %fd64;
	bra.uni 	$L__BB21_21;
$L__BB21_20:
	ld.global.f64 	%fd37, [%rd7];
	sub.f64 	%fd112, %fd36, %fd37;
$L__BB21_21:
	setp.ne.s32 	%p30, %r20, 1;
	@%p30 bra 	$L__BB21_31;
	setp.ne.s32 	%p31, %r17, %r18;
	mul.wide.s32 	%rd44, %r1, 8;
	add.s64 	%rd18, %rd3, %rd44;
	@%p31 bra 	$L__BB21_24;
	mov.b64 	%rd45, 4607182418800017408;
	st.global.u64 	[%rd18], %rd45;
$L__BB21_24:
	setp.eq.f64 	%p32, %fd112, 0d0000000000000000;
	@%p32 bra 	$L__BB21_31;
	ld.global.f64 	%fd65, [%rd18];
	ld.global.f64 	%fd66, [%rd5];
	mul.f64 	%fd20, %fd65, %fd66;
	abs.f64 	%fd21, %fd112;
	{
	.reg .b32 %temp; 
	mov.b64 	{%temp, %r15}, %fd21;
	}
	setp.lt.s32 	%p33, %r15, 0;
	{ // callseq 66, 0
	.param .b64 param0;
	st.param.f64 	[param0], %fd21;
	.param .b64 param1;
	st.param.f64 	[param1], 0d3FECCCCCCCCCCCCD;
	.param .b64 retval0;
	call.uni (retval0), 
	__internal_accurate_pow, 
	(
	param0, 
	param1
	);
	ld.param.f64 	%fd67, [retval0];
	} // callseq 66
	selp.f64 	%fd113, 0dFFF8000000000000, %fd67, %p33;
	add.f64 	%fd69, %fd21, 0d3FECCCCCCCCCCCCD;
	{
	.reg .b32 %temp; 
	mov.b64 	{%temp, %r46}, %fd69;
	}
	and.b32  	%r47, %r46, 2146435072;
	setp.ne.s32 	%p34, %r47, 2146435072;
	@%p34 bra 	$L__BB21_30;
	setp.num.f64 	%p35, %fd112, %fd112;
	@%p35 bra 	$L__BB21_28;
	mov.f64 	%fd71, 0d3FECCCCCCCCCCCCD;
	add.rn.f64 	%fd113, %fd21, %fd71;
	bra.uni 	$L__BB21_30;
$L__BB21_28:
	setp.neu.f64 	%p36, %fd21, 0d7FF0000000000000;
	@%p36 bra 	$L__BB21_30;
	mov.f64 	%fd70, 0d3FECCCCCCCCCCCCD;
	{
	.reg .b32 %temp; 
	mov.b64 	{%temp, %r48}, %fd70;
	}
	setp.lt.s32 	%p37, %r15, 0;
	and.b32  	%r49, %r48, 2146435072;
	setp.eq.s32 	%p38, %r49, 1127219200;
	setp.lt.s32 	%p39, %r48, 0;
	selp.b32 	%r50, 0, 2146435072, %p39;
	and.b32  	%r51, %r48, 2147483647;
	setp.ne.s32 	%p40, %r51, 1071644672;
	and.pred  	%p41, %p38, %p40;
	or.b32  	%r52, %r50, -2147483648;
	selp.b32 	%r53, %r52, %r50, %p41;
	selp.b32 	%r54, %r53, %r50, %p37;
	mov.b32 	%r55, 0;
	mov.b64 	%fd113, {%r55, %r54};
$L__BB21_30:
	setp.eq.f64 	%p43, %fd21, 0d3FF0000000000000;
	selp.f64 	%fd72, 0d3FF0000000000000, %fd113, %p43;
	div.rn.f64 	%fd114, %fd20, %fd72;
$L__BB21_31:
	ld.param.u64 	%rd66, [_Z13rad_temp_iterPdS_S_S_S_S_S_S_PiS_S_S_S_ididiidiiiid_param_7];
	cvta.to.global.u64 	%rd46, %rd66;
	ld.global.f64 	%fd73, [%rd46];
	ld.global.f64 	%fd74, [%rd46+8];
	sub.f64 	%fd75, %fd73, %fd74;
	div.rn.f64 	%fd76, %fd112, %fd75;
	mul.f64 	%fd115, %fd114, %fd76;
	abs.f64 	%fd77, %fd115;
	setp.leu.f64 	%p44, %fd77, 0d407F400000000000;
	@%p44 bra 	$L__BB21_33;
	mul.f64 	%fd78, %fd112, 0d407F400000000000;
	abs.f64 	%fd79, %fd112;
	div.rn.f64 	%fd115, %fd78, %fd79;
$L__BB21_33:
	setp.ne.s32 	%p45, %r20, 1;
	@%p45 bra 	$L__BB21_40;
	rem.s32 	%r16, %r17, %r21;
	setp.ne.s32 	%p46, %r16, 0;
	@%p46 bra 	$L__BB21_36;
	mul.wide.s32 	%rd47, %r1, 8;
	add.s64 	%rd48, %rd6, %rd47;
	ld.global.f64 	%fd80, [%rd48];
	add.s64 	%rd49, %rd2, %rd47;
	st.global.f64 	[%rd49], %fd80;
$L__BB21_36:
	add.s32 	%r56, %r21, -1;
	setp.ne.s32 	%p47, %r16, %r56;
	@%p47 bra 	$L__BB21_40;
	mul.wide.s32 	%rd50, %r1, 8;
	add.s64 	%rd51, %rd6, %rd50;
	ld.global.f64 	%fd81, [%rd51];
	add.s64 	%rd52, %rd2, %rd50;
	ld.global.f64 	%fd82, [%rd52];
	sub.f64 	%fd83, %fd81, %fd82;
	abs.f64 	%fd84, %fd83;
	cvt.rn.f64.s32 	%fd85, %r21;
	mul.f64 	%fd86, %fd85, 0d3FE0000000000000;
	abs.f64 	%fd87, %fd115;
	mul.f64 	%fd88, %fd86, %fd87;
	setp.geu.f64 	%p48, %fd84, %fd88;
	@%p48 bra 	$L__BB21_39;
	add.s64 	%rd56, %rd3, %rd50;
	ld.global.f64 	%fd91, [%rd56];
	div.rn.f64 	%fd92, %fd91, 0d3FF8000000000000;
	st.global.f64 	[%rd56], %fd92;
	bra.uni 	$L__BB21_40;
$L__BB21_39:
	add.s64 	%rd54, %rd3, %rd50;
	ld.global.f64 	%fd89, [%rd54];
	mul.f64 	%fd90, %fd89, 0d3FF199999999999A;
	st.global.f64 	[%rd54], %fd90;
$L__BB21_40:
	setp.ge.s32 	%p49, %r1, %r19;
	mul.wide.s32 	%rd57, %r1, 8;
	add.s64 	%rd58, %rd6, %rd57;
	ld.global.f64 	%fd93, [%rd58];
	add.f64 	%fd94, %fd115, %fd93;
	mul.lo.s32 	%r57, %r24, %r23;
	cvt.rn.f64.s32 	%fd95, %r57;
	add.f64 	%fd96, %fd95, 0dBFF004189374BC6A;
	min.f64 	%fd31, %fd96, 0d40CD4C0000000000;
	max.f64 	%fd97, %fd94, 0d3FF004189374BC6A;
	min.f64 	%fd32, %fd97, %fd31;
	st.global.f64 	[%rd58], %fd32;
	abs.f64 	%fd33, %fd112;
	@%p49 bra 	$L__BB21_43;
	mul.f64 	%fd99, %fd31, 0d3FECCCCCCCCCCCCD;
	setp.leu.f64 	%p51, %fd32, %fd99;
	mov.pred 	%p55, 0;
	@%p51 bra 	$L__BB21_44;
	add.s64 	%rd60, %rd5, %rd57;
	ld.global.f64 	%fd100, [%rd60];
	setp.gt.f64 	%p55, %fd100, 0d412E848000000000;
	bra.uni 	$L__BB21_44;
$L__BB21_43:
	mul.f64 	%fd98, %fd31, 0d3FECCCCCCCCCCCCD;
	setp.gt.f64 	%p55, %fd32, %fd98;
$L__BB21_44:
	mul.f64 	%fd101, %fd32, %fd32;
	mul.f64 	%fd102, %fd32, %fd101;
	mul.f64 	%fd103, %fd32, %fd102;
	mul.f64 	%fd104, %fd103, 0d3F0DBAA344054510;
	div.rn.f64 	%fd105, %fd33, %fd104;
	setp.geu.f64 	%p52, %fd105, %fd35;
	not.pred 	%p53, %p55;
	and.pred  	%p54, %p52, %p53;
	@%p54 bra 	$L__BB21_46;
	mul.wide.s32 	%rd63, %r1, 4;
	add.s64 	%rd64, %rd1, %rd63;
	mov.b32 	%r59, 1;
	st.global.u32 	[%rd64], %r59;
	bra.uni 	$L__BB21_47;
$L__BB21_46:
	mul.wide.s32 	%rd61, %r1, 4;
	add.s64 	%rd62, %rd1, %rd61;
	mov.b32 	%r58, 0;
	st.global.u32 	[%rd62], %r58;
$L__BB21_47:
	ret;

}
	// .globl	_Z14conv_temp_iterPdS_S_S_S_S_S_S_S_S_S_S_Pidiiiid
.visible .entry _Z14conv_temp_iterPdS_S_S_S_S_S_S_S_S_S_S_Pidiiiid(
	.param .u64 .ptr .align 1 _Z14conv_temp_iterPdS_S_S_S_S_S_S_S_S_S_S_Pidiiiid_param_0,
	.param .u64 .ptr .align 1 _Z14conv_temp_iterPdS_S_S_S_S_S_S_S_S_S_S_Pidiiiid_param_1,
	.param .u64 .ptr .align 1 _Z14conv_temp_iterPdS_S_S_S_S_S_S_S_S_S_S_Pidiiiid_param_2,
	.param .u64 .ptr .align 1 _Z14conv_temp_iterPdS_S_S_S_S_S_S_S_S_S_S_Pidiiiid_param_3,
	.param .u64 .ptr .align 1 _Z14conv_temp_iterPdS_S_S_S_S_S_S_S_S_S_S_Pidiiiid_param_4,
	.param .u64 .ptr .align 1 _Z14conv_temp_iterPdS_S_S_S_S_S_S_S_S_S_S_Pidiiiid_param_5,
	.param .u64 .ptr .align 1 _Z14conv_temp_iterPdS_S_S_S_S_S_S_S_S_S_S_Pidiiiid_param_6,
	.param .u64 .ptr .align 1 _Z14conv_temp_iterPdS_S_S_S_S_S_S_S_S_S_S_Pidiiiid_param_7,
	.param .u64 .ptr .align 1 _Z14conv_temp_iterPdS_S_S_S_S_S_S_S_S_S_S_Pidiiiid_param_8,
	.param .u64 .ptr .align 1 _Z14conv_temp_iterPdS_S_S_S_S_S_S_S_S_S_S_Pidiiiid_param_9,
	.param .u64 .ptr .align 1 _Z14conv_temp_iterPdS_S_S_S_S_S_S_S_S_S_S_Pidiiiid_param_10,
	.param .u64 .ptr .align 1 _Z14conv_temp_iterPdS_S_S_S_S_S_S_S_S_S_S_Pidiiiid_param_11,
	.param .u64 .ptr .align 1 _Z14conv_temp_iterPdS_S_S_S_S_S_S_S_S_S_S_Pidiiiid_param_12,
	.param .f64 _Z14conv_temp_iterPdS_S_S_S_S_S_S_S_S_S_S_Pidiiiid_param_13,
	.param .u32 _Z14conv_temp_iterPdS_S_S_S_S_S_S_S_S_S_S_Pidiiiid_param_14,
	.param .u32 _Z14conv_temp_iterPdS_S_S_S_S_S_S_S_S_S_S_Pidiiiid_param_15,
	.param .u32 _Z14conv_temp_iterPdS_S_S_S_S_S_S_S_S_S_S_Pidiiiid_param_16,
	.param .u32 _Z14conv_temp_iterPdS_S_S_S_S_S_S_S_S_S_S_Pidiiiid_param_17,
	.param .f64 _Z14conv_temp_iterPdS_S_S_S_S_S_S_S_S_S_S_Pidiiiid_param_18
)
{
	.reg .pred 	%p<43>;
	.reg .b32 	%r<55>;
	.reg .b64 	%rd<55>;
	.reg .b64 	%fd<102>;

	ld.param.u64 	%rd22, [_Z14conv_temp_iterPdS_S_S_S_S_S_S_S_S_S_S_Pidiiiid_param_2];
	ld.param.u64 	%rd18, [_Z14conv_temp_iterPdS_S_S_S_S_S_S_S_S_S_S_Pidiiiid_param_3];
	ld.param.u64 	%rd23, [_Z14conv_temp_iterPdS_S_S_S_S_S_S_S_S_S_S_Pidiiiid_param_4];
	ld.param.u64 	%rd24, [_Z14conv_temp_iterPdS_S_S_S_S_S_S_S_S_S_S_Pidiiiid_param_5];
	ld.param.u64 	%rd25, [_Z14conv_temp_iterPdS_S_S_S_S_S_S_S_S_S_S_Pidiiiid_param_8];
	ld.param.u64 	%rd26, [_Z14conv_temp_iterPdS_S_S_S_S_S_S_S_S_S_S_Pidiiiid_param_10];
	ld.param.u32 	%r17, [_Z14conv_temp_iterPdS_S_S_S_S_S_S_S_S_S_S_Pidiiiid_param_14];
	ld.param.u32 	%r18, [_Z14conv_temp_iterPdS_S_S_S_S_S_S_S_S_S_S_Pidiiiid_param_15];
	ld.param.u32 	%r19, [_Z14conv_temp_iterPdS_S_S_S_S_S_S_S_S_S_S_Pidiiiid_param_16];
	ld.param.u32 	%r20, [_Z14conv_temp_iterPdS_S_S_S_S_S_S_S_S_S_S_Pidiiiid_param_17];
	ld.param.f64 	%fd31, [_Z14conv_temp_iterPdS_S_S_S_S_S_S_S_S_S_S_Pidiiiid_param_18];
	cvta.to.global.u64 	%rd1, %rd25;
	cvta.to.global.u64 	%rd2, %rd26;
	cvta.to.global.u64 	%rd3, %rd24;
	cvta.to.global.u64 	%rd4, %rd23;
	cvta.to.global.u64 	%rd5, %rd22;
	mov.u32 	%r21, %tid.x;
	mov.u32 	%r22, %ctaid.x;
	mov.u32 	%r23, %ntid.x;
	mad.lo.s32 	%r1, %r22, %r23, %r21;
	setp.gt.s32 	%p1, %r1, %r17;
	@%p1 bra 	$L__BB22_41;
	setp.ge.s32 	%p2, %r1, %r17;
	@%p2 bra 	$L__BB22_20;
	cvt.s64.s32 	%rd6, %r1;
	mul.wide.s32 	%rd27, %r1, 8;
	add.s64 	%rd28, %rd5, %rd27;
	ld.global.f64 	%fd33, [%rd28];
	ld.global.f64 	%fd34, [%rd28+8];
	sub.f64 	%fd35, %fd33, %fd34;
	cvta.to.global.u64 	%rd29, %rd18;
	add.s64 	%rd7, %rd29, %rd27;
	st.global.f64 	[%rd7], %fd35;
	setp.ne.s32 	%p3, %r20, 1;
	add.s64 	%rd8, %rd2, %rd27;
	@%p3 bra 	$L__BB22_19;
	shl.b64 	%rd30, %rd6, 3;
	add.s64 	%rd9, %rd4, %rd30;
	ld.global.f64 	%fd1, [%rd9];
	add.s64 	%rd32, %rd3, %rd27;
	ld.global.f64 	%fd36, [%rd32];
	setp.geu.f64 	%p4, %fd36, 0d412E848000000000;
	add.s32 	%r24, %r17, -1;
	setp.ge.s32 	%p5, %r1, %r24;
	or.pred  	%p6, %p4, %p5;
	mov.f64 	%fd92, %fd1;
	@%p6 bra 	$L__BB22_5;
	ld.global.f64 	%fd37, [%rd9+-8];
	ld.global.f64 	%fd38, [%rd9+8];
	add.f64 	%fd39, %fd37, %fd38;
	mul.f64 	%fd92, %fd39, 0d3FE0000000000000;
$L__BB22_5:
	sub.f64 	%fd4, %fd92, %fd1;
	{
	.reg .b32 %temp; 
	mov.b64 	{%temp, %r2}, %fd4;
	}
	mov.f64 	%fd40, 0d401C000000000000;
	{
	.reg .b32 %temp; 
	mov.b64 	{%temp, %r25}, %fd40;
	}
	and.b32  	%r4, %r25, 2146435072;
	setp.eq.s32 	%p7, %r4, 1074790400;
	abs.f64 	%fd5, %fd4;
	{ // callseq 67, 0
	.param .b64 param0;
	st.param.f64 	[param0], %fd5;
	.param .b64 param1;
	st.param.f64 	[param1], 0d401C000000000000;
	.param .b64 retval0;
	call.uni (retval0), 
	__internal_accurate_pow, 
	(
	param0, 
	param1
	);
	ld.param.f64 	%fd41, [retval0];
	} // callseq 67
	setp.lt.s32 	%p8, %r2, 0;
	neg.f64 	%fd43, %fd41;
	selp.f64 	%fd44, %fd43, %fd41, %p7;
	selp.f64 	%fd94, %fd44, %fd41, %p8;
	setp.neu.f64 	%p9, %fd4, 0d0000000000000000;
	@%p9 bra 	$L__BB22_7;
	selp.b32 	%r26, %r2, 0, %p7;
	setp.lt.s32 	%p11, %r25, 0;
	or.b32  	%r27, %r26, 2146435072;
	selp.b32 	%r28, %r27, %r26, %p11;
	mov.b32 	%r29, 0;
	mov.b64 	%fd94, {%r29, %r28};
$L__BB22_7:
	add.f64 	%fd45, %fd4, 0d401C000000000000;
	{
	.reg .b32 %temp; 
	mov.b64 	{%temp, %r30}, %fd45;
	}
	and.b32  	%r31, %r30, 2146435072;
	setp.ne.s32 	%p12, %r31, 2146435072;
	@%p12 bra 	$L__BB22_12;
	setp.num.f64 	%p13, %fd4, %fd4;
	@%p13 bra 	$L__BB22_10;
	mov.f64 	%fd46, 0d401C000000000000;
	add.rn.f64 	%fd94, %fd4, %fd46;
	bra.uni 	$L__BB22_12;
$L__BB22_10:
	setp.neu.f64 	%p14, %fd5, 0d7FF0000000000000;
	@%p14 bra 	$L__BB22_12;
	setp.lt.s32 	%p15, %r2, 0;
	setp.eq.s32 	%p16, %r4, 1074790400;
	setp.lt.s32 	%p17, %r25, 0;
	selp.b32 	%r33, 0, 2146435072, %p17;
	and.b32  	%r34, %r25, 2147483647;
	setp.ne.s32 	%p18, %r34, 1071644672;
	or.b32  	%r35, %r33, -2147483648;
	selp.b32 	%r36, %r35, %r33, %p18;
	selp.b32 	%r37, %r36, %r33, %p16;
	selp.b32 	%r38, %r37, %r33, %p15;
	mov.b32 	%r39, 0;
	mov.b64 	%fd94, {%r39, %r38};
$L__BB22_12:
	ld.param.u64 	%rd52, [_Z14conv_temp_iterPdS_S_S_S_S_S_S_S_S_S_S_Pidiiiid_param_11];
	setp.eq.f64 	%p19, %fd4, 0d3FF0000000000000;
	selp.f64 	%fd47, 0d3FF0000000000000, %fd94, %p19;
	st.global.f64 	[%rd8], %fd47;
	bar.sync 	0;
	cvta.to.global.u64 	%rd33, %rd52;
	add.s64 	%rd10, %rd33, %rd27;
	mov.b64 	%rd35, 0;
	st.global.u64 	[%rd10], %rd35;
	setp.lt.s32 	%p20, %r1, 0;
	@%p20 bra 	$L__BB22_19;
	add.s32 	%r5, %r1, 1;
	and.b32  	%r6, %r5, 3;
	setp.lt.u32 	%p21, %r1, 3;
	mov.b32 	%r53, 0;
	mov.f64 	%fd96, 0d0000000000000000;
	@%p21 bra 	$L__BB22_16;
	and.b32  	%r53, %r5, 2147483644;
	neg.s32 	%r52, %r53;
	add.s64 	%rd53, %rd2, 16;
	mov.f64 	%fd96, 0d0000000000000000;
$L__BB22_15:
	ld.global.f64 	%fd50, [%rd53+-16];
	add.f64 	%fd51, %fd50, %fd96;
	st.global.f64 	[%rd10], %fd51;
	ld.global.f64 	%fd52, [%rd53+-8];
	add.f64 	%fd53, %fd52, %fd51;
	st.global.f64 	[%rd10], %fd53;
	ld.global.f64 	%fd54, [%rd53];
	add.f64 	%fd55, %fd54, %fd53;
	st.global.f64 	[%rd10], %fd55;
	ld.global.f64 	%fd56, [%rd53+8];
	add.f64 	%fd96, %fd56, %fd55;
	st.global.f64 	[%rd10], %fd96;
	add.s32 	%r52, %r52, 4;
	add.s64 	%rd53, %rd53, 32;
	setp.ne.s32 	%p22, %r52, 0;
	@%p22 bra 	$L__BB22_15;
$L__BB22_16:
	setp.eq.s32 	%p23, %r6, 0;
	@%p23 bra 	$L__BB22_19;
	mul.wide.u32 	%rd36, %r53, 8;
	add.s64 	%rd54, %rd2, %rd36;
	neg.s32 	%r54, %r6;
$L__BB22_18:
	.pragma "nounroll";
	ld.global.f64 	%fd57, [%rd54];
	add.f64 	%fd96, %fd57, %fd96;
	st.global.f64 	[%rd10], %fd96;
	add.s64 	%rd54, %rd54, 8;
	add.s32 	%r54, %r54, 1;
	setp.ne.s32 	%p24, %r54, 0;
	@%p24 bra 	$L__BB22_18;
$L__BB22_19:
	ld.global.f64 	%fd58, [%rd7];
	ld.global.f64 	%fd59, [%rd8];
	add.f64 	%fd98, %fd58, %fd59;
	bra.uni 	$L__BB22_21;
$L__BB22_20:
	ld.global.f64 	%fd32, [%rd5];
	sub.f64 	%fd98, %fd31, %fd32;
$L__BB22_21:
	ld.param.u64 	%rd51, [_Z14conv_temp_iterPdS_S_S_S_S_S_S_S_S_S_S_Pidiiiid_param_9];
	cvta.to.global.u64 	%rd37, %rd51;
	mul.wide.s32 	%rd38, %r1, 8;
	add.s64 	%rd17, %rd37, %rd38;
	setp.eq.s32 	%p25, %r18, 6000;
	@%p25 bra 	$L__BB22_24;
	setp.ne.s32 	%p26, %r18, 0;
	@%p26 bra 	$L__BB22_25;
	mov.b64 	%rd40, 4562254508917369340;
	st.global.u64 	[%rd17], %rd40;
	bra.uni 	$L__BB22_25;
$L__BB22_24:
	mov.b64 	%rd39, 4547007122018943789;
	st.global.u64 	[%rd17], %rd39;
$L__BB22_25:
	setp.eq.f64 	%p27, %fd98, 0d0000000000000000;
	@%p27 bra 	$L__BB22_32;
	ld.global.f64 	%fd61, [%rd17];
	ld.global.f64 	%fd62, [%rd3];
	mul.f64 	%fd20, %fd61, %fd62;
	abs.f64 	%fd21, %fd98;
	{
	.reg .b32 %temp; 
	mov.b64 	{%temp, %r15}, %fd21;
	}
	{ // callseq 68, 0
	.param .b64 param0;
	st.param.f64 	[param0], %fd21;
	.param .b64 param1;
	st.param.f64 	[param1], 0d3FE0000000000000;
	.param .b64 retval0;
	call.uni (retval0), 
	__internal_accurate_pow, 
	(
	param0, 
	param1
	);
	ld.param.f64 	%fd63, [retval0];
	} // callseq 68
	setp.lt.s32 	%p28, %r15, 0;
	selp.f64 	%fd99, 0dFFF8000000000000, %fd63, %p28;
	add.f64 	%fd65, %fd21, 0d3FE0000000000000;
	{
	.reg .b32 %temp; 
	mov.b64 	{%temp, %r41}, %fd65;
	}
	and.b32  	%r42, %r41, 2146435072;
	setp.ne.s32 	%p29, %r42, 2146435072;
	@%p29 bra 	$L__BB22_31;
	setp.num.f64 	%p30, %fd98, %fd98;
	@%p30 bra 	$L__BB22_29;
	mov.f64 	%fd67, 0d3FE0000000000000;
	add.rn.f64 	%fd99, %fd21, %fd67;
	bra.uni 	$L__BB22_31;
$L__BB22_29:
	setp.neu.f64 	%p31, %fd21, 0d7FF0000000000000;
	@%p31 bra 	$L__BB22_31;
	mov.f64 	%fd66, 0d3FE0000000000000;
	{
	.reg .b32 %temp; 
	mov.b64 	{%temp, %r43}, %fd66;
	}
	setp.lt.s32 	%p32, %r15, 0;
	and.b32  	%r44, %r43, 2146435072;
	setp.eq.s32 	%p33, %r44, 1071644672;
	setp.lt.s32 	%p34, %r43, 0;
	selp.b32 	%r45, 0, 2146435072, %p34;
	and.b32  	%r46, %r43, 2147483647;
	setp.ne.s32 	%p35, %r46, 1071644672;
	and.pred  	%p36, %p33, %p35;
	or.b32  	%r47, %r45, -2147483648;
	selp.b32 	%r48, %r47, %r45, %p36;
	selp.b32 	%r49, %r48, %r45, %p32;
	mov.b32 	%r50, 0;
	mov.b64 	%fd99, {%r50, %r49};
$L__BB22_31:
	setp.eq.f64 	%p38, %fd21, 0d3FF0000000000000;
	selp.f64 	%fd68, 0d3FF0000000000000, %fd99, %p38;
	div.rn.f64 	%fd100, %fd20, %fd68;
$L__BB22_32:
	ld.param.u64 	%rd50, [_Z14conv_temp_iterPdS_S_S_S_S_S_S_S_S_S_S_Pidiiiid_param_6];
	cvta.to.global.u64 	%rd41, %rd50;
	ld.global.f64 	%fd69, [%rd41];
	ld.global.f64 	%fd70, [%rd41+8];
	sub.f64 	%fd71, %fd69, %fd70;
	div.rn.f64 	%fd72, %fd98, %fd71;
	mul.f64 	%fd101, %fd100, %fd72;
	abs.f64 	%fd73, %fd101;
	setp.leu.f64 	%p39, %fd73, 0d4034000000000000;
	@%p39 bra 	$L__BB22_34;
	mul.f64 	%fd74, %fd98, 0d4034000000000000;
	abs.f64 	%fd75, %fd98;
	div.rn.f64 	%fd101, %fd74, %fd75;
$L__BB22_34:
	rem.s32 	%r16, %r18, %r19;
	setp.ne.s32 	%p40, %r16, 0;
	@%p40 bra 	$L__BB22_36;
	add.s64 	%rd43, %rd4, %rd38;
	ld.global.f64 	%fd76, [%rd43];
	add.s64 	%rd44, %rd1, %rd38;
	st.global.f64 	[%rd44], %fd76;
$L__BB22_36:
	add.s32 	%r51, %r19, -1;
	setp.ne.s32 	%p41, %r16, %r51;
	@%p41 bra 	$L__BB22_40;
	add.s64 	%rd46, %rd4, %rd38;
	ld.global.f64 	%fd77, [%rd46];
	add.s64 	%rd47, %rd1, %rd38;
	ld.global.f64 	%fd78, [%rd47];
	sub.f64 	%fd79, %fd77, %fd78;
	abs.f64 	%fd80, %fd79;
	cvt.rn.f64.s32 	%fd81, %r19;
	mul.f64 	%fd82, %fd81, 0d3FE0000000000000;
	abs.f64 	%fd83, %fd101;
	mul.f64 	%fd84, %fd82, %fd83;
	setp.geu.f64 	%p42, %fd80, %fd84;
	@%p42 bra 	$L__BB22_39;
	ld.global.f64 	%fd87, [%rd17];
	div.rn.f64 	%fd88, %fd87, 0d3FF8000000000000;
	st.global.f64 	[%rd17], %fd88;
	bra.uni 	$L__BB22_40;
$L__BB22_39:
	ld.global.f64 	%fd85, [%rd17];
	mul.f64 	%fd86, %fd85, 0d3FF199999999999A;
	st.global.f64 	[%rd17], %fd86;
$L__BB22_40:
	add.s64 	%rd49, %rd4, %rd38;
	ld.global.f64 	%fd89, [%rd49];
	add.f64 	%fd90, %fd101, %fd89;
	max.f64 	%fd91, %fd90, 0d3FF0000000000000;
	st.global.f64 	[%rd49], %fd91;
$L__BB22_41:
	ret;

}
	// .globl	_Z35integrate_optdepth_transmission_isoPdS_S_S_S_iii
.visible .entry _Z35integrate_optdepth_transmission_isoPdS_S_S_S_iii(
	.param .u64 .ptr .align 1 _Z35integrate_optdepth_transmission_isoPdS_S_S_S_iii_param_0,
	.param .u64 .ptr .align 1 _Z35integrate_optdepth_transmission_isoPdS_S_S_S_iii_param_1,
	.param .u64 .ptr .align 1 _Z35integrate_optdepth_transmission_isoPdS_S_S_S_iii_param_2,
	.param .u64 .ptr .align 1 _Z35integrate_optdepth_transmission_isoPdS_S_S_S_iii_param_3,
	.param .u64 .ptr .align 1 _Z35integrate_optdepth_transmission_isoPdS_S_S_S_iii_param_4,
	.param .u32 _Z35integrate_optdepth_transmission_isoPdS_S_S_S_iii_param_5,
	.param .u32 _Z35integrate_optdepth_transmission_isoPdS_S_S_S_iii_param_6,
	.param .u32 _Z35integrate_optdepth_transmission_isoPdS_S_S_S_iii_param_7
)
{
	.reg .pred 	%p<13>;
	.reg .b32 	%r<39>;
	.reg .b64 	%rd<38>;
	.reg .b64 	%fd<151>;

	ld.param.u64 	%rd12, [_Z35integrate_optdepth_transmission_isoPdS_S_S_S_iii_param_0];
	ld.param.u64 	%rd10, [_Z35integrate_optdepth_transmission_isoPdS_S_S_S_iii_param_1];
	ld.param.u64 	%rd13, [_Z35integrate_optdepth_transmission_isoPdS_S_S_S_iii_param_2];
	ld.param.u64 	%rd11, [_Z35integrate_optdepth_transmission_isoPdS_S_S_S_iii_param_3];
	ld.param.u64 	%rd14, [_Z35integrate_optdepth_transmission_isoPdS_S_S_S_iii_param_4];
	ld.param.u32 	%r18, [_Z35integrate_optdepth_transmission_isoPdS_S_S_S_iii_param_5];
	ld.param.u32 	%r20, [_Z35integrate_optdepth_transmission_isoPdS_S_S_S_iii_param_6];
	ld.param.u32 	%r19, [_Z35integrate_optdepth_transmission_isoPdS_S_S_S_iii_param_7];
	cvta.to.global.u64 	%rd1, %rd12;
	cvta.to.global.u64 	%rd2, %rd13;
	cvta.to.global.u64 	%rd3, %rd14;
	mov.u32 	%r22, %tid.x;
	mov.u32 	%r23, %ctaid.x;
	mov.u32 	%r24, %ntid.x;
	mad.lo.s32 	%r1, %r23, %r24, %r22;
	mov.u32 	%r25, %tid.y;
	mov.u32 	%r26, %ctaid.y;
	mov.u32 	%r27, %ntid.y;
	mad.lo.s32 	%r28, %r26, %r27, %r25;
	setp.ge.s32 	%p1, %r1, %r18;
	setp.ge.s32 	%p2, %r28, %r20;
	or.pred  	%p3, %p1, %p2;
	@%p3 bra 	$L__BB23_13;
	cvta.to.global.u64 	%rd15, %rd11;
	cvta.to.global.u64 	%rd16, %rd10;
	mad.lo.s32 	%r3, %r18, %r28, %r1;
	mul.wide.s32 	%rd17, %r3, 8;
	add.s64 	%rd4, %rd15, %rd17;
	mov.b64 	%rd18, 0;
	st.global.u64 	[%rd4], %rd18;
	add.s64 	%rd5, %rd16, %rd17;
	st.global.u64 	[%rd5], %rd18;
	setp.lt.s32 	%p4, %r19, 1;
	@%p4 bra 	$L__BB23_13;
	mul.lo.s32 	%r4, %r3, %r19;
	and.b32  	%r5, %r19, 7;
	setp.lt.u32 	%p5, %r19, 8;
	mov.b32 	%r37, 0;
	@%p5 bra 	$L__BB23_5;
	and.b32  	%r37, %r19, 2147483640;
	neg.s32 	%r35, %r37;
	add.s64 	%rd6, %rd1, 32;
	add.s64 	%rd37, %rd3, 32;
	mov.u32 	%r34, %r4;
$L__BB23_4:
	.pragma "nounroll";
	mul.wide.s32 	%rd19, %r34, 8;
	add.s64 	%rd20, %rd2, %rd19;
	add.s64 	%rd21, %rd6, %rd19;
	ld.global.f64 	%fd1, [%rd37+-32];
	mul.f64 	%fd2, %fd1, 0d3FE0000000000000;
	ld.global.f64 	%fd3, [%rd20];
	ld.global.f64 	%fd4, [%rd4];
	fma.rn.f64 	%fd5, %fd2, %fd3, %fd4;
	st.global.f64 	[%rd4], %fd5;
	ld.global.f64 	%fd6, [%rd37+-32];
	mul.f64 	%fd7, %fd6, 0d3FE0000000000000;
	ld.global.f64 	%fd8, [%rd21+-32];
	ld.global.f64 	%fd9, [%rd5];
	fma.rn.f64 	%fd10, %fd7, %fd8, %fd9;
	st.global.f64 	[%rd5], %fd10;
	ld.global.f64 	%fd11, [%rd37+-24];
	mul.f64 	%fd12, %fd11, 0d3FE0000000000000;
	ld.global.f64 	%fd13, [%rd20+8];
	ld.global.f64 	%fd14, [%rd4];
	fma.rn.f64 	%fd15, %fd12, %fd13, %fd14;
	st.global.f64 	[%rd4], %fd15;
	ld.global.f64 	%fd16, [%rd37+-24];
	mul.f64 	%fd17, %fd16, 0d3FE0000000000000;
	ld.global.f64 	%fd18, [%rd21+-24];
	ld.global.f64 	%fd19, [%rd5];
	fma.rn.f64 	%fd20, %fd17, %fd18, %fd19;
	st.global.f64 	[%rd5], %fd20;
	ld.global.f64 	%fd21, [%rd37+-16];
	mul.f64 	%fd22, %fd21, 0d3FE0000000000000;
	ld.global.f64 	%fd23, [%rd20+16];
	ld.global.f64 	%fd24, [%rd4];
	fma.rn.f64 	%fd25, %fd22, %fd23, %fd24;
	st.global.f64 	[%rd4], %fd25;
	ld.global.f64 	%fd26, [%rd37+-16];
	mul.f64 	%fd27, %fd26, 0d3FE0000000000000;
	ld.global.f64 	%fd28, [%rd21+-16];
	ld.global.f64 	%fd29, [%rd5];
	fma.rn.f64 	%fd30, %fd27, %fd28, %fd29;
	st.global.f64 	[%rd5], %fd30;
	ld.global.f64 	%fd31, [%rd37+-8];
	mul.f64 	%fd32, %fd31, 0d3FE0000000000000;
	ld.global.f64 	%fd33, [%rd20+24];
	ld.global.f64 	%fd34, [%rd4];
	fma.rn.f64 	%fd35, %fd32, %fd33, %fd34;
	st.global.f64 	[%rd4], %fd35;
	ld.global.f64 	%fd36, [%rd37+-8];
	mul.f64 	%fd37, %fd36, 0d3FE0000000000000;
	ld.global.f64 	%fd38, [%rd21+-8];
	ld.global.f64 	%fd39, [%rd5];
	fma.rn.f64 	%fd40, %fd37, %fd38, %fd39;
	st.global.f64 	[%rd5], %fd40;
	ld.global.f64 	%fd41, [%rd37];
	mul.f64 	%fd42, %fd41, 0d3FE0000000000000;
	ld.global.f64 	%fd43, [%rd20+32];
	ld.global.f64 	%fd44, [%rd4];
	fma.rn.f64 	%fd45, %fd42, %fd43, %fd44;
	st.global.f64 	[%rd4], %fd45;
	ld.global.f64 	%fd46, [%rd37];
	mul.f64 	%fd47, %fd46, 0d3FE0000000000000;
	ld.global.f64 	%fd48, [%rd21];
	ld.global.f64 	%fd49, [%rd5];
	fma.rn.f64 	%fd50, %fd47, %fd48, %fd49;
	st.global.f64 	[%rd5], %fd50;
	ld.global.f64 	%fd51, [%rd37+8];
	mul.f64 	%fd52, %fd51, 0d3FE0000000000000;
	ld.global.f64 	%fd53, [%rd20+40];
	ld.global.f64 	%fd54, [%rd4];
	fma.rn.f64 	%fd55, %fd52, %fd53, %fd54;
	st.global.f64 	[%rd4], %fd55;
	ld.global.f64 	%fd56, [%rd37+8];
	mul.f64 	%fd57, %fd56, 0d3FE0000000000000;
	ld.global.f64 	%fd58, [%rd21+8];
	ld.global.f64 	%fd59, [%rd5];
	fma.rn.f64 	%fd60, %fd57, %fd58, %fd59;
	st.global.f64 	[%rd5], %fd60;
	ld.global.f64 	%fd61, [%rd37+16];
	mul.f64 	%fd62, %fd61, 0d3FE0000000000000;
	ld.global.f64 	%fd63, [%rd20+48];
	ld.global.f64 	%fd64, [%rd4];
	fma.rn.f64 	%fd65, %fd62, %fd63, %fd64;
	st.global.f64 	[%rd4], %fd65;
	ld.global.f64 	%fd66, [%rd37+16];
	mul.f64 	%fd67, %fd66, 0d3FE0000000000000;
	ld.global.f64 	%fd68, [%rd21+16];
	ld.global.f64 	%fd69, [%rd5];
	fma.rn.f64 	%fd70, %fd67, %fd68, %fd69;
	st.global.f64 	[%rd5], %fd70;
	ld.global.f64 	%fd71, [%rd37+24];
	mul.f64 	%fd72, %fd71, 0d3FE0000000000000;
	ld.global.f64 	%fd73, [%rd20+56];
	ld.global.f64 	%fd74, [%rd4];
	fma.rn.f64 	%fd75, %fd72, %fd73, %fd74;
	st.global.f64 	[%rd4], %fd75;
	ld.global.f64 	%fd76, [%rd37+24];
	mul.f64 	%fd77, %fd76, 0d3FE0000000000000;
	ld.global.f64 	%fd78, [%rd21+24];
	ld.global.f64 	%fd79, [%rd5];
	fma.rn.f64 	%fd80, %fd77, %fd78, %fd79;
	st.global.f64 	[%rd5], %fd80;
	add.s32 	%r35, %r35, 8;
	add.s32 	%r34, %r34, 8;
	add.s64 	%rd37, %rd37, 64;
	setp.ne.s32 	%p6, %r35, 0;
	@%p6 bra 	$L__BB23_4;
$L__BB23_5:
	setp.eq.s32 	%p7, %r5, 0;
	@%p7 bra 	$L__BB23_13;
	and.b32  	%r13, %r19, 3;
	setp.lt.u32 	%p8, %r5, 4;
	@%p8 bra 	$L__BB23_8;
	mul.wide.u32 	%rd22, %r37, 8;
	add.s64 	%rd23, %rd3, %rd22;
	ld.global.f64 	%fd81, [%rd23];
	mul.f64 	%fd82, %fd81, 0d3FE0000000000000;
	add.s32 	%r30, %r37, %r4;
	mul.wide.s32 	%rd24, %r30, 8;
	add.s64 	%rd25, %rd2, %rd24;
	ld.global.f64 	%fd83, [%rd25];
	ld.global.f64 	%fd84, [%rd4];
	fma.rn.f64 	%fd85, %fd82, %fd83, %fd84;
	st.global.f64 	[%rd4], %fd85;
	ld.global.f64 	%fd86, [%rd23];
	mul.f64 	%fd87, %fd86, 0d3FE0000000000000;
	add.s64 	%rd26, %rd1, %rd24;
	ld.global.f64 	%fd88, [%rd26];
	ld.global.f64 	%fd89, [%rd5];
	fma.rn.f64 	%fd90, %fd87, %fd88, %fd89;
	st.global.f64 	[%rd5], %fd90;
	ld.global.f64 	%fd91, [%rd23+8];
	mul.f64 	%fd92, %fd91, 0d3FE0000000000000;
	ld.global.f64 	%fd93, [%rd25+8];
	ld.global.f64 	%fd94, [%rd4];
	fma.rn.f64 	%fd95, %fd92, %fd93, %fd94;
	st.global.f64 	[%rd4], %fd95;
	ld.global.f64 	%fd96, [%rd23+8];
	mul.f64 	%fd97, %fd96, 0d3FE0000000000000;
	ld.global.f64 	%fd98, [%rd26+8];
	ld.global.f64 	%fd99, [%rd5];
	fma.rn.f64 	%fd100, %fd97, %fd98, %fd99;
	st.global.f64 	[%rd5], %fd100;
	ld.global.f64 	%fd101, [%rd23+16];
	mul.f64 	%fd102, %fd101, 0d3FE0000000000000;
	ld.global.f64 	%fd103, [%rd25+16];
	ld.global.f64 	%fd104, [%rd4];
	fma.rn.f64 	%fd105, %fd102, %fd103, %fd104;
	st.global.f64 	[%rd4], %fd105;
	ld.global.f64 	%fd106, [%rd23+16];
	mul.f64 	%fd107, %fd106, 0d3FE0000000000000;
	ld.global.f64 	%fd108, [%rd26+16];
	ld.global.f64 	%fd109, [%rd5];
	fma.rn.f64 	%fd110, %fd107, %fd108, %fd109;
	st.global.f64 	[%rd5], %fd110;
	ld.global.f64 	%fd111, [%rd23+24];
	mul.f64 	%fd112, %fd111, 0d3FE0000000000000;
	ld.global.f64 	%fd113, [%rd25+24];
	ld.global.f64 	%fd114, [%rd4];
	fma.rn.f64 	%fd115, %fd112, %fd113, %fd114;
	st.global.f64 	[%rd4], %fd115;
	ld.global.f64 	%fd116, [%rd23+24];
	mul.f64 	%fd117, %fd116, 0d3FE0000000000000;
	ld.global.f64 	%fd118, [%rd26+24];
	ld.global.f64 	%fd119, [%rd5];
	fma.rn.f64 	%fd120, %fd117, %fd118, %fd119;
	st.global.f64 	[%rd5], %fd120;
	add.s32 	%r37, %r37, 4;
$L__BB23_8:
	setp.eq.s32 	%p9, %r13, 0;
	@%p9 bra 	$L__BB23_13;
	setp.eq.s32 	%p10, %r13, 1;
	@%p10 bra 	$L__BB23_11;
	mul.wide.u32 	%rd27, %r37, 8;
	add.s64 	%rd28, %rd3, %rd27;
	ld.global.f64 	%fd121, [%rd28];
	mul.f64 	%fd122, %fd121, 0d3FE0000000000000;
	add.s32 	%r31, %r37, %r4;
	mul.wide.s32 	%rd29, %r31, 8;
	add.s64 	%rd30, %rd2, %rd29;
	ld.global.f64 	%fd123, [%rd30];
	ld.global.f64 	%fd124, [%rd4];
	fma.rn.f64 	%fd125, %fd122, %fd123, %fd124;
	st.global.f64 	[%rd4], %fd125;
	ld.global.f64 	%fd126, [%rd28];
	mul.f64 	%fd127, %fd126, 0d3FE0000000000000;
	add.s64 	%rd31, %rd1, %rd29;
	ld.global.f64 	%fd128, [%rd31];
	ld.global.f64 	%fd129, [%rd5];
	fma.rn.f64 	%fd130, %fd127, %fd128, %fd129;
	st.global.f64 	[%rd5], %fd130;
	ld.global.f64 	%fd131, [%rd28+8];
	mul.f64 	%fd132, %fd131, 0d3FE0000000000000;
	ld.global.f64 	%fd133, [%rd30+8];
	ld.global.f64 	%fd134, [%rd4];
	fma.rn.f64 	%fd135, %fd132, %fd133, %fd134;
	st.global.f64 	[%rd4], %fd135;
	ld.global.f64 	%fd136, [%rd28+8];
	mul.f64 	%fd137, %fd136, 0d3FE0000000000000;
	ld.global.f64 	%fd138, [%rd31+8];
	ld.global.f64 	%fd139, [%rd5];
	fma.rn.f64 	%fd140, %fd137, %fd138, %fd139;
	st.global.f64 	[%rd5], %fd140;
	add.s32 	%r37, %r37, 2;
$L__BB23_11:
	and.b32  	%r32, %r19, 1;
	setp.eq.b32 	%p11, %r32, 1;
	not.pred 	%p12, %p11;
	@%p12 bra 	$L__BB23_13;
	mul.wide.u32 	%rd32, %r37, 8;
	add.s64 	%rd33, %rd3, %rd32;
	ld.global.f64 	%fd141, [%rd33];
	mul.f64 	%fd142, %fd141, 0d3FE0000000000000;
	add.s32 	%r33, %r37, %r4;
	mul.wide.s32 	%rd34, %r33, 8;
	add.s64 	%rd35, %rd2, %rd34;
	ld.global.f64 	%fd143, [%rd35];
	ld.global.f64 	%fd144, [%rd4];
	fma.rn.f64 	%fd145, %fd142, %fd143, %fd144;
	st.global.f64 	[%rd4], %fd145;
	ld.global.f64 	%fd146, [%rd33];
	mul.f64 	%fd147, %fd146, 0d3FE0000000000000;
	add.s64 	%rd36, %rd1, %rd34;
	ld.global.f64 	%fd148, [%rd36];
	ld.global.f64 	%fd149, [%rd5];
	fma.rn.f64 	%fd150, %fd147, %fd148, %fd149;
	st.global.f64 	[%rd5], %fd150;
$L__BB23_13:
	ret;

}
	// .globl	_Z38integrate_optdepth_transmission_nonisoPdS_S_S_S_S_S_iii
.visible .entry _Z38integrate_optdepth_transmission_nonisoPdS_S_S_S_S_S_iii(
	.param .u64 .ptr .align 1 _Z38integrate_optdepth_transmission_nonisoPdS_S_S_S_S_S_iii_param_0,
	.param .u64 .ptr .align 1 _Z38integrate_optdepth_transmission_nonisoPdS_S_S_S_S_S_iii_param_1,
	.param .u64 .ptr .align 1 _Z38integrate_optdepth_transmission_nonisoPdS_S_S_S_S_S_iii_param_2,
	.param .u64 .ptr .align 1 _Z38integrate_optdepth_transmission_nonisoPdS_S_S_S_S_S_iii_param_3,
	.param .u64 .ptr .align 1 _Z38integrate_optdepth_transmission_nonisoPdS_S_S_S_S_S_iii_param_4,
	.param .u64 .ptr .align 1 _Z38integrate_optdepth_transmission_nonisoPdS_S_S_S_S_S_iii_param_5,
	.param .u64 .ptr .align 1 _Z38integrate_optdepth_transmission_nonisoPdS_S_S_S_S_S_iii_param_6,
	.param .u32 _Z38integrate_optdepth_transmission_nonisoPdS_S_S_S_S_S_iii_param_7,
	.param .u32 _Z38integrate_optdepth_transmission_nonisoPdS_S_S_S_S_S_iii_param_8,
	.param .u32 _Z38integrate_optdepth_transmission_nonisoPdS_S_S_S_S_S_iii_param_9
)
{
	.reg .pred 	%p<11>;
	.reg .b32 	%r<34>;
	.reg .b64 	%rd<42>;
	.reg .b64 	%fd<99>;

	ld.param.u64 	%rd13, [_Z38integrate_optdepth_transmission_nonisoPdS_S_S_S_S_S_iii_param_0];
	ld.param.u64 	%rd14, [_Z38integrate_optdepth_transmission_nonisoPdS_S_S_S_S_S_iii_param_1];
	ld.param.u64 	%rd11, [_Z38integrate_optdepth_transmission_nonisoPdS_S_S_S_S_S_iii_param_2];
	ld.param.u64 	%rd15, [_Z38integrate_optdepth_transmission_nonisoPdS_S_S_S_S_S_iii_param_3];
	ld.param.u64 	%rd16, [_Z38integrate_optdepth_transmission_nonisoPdS_S_S_S_S_S_iii_param_4];
	ld.param.u64 	%rd12, [_Z38integrate_optdepth_transmission_nonisoPdS_S_S_S_S_S_iii_param_5];
	ld.param.u64 	%rd17, [_Z38integrate_optdepth_transmission_nonisoPdS_S_S_S_S_S_iii_param_6];
	ld.param.u32 	%r15, [_Z38integrate_optdepth_transmission_nonisoPdS_S_S_S_S_S_iii_param_7];
	ld.param.u32 	%r17, [_Z38integrate_optdepth_transmission_nonisoPdS_S_S_S_S_S_iii_param_8];
	ld.param.u32 	%r16, [_Z38integrate_optdepth_transmission_nonisoPdS_S_S_S_S_S_iii_param_9];
	cvta.to.global.u64 	%rd1, %rd14;
	cvta.to.global.u64 	%rd2, %rd13;
	cvta.to.global.u64 	%rd3, %rd16;
	cvta.to.global.u64 	%rd4, %rd15;
	cvta.to.global.u64 	%rd5, %rd17;
	mov.u32 	%r19, %tid.x;
	mov.u32 	%r20, %ctaid.x;
	mov.u32 	%r21, %ntid.x;
	mad.lo.s32 	%r1, %r20, %r21, %r19;
	mov.u32 	%r22, %tid.y;
	mov.u32 	%r23, %ctaid.y;
	mov.u32 	%r24, %ntid.y;
	mad.lo.s32 	%r25, %r23, %r24, %r22;
	setp.ge.s32 	%p1, %r1, %r15;
	setp.ge.s32 	%p2, %r25, %r17;
	or.pred  	%p3, %p1, %p2;
	@%p3 bra 	$L__BB24_10;
	cvta.to.global.u64 	%rd18, %rd12;
	cvta.to.global.u64 	%rd19, %rd11;
	mad.lo.s32 	%r3, %r15, %r25, %r1;
	mul.wide.s32 	%rd20, %r3, 8;
	add.s64 	%rd6, %rd18, %rd20;
	mov.b64 	%rd21, 0;
	st.global.u64 	[%rd6], %rd21;
	add.s64 	%rd7, %rd19, %rd20;
	st.global.u64 	[%rd7], %rd21;
	setp.lt.s32 	%p4, %r16, 1;
	@%p4 bra 	$L__BB24_10;
	mul.lo.s32 	%r4, %r3, %r16;
	and.b32  	%r5, %r16, 3;
	setp.lt.u32 	%p5, %r16, 4;
	mov.b32 	%r33, 0;
	@%p5 bra 	$L__BB24_5;
	and.b32  	%r33, %r16, 2147483644;
	neg.s32 	%r31, %r33;
	add.s64 	%rd41, %rd5, 16;
	mov.u32 	%r30, %r4;
$L__BB24_4:
	.pragma "nounroll";
	mul.wide.s32 	%rd22, %r30, 8;
	add.s64 	%rd23, %rd4, %rd22;
	add.s64 	%rd24, %rd3, %rd22;
	add.s64 	%rd25, %rd2, %rd22;
	add.s64 	%rd26, %rd1, %rd22;
	ld.global.f64 	%fd1, [%rd41+-16];
	mul.f64 	%fd2, %fd1, 0d3FE0000000000000;
	ld.global.f64 	%fd3, [%rd23];
	ld.global.f64 	%fd4, [%rd24];
	add.f64 	%fd5, %fd3, %fd4;
	ld.global.f64 	%fd6, [%rd6];
	fma.rn.f64 	%fd7, %fd2, %fd5, %fd6;
	st.global.f64 	[%rd6], %fd7;
	ld.global.f64 	%fd8, [%rd41+-16];
	mul.f64 	%fd9, %fd8, 0d3FE0000000000000;
	ld.global.f64 	%fd10, [%rd25];
	ld.global.f64 	%fd11, [%rd26];
	mul.f64 	%fd12, %fd10, %fd11;
	ld.global.f64 	%fd13, [%rd7];
	fma.rn.f64 	%fd14, %fd9, %fd12, %fd13;
	st.global.f64 	[%rd7], %fd14;
	ld.global.f64 	%fd15, [%rd41+-8];
	mul.f64 	%fd16, %fd15, 0d3FE0000000000000;
	ld.global.f64 	%fd17, [%rd23+8];
	ld.global.f64 	%fd18, [%rd24+8];
	add.f64 	%fd19, %fd17, %fd18;
	ld.global.f64 	%fd20, [%rd6];
	fma.rn.f64 	%fd21, %fd16, %fd19, %fd20;
	st.global.f64 	[%rd6], %fd21;
	ld.global.f64 	%fd22, [%rd41+-8];
	mul.f64 	%fd23, %fd22, 0d3FE0000000000000;
	ld.global.f64 	%fd24, [%rd25+8];
	ld.global.f64 	%fd25, [%rd26+8];
	mul.f64 	%fd26, %fd24, %fd25;
	ld.global.f64 	%fd27, [%rd7];
	fma.rn.f64 	%fd28, %fd23, %fd26, %fd27;
	st.global.f64 	[%rd7], %fd28;
	ld.global.f64 	%fd29, [%rd41];
	mul.f64 	%fd30, %fd29, 0d3FE0000000000000;
	ld.global.f64 	%fd31, [%rd23+16];
	ld.global.f64 	%fd32, [%rd24+16];
	add.f64 	%fd33, %fd31, %fd32;
	ld.global.f64 	%fd34, [%rd6];
	fma.rn.f64 	%fd35, %fd30, %fd33, %fd34;
	st.global.f64 	[%rd6], %fd35;
	ld.global.f64 	%fd36, [%rd41];
	mul.f64 	%fd37, %fd36, 0d3FE0000000000000;
	ld.global.f64 	%fd38, [%rd25+16];
	ld.global.f64 	%fd39, [%rd26+16];
	mul.f64 	%fd40, %fd38, %fd39;
	ld.global.f64 	%fd41, [%rd7];
	fma.rn.f64 	%fd42, %fd37, %fd40, %fd41;
	st.global.f64 	[%rd7], %fd42;
	ld.global.f64 	%fd43, [%rd41+8];
	mul.f64 	%fd44, %fd43, 0d3FE0000000000000;
	ld.global.f64 	%fd45, [%rd23+24];
	ld.global.f64 	%fd46, [%rd24+24];
	add.f64 	%fd47, %fd45, %fd46;
	ld.global.f64 	%fd48, [%rd6];
	fma.rn.f64 	%fd49, %fd44, %fd47, %fd48;
	st.global.f64 	[%rd6], %fd49;
	ld.global.f64 	%fd50, [%rd41+8];
	mul.f64 	%fd51, %fd50, 0d3FE0000000000000;
	ld.global.f64 	%fd52, [%rd25+24];
	ld.global.f64 	%fd53, [%rd26+24];
	mul.f64 	%fd54, %fd52, %fd53;
	ld.global.f64 	%fd55, [%rd7];
	fma.rn.f64 	%fd56, %fd51, %fd54, %fd55;
	st.global.f64 	[%rd7], %fd56;
	add.s32 	%r31, %r31, 4;
	add.s32 	%r30, %r30, 4;
	add.s64 	%rd41, %rd41, 32;
	setp.ne.s32 	%p6, %r31, 0;
	@%p6 bra 	$L__BB24_4;
$L__BB24_5:
	setp.eq.s32 	%p7, %r5, 0;
	@%p7 bra 	$L__BB24_10;
	setp.eq.s32 	%p8, %r5, 1;
	@%p8 bra 	$L__BB24_8;
	mul.wide.u32 	%rd27, %r33, 8;
	add.s64 	%rd28, %rd5, %rd27;
	ld.global.f64 	%fd57, [%rd28];
	mul.f64 	%fd58, %fd57, 0d3FE0000000000000;
	add.s32 	%r27, %r33, %r4;
	mul.wide.s32 	%rd29, %r27, 8;
	add.s64 	%rd30, %rd4, %rd29;
	ld.global.f64 	%fd59, [%rd30];
	add.s64 	%rd31, %rd3, %rd29;
	ld.global.f64 	%fd60, [%rd31];
	add.f64 	%fd61, %fd59, %fd60;
	ld.global.f64 	%fd62, [%rd6];
	fma.rn.f64 	%fd63, %fd58, %fd61, %fd62;
	st.global.f64 	[%rd6], %fd63;
	ld.global.f64 	%fd64, [%rd28];
	mul.f64 	%fd65, %fd64, 0d3FE0000000000000;
	add.s64 	%rd32, %rd2, %rd29;
	ld.global.f64 	%fd66, [%rd32];
	add.s64 	%rd33, %rd1, %rd29;
	ld.global.f64 	%fd67, [%rd33];
	mul.f64 	%fd68, %fd66, %fd67;
	ld.global.f64 	%fd69, [%rd7];
	fma.rn.f64 	%fd70, %fd65, %fd68, %fd69;
	st.global.f64 	[%rd7], %fd70;
	ld.global.f64 	%fd71, [%rd28+8];
	mul.f64 	%fd72, %fd71, 0d3FE0000000000000;
	ld.global.f64 	%fd73, [%rd30+8];
	ld.global.f64 	%fd74, [%rd31+8];
	add.f64 	%fd75, %fd73, %fd74;
	ld.global.f64 	%fd76, [%rd6];
	fma.rn.f64 	%fd77, %fd72, %fd75, %fd76;
	st.global.f64 	[%rd6], %fd77;
	ld.global.f64 	%fd78, [%rd28+8];
	mul.f64 	%fd79, %fd78, 0d3FE0000000000000;
	ld.global.f64 	%fd80, [%rd32+8];
	ld.global.f64 	%fd81, [%rd33+8];
	mul.f64 	%fd82, %fd80, %fd81;
	ld.global.f64 	%fd83, [%rd7];
	fma.rn.f64 	%fd84, %fd79, %fd82, %fd83;
	st.global.f64 	[%rd7], %fd84;
	add.s32 	%r33, %r33, 2;
$L__BB24_8:
	and.b32  	%r28, %r16, 1;
	setp.eq.b32 	%p9, %r28, 1;
	not.pred 	%p10, %p9;
	@%p10 bra 	$L__BB24_10;
	mul.wide.u32 	%rd34, %r33, 8;
	add.s64 	%rd35, %rd5, %rd34;
	ld.global.f64 	%fd85, [%rd35];
	mul.f64 	%fd86, %fd85, 0d3FE0000000000000;
	add.s32 	%r29, %r33, %r4;
	mul.wide.s32 	%rd36, %r29, 8;
	add.s64 	%rd37, %rd4, %rd36;
	ld.global.f64 	%fd87, [%rd37];
	add.s64 	%rd38, %rd3, %rd36;
	ld.global.f64 	%fd88, [%rd38];
	add.f64 	%fd89, %fd87, %fd88;
	ld.global.f64 	%fd90, [%rd6];
	fma.rn.f64 	%fd91, %fd86, %fd89, %fd90;
	st.global.f64 	[%rd6], %fd91;
	ld.global.f64 	%fd92, [%rd35];
	mul.f64 	%fd93, %fd92, 0d3FE0000000000000;
	add.s64 	%rd39, %rd2, %rd36;
	ld.global.f64 	%fd94, [%rd39];
	add.s64 	%rd40, %rd1, %rd36;
	ld.global.f64 	%fd95, [%rd40];
	mul.f64 	%fd96, %fd94, %fd95;
	ld.global.f64 	%fd97, [%rd7];
	fma.rn.f64 	%fd98, %fd93, %fd96, %fd97;
	st.global.f64 	[%rd7], %fd98;
$L__BB24_10:
	ret;

}
	// .globl	_Z19calc_contr_func_isoPdS_S_S_S_diii
.visible .entry _Z19calc_contr_func_isoPdS_S_S_S_diii(
	.param .u64 .ptr .align 1 _Z19calc_contr_func_isoPdS_S_S_S_diii_param_0,
	.param .u64 .ptr .align 1 _Z19calc_contr_func_isoPdS_S_S_S_diii_param_1,
	.param .u64 .ptr .align 1 _Z19calc_contr_func_isoPdS_S_S_S_diii_param_2,
	.param .u64 .ptr .align 1 _Z19calc_contr_func_isoPdS_S_S_S_diii_param_3,
	.param .u64 .ptr .align 1 _Z19calc_contr_func_isoPdS_S_S_S_diii_param_4,
	.param .f64 _Z19calc_contr_func_isoPdS_S_S_S_diii_param_5,
	.param .u32 _Z19calc_contr_func_isoPdS_S_S_S_diii_param_6,
	.param .u32 _Z19calc_contr_func_isoPdS_S_S_S_diii_param_7,
	.param .u32 _Z19calc_contr_func_isoPdS_S_S_S_diii_param_8
)
{
	.reg .pred 	%p<16>;
	.reg .b32 	%r<196>;
	.reg .b64 	%rd<90>;
	.reg .b64 	%fd<100>;

	ld.param.u64 	%rd9, [_Z19calc_contr_func_isoPdS_S_S_S_diii_param_0];
	ld.param.u64 	%rd10, [_Z19calc_contr_func_isoPdS_S_S_S_diii_param_1];
	ld.param.u64 	%rd7, [_Z19calc_contr_func_isoPdS_S_S_S_diii_param_3];
	ld.param.u32 	%r91, [_Z19calc_contr_func_isoPdS_S_S_S_diii_param_6];
	ld.param.u32 	%r94, [_Z19calc_contr_func_isoPdS_S_S_S_diii_param_7];
	ld.param.u32 	%r93, [_Z19calc_contr_func_isoPdS_S_S_S_diii_param_8];
	cvta.to.global.u64 	%rd1, %rd9;
	cvta.to.global.u64 	%rd2, %rd10;
	mov.u32 	%r95, %tid.x;
	mov.u32 	%r96, %ctaid.x;
	mov.u32 	%r97, %ntid.x;
	mad.lo.s32 	%r1, %r96, %r97, %r95;
	mov.u32 	%r2, %tid.y;
	mov.u32 	%r98, %ctaid.y;
	mov.u32 	%r99, %ntid.y;
	mul.lo.s32 	%r3, %r98, %r99;
	add.s32 	%r100, %r3, %r2;
	setp.ge.s32 	%p1, %r1, %r91;
	setp.ge.s32 	%p2, %r100, %r94;
	or.pred  	%p3, %p1, %p2;
	@%p3 bra 	$L__BB25_20;
	mul.wide.s32 	%rd11, %r93, 8;
	{ // callseq 69, 0
	.param .b64 param0;
	st.param.b64 	[param0], %rd11;
	.param .b64 retval0;
	call.uni (retval0), 
	malloc, 
	(
	param0
	);
	ld.param.b64 	%rd12, [retval0];
	} // callseq 69
	setp.lt.s32 	%p4, %r93, 1;
	@%p4 bra 	$L__BB25_19;
	add.s32 	%r5, %r100, 1;
	mad.lo.s32 	%r102, %r91, %r100, %r1;
	mul.lo.s32 	%r6, %r102, %r93;
	mul.wide.s32 	%rd13, %r102, 8;
	add.s64 	%rd4, %rd2, %rd13;
	not.b32 	%r103, %r3;
	add.s32 	%r104, %r94, %r103;
	sub.s32 	%r105, %r104, %r2;
	sub.s32 	%r106, %r94, %r100;
	add.s32 	%r7, %r106, -2;
	and.b32  	%r8, %r105, 15;
	and.b32  	%r9, %r105, 7;
	and.b32  	%r10, %r105, 3;
	add.s32 	%r107, %r100, 2;
	mad.lo.s32 	%r108, %r91, %r107, %r1;
	mul.lo.s32 	%r11, %r93, %r108;
	mul.lo.s32 	%r109, %r93, %r91;
	shl.b32 	%r12, %r109, 4;
	add.s32 	%r110, %r100, 3;
	mad.lo.s32 	%r111, %r91, %r110, %r1;
	mul.lo.s32 	%r13, %r93, %r111;
	add.s32 	%r112, %r100, 4;
	mad.lo.s32 	%r113, %r91, %r112, %r1;
	mul.lo.s32 	%r14, %r93, %r113;
	add.s32 	%r114, %r100, 5;
	mad.lo.s32 	%r115, %r91, %r114, %r1;
	mul.lo.s32 	%r15, %r93, %r115;
	add.s32 	%r116, %r100, 6;
	mad.lo.s32 	%r117, %r91, %r116, %r1;
	mul.lo.s32 	%r16, %r93, %r117;
	add.s32 	%r118, %r100, 7;
	mad.lo.s32 	%r119, %r91, %r118, %r1;
	mul.lo.s32 	%r17, %r93, %r119;
	add.s32 	%r120, %r100, 8;
	mad.lo.s32 	%r121, %r91, %r120, %r1;
	mul.lo.s32 	%r18, %r93, %r121;
	add.s32 	%r122, %r100, 9;
	mad.lo.s32 	%r123, %r91, %r122, %r1;
	mul.lo.s32 	%r19, %r93, %r123;
	add.s32 	%r124, %r100, 10;
	mad.lo.s32 	%r125, %r91, %r124, %r1;
	mul.lo.s32 	%r20, %r93, %r125;
	add.s32 	%r126, %r100, 11;
	mad.lo.s32 	%r127, %r91, %r126, %r1;
	mul.lo.s32 	%r21, %r93, %r127;
	add.s32 	%r128, %r100, 12;
	mad.lo.s32 	%r129, %r91, %r128, %r1;
	mul.lo.s32 	%r22, %r93, %r129;
	add.s32 	%r130, %r100, 13;
	mad.lo.s32 	%r131, %r91, %r130, %r1;
	mul.lo.s32 	%r23, %r93, %r131;
	add.s32 	%r132, %r100, 14;
	mad.lo.s32 	%r133, %r91, %r132, %r1;
	mul.lo.s32 	%r24, %r93, %r133;
	add.s32 	%r134, %r100, 15;
	mad.lo.s32 	%r135, %r91, %r134, %r1;
	mul.lo.s32 	%r25, %r93, %r135;
	add.s32 	%r136, %r100, 16;
	mad.lo.s32 	%r137, %r91, %r136, %r1;
	mul.lo.s32 	%r26, %r93, %r137;
	add.s32 	%r138, %r102, %r91;
	mul.lo.s32 	%r27, %r93, %r138;
	and.b32  	%r139, %r105, -16;
	neg.s32 	%r28, %r139;
	cvta.to.global.u64 	%rd5, %rd7;
	mov.b32 	%r174, 0;
$L__BB25_3:
	setp.ge.u32 	%p5, %r5, %r94;
	mov.f64 	%fd99, 0d3FF0000000000000;
	@%p5 bra 	$L__BB25_18;
	setp.lt.u32 	%p6, %r7, 15;
	mov.f64 	%fd99, 0d3FF0000000000000;
	mov.u32 	%r194, %r5;
	@%p6 bra 	$L__BB25_8;
	add.s32 	%r191, %r11, %r174;
	add.s32 	%r190, %r13, %r174;
	add.s32 	%r189, %r14, %r174;
	add.s32 	%r188, %r15, %r174;
	add.s32 	%r187, %r16, %r174;
	add.s32 	%r186, %r17, %r174;
	add.s32 	%r185, %r18, %r174;
	add.s32 	%r184, %r19, %r174;
	add.s32 	%r183, %r20, %r174;
	add.s32 	%r182, %r21, %r174;
	add.s32 	%r181, %r22, %r174;
	add.s32 	%r180, %r23, %r174;
	add.s32 	%r179, %r24, %r174;
	add.s32 	%r178, %r25, %r174;
	add.s32 	%r177, %r26, %r174;
	add.s32 	%r176, %r27, %r174;
	mov.f64 	%fd99, 0d3FF0000000000000;
	mov.u32 	%r175, %r28;
	mov.u32 	%r192, %r100;
$L__BB25_6:
	.pragma "nounroll";
	mul.wide.s32 	%rd14, %r176, 8;
	add.s64 	%rd15, %rd1, %rd14;
	ld.global.f64 	%fd20, [%rd15];
	mul.f64 	%fd21, %fd99, %fd20;
	mul.wide.s32 	%rd16, %r191, 8;
	add.s64 	%rd17, %rd1, %rd16;
	ld.global.f64 	%fd22, [%rd17];
	mul.f64 	%fd23, %fd21, %fd22;
	mul.wide.s32 	%rd18, %r190, 8;
	add.s64 	%rd19, %rd1, %rd18;
	ld.global.f64 	%fd24, [%rd19];
	mul.f64 	%fd25, %fd23, %fd24;
	mul.wide.s32 	%rd20, %r189, 8;
	add.s64 	%rd21, %rd1, %rd20;
	ld.global.f64 	%fd26, [%rd21];
	mul.f64 	%fd27, %fd25, %fd26;
	mul.wide.s32 	%rd22, %r188, 8;
	add.s64 	%rd23, %rd1, %rd22;
	ld.global.f64 	%fd28, [%rd23];
	mul.f64 	%fd29, %fd27, %fd28;
	mul.wide.s32 	%rd24, %r187, 8;
	add.s64 	%rd25, %rd1, %rd24;
	ld.global.f64 	%fd30, [%rd25];
	mul.f64 	%fd31, %fd29, %fd30;
	mul.wide.s32 	%rd26, %r186, 8;
	add.s64 	%rd27, %rd1, %rd26;
	ld.global.f64 	%fd32, [%rd27];
	mul.f64 	%fd33, %fd31, %fd32;
	mul.wide.s32 	%rd28, %r185, 8;
	add.s64 	%rd29, %rd1, %rd28;
	ld.global.f64 	%fd34, [%rd29];
	mul.f64 	%fd35, %fd33, %fd34;
	mul.wide.s32 	%rd30, %r184, 8;
	add.s64 	%rd31, %rd1, %rd30;
	ld.global.f64 	%fd36, [%rd31];
	mul.f64 	%fd37, %fd35, %fd36;
	mul.wide.s32 	%rd32, %r183, 8;
	add.s64 	%rd33, %rd1, %rd32;
	ld.global.f64 	%fd38, [%rd33];
	mul.f64 	%fd39, %fd37, %fd38;
	mul.wide.s32 	%rd34, %r182, 8;
	add.s64 	%rd35, %rd1, %rd34;
	ld.global.f64 	%fd40, [%rd35];
	mul.f64 	%fd41, %fd39, %fd40;
	mul.wide.s32 	%rd36, %r181, 8;
	add.s64 	%rd37, %rd1, %rd36;
	ld.global.f64 	%fd42, [%rd37];
	mul.f64 	%fd43, %fd41, %fd42;
	mul.wide.s32 	%rd38, %r180, 8;
	add.s64 	%rd39, %rd1, %rd38;
	ld.global.f64 	%fd44, [%rd39];
	mul.f64 	%fd45, %fd43, %fd44;
	mul.wide.s32 	%rd40, %r179, 8;
	add.s64 	%rd41, %rd1, %rd40;
	ld.global.f64 	%fd46, [%rd41];
	mul.f64 	%fd47, %fd45, %fd46;
	mul.wide.s32 	%rd42, %r178, 8;
	add.s64 	%rd43, %rd1, %rd42;
	ld.global.f64 	%fd48, [%rd43];
	mul.f64 	%fd49, %fd47, %fd48;
	mul.wide.s32 	%rd44, %r177, 8;
	add.s64 	%rd45, %rd1, %rd44;
	ld.global.f64 	%fd50, [%rd45];
	mul.f64 	%fd99, %fd49, %fd50;
	add.s32 	%r192, %r192, 16;
	add.s32 	%r191, %r191, %r12;
	add.s32 	%r190, %r190, %r12;
	add.s32 	%r189, %r189, %r12;
	add.s32 	%r188, %r188, %r12;
	add.s32 	%r187, %r187, %r12;
	add.s32 	%r186, %r186, %r12;
	add.s32 	%r185, %r185, %r12;
	add.s32 	%r184, %r184, %r12;
	add.s32 	%r183, %r183, %r12;
	add.s32 	%r182, %r182, %r12;
	add.s32 	%r181, %r181, %r12;
	add.s32 	%r180, %r180, %r12;
	add.s32 	%r179, %r179, %r12;
	add.s32 	%r178, %r178, %r12;
	add.s32 	%r177, %r177, %r12;
	add.s32 	%r176, %r176, %r12;
	add.s32 	%r175, %r175, 16;
	setp.ne.s32 	%p7, %r175, 0;
	@%p7 bra 	$L__BB25_6;
	add.s32 	%r194, %r192, 1;
$L__BB25_8:
	setp.eq.s32 	%p8, %r8, 0;
	@%p8 bra 	$L__BB25_18;
	add.s32 	%r140, %r8, -1;
	setp.lt.u32 	%p9, %r140, 7;
	@%p9 bra 	$L__BB25_11;
	mad.lo.s32 	%r141, %r194, %r91, %r1;
	mad.lo.s32 	%r142, %r141, %r93, %r174;
	mul.wide.s32 	%rd46, %r142, 8;
	add.s64 	%rd47, %rd1, %rd46;
	ld.global.f64 	%fd52, [%rd47];
	mul.f64 	%fd53, %fd99, %fd52;
	add.s32 	%r143, %r141, %r91;
	mad.lo.s32 	%r144, %r143, %r93, %r174;
	mul.wide.s32 	%rd48, %r144, 8;
	add.s64 	%rd49, %rd1, %rd48;
	ld.global.f64 	%fd54, [%rd49];
	mul.f64 	%fd55, %fd53, %fd54;
	add.s32 	%r145, %r143, %r91;
	mad.lo.s32 	%r146, %r145, %r93, %r174;
	mul.wide.s32 	%rd50, %r146, 8;
	add.s64 	%rd51, %rd1, %rd50;
	ld.global.f64 	%fd56, [%rd51];
	mul.f64 	%fd57, %fd55, %fd56;
	add.s32 	%r147, %r145, %r91;
	mad.lo.s32 	%r148, %r147, %r93, %r174;
	mul.wide.s32 	%rd52, %r148, 8;
	add.s64 	%rd53, %rd1, %rd52;
	ld.global.f64 	%fd58, [%rd53];
	mul.f64 	%fd59, %fd57, %fd58;
	add.s32 	%r149, %r147, %r91;
	mad.lo.s32 	%r150, %r149, %r93, %r174;
	mul.wide.s32 	%rd54, %r150, 8;
	add.s64 	%rd55, %rd1, %rd54;
	ld.global.f64 	%fd60, [%rd55];
	mul.f64 	%fd61, %fd59, %fd60;
	add.s32 	%r151, %r149, %r91;
	mad.lo.s32 	%r152, %r151, %r93, %r174;
	mul.wide.s32 	%rd56, %r152, 8;
	add.s64 	%rd57, %rd1, %rd56;
	ld.global.f64 	%fd62, [%rd57];
	mul.f64 	%fd63, %fd61, %fd62;
	add.s32 	%r153, %r151, %r91;
	mad.lo.s32 	%r154, %r153, %r93, %r174;
	mul.wide.s32 	%rd58, %r154, 8;
	add.s64 	%rd59, %rd1, %rd58;
	ld.global.f64 	%fd64, [%rd59];
	mul.f64 	%fd65, %fd63, %fd64;
	add.s32 	%r155, %r153, %r91;
	mad.lo.s32 	%r156, %r155, %r93, %r174;
	mul.wide.s32 	%rd60, %r156, 8;
	add.s64 	%rd61, %rd1, %rd60;
	ld.global.f64 	%fd66, [%rd61];
	mul.f64 	%fd99, %fd65, %fd66;
	add.s32 	%r194, %r194, 8;
$L__BB25_11:
	setp.eq.s32 	%p10, %r9, 0;
	@%p10 bra 	$L__BB25_18;
	add.s32 	%r157, %r9, -1;
	setp.lt.u32 	%p11, %r157, 3;
	@%p11 bra 	$L__BB25_14;
	mad.lo.s32 	%r158, %r194, %r91, %r1;
	mad.lo.s32 	%r159, %r158, %r93, %r174;
	mul.wide.s32 	%rd62, %r159, 8;
	add.s64 	%rd63, %rd1, %rd62;
	ld.global.f64 	%fd68, [%rd63];
	mul.f64 	%fd69, %fd99, %fd68;
	add.s32 	%r160, %r158, %r91;
	mad.lo.s32 	%r161, %r160, %r93, %r174;
	mul.wide.s32 	%rd64, %r161, 8;
	add.s64 	%rd65, %rd1, %rd64;
	ld.global.f64 	%fd70, [%rd65];
	mul.f64 	%fd71, %fd69, %fd70;
	add.s32 	%r162, %r160, %r91;
	mad.lo.s32 	%r163, %r162, %r93, %r174;
	mul.wide.s32 	%rd66, %r163, 8;
	add.s64 	%rd67, %rd1, %rd66;
	ld.global.f64 	%fd72, [%rd67];
	mul.f64 	%fd73, %fd71, %fd72;
	add.s32 	%r164, %r162, %r91;
	mad.lo.s32 	%r165, %r164, %r93, %r174;
	mul.wide.s32 	%rd68, %r165, 8;
	add.s64 	%rd69, %rd1, %rd68;
	ld.global.f64 	%fd74, [%rd69];
	mul.f64 	%fd99, %fd73, %fd74;
	add.s32 	%r194, %r194, 4;
$L__BB25_14:
	setp.eq.s32 	%p12, %r10, 0;
	@%p12 bra 	$L__BB25_18;
	setp.eq.s32 	%p13, %r10, 1;
	mad.lo.s32 	%r88, %r194, %r91, %r1;
	mad.lo.s32 	%r166, %r88, %r93, %r174;
	mul.wide.s32 	%rd70, %r166, 8;
	add.s64 	%rd71, %rd1, %rd70;
	ld.global.f64 	%fd75, [%rd71];
	mul.f64 	%fd99, %fd99, %fd75;
	@%p13 bra 	$L__BB25_18;
	setp.eq.s32 	%p14, %r10, 2;
	add.s32 	%r89, %r88, %r91;
	mad.lo.s32 	%r167, %r89, %r93, %r174;
	mul.wide.s32 	%rd72, %r167, 8;
	add.s64 	%rd73, %rd1, %rd72;
	ld.global.f64 	%fd76, [%rd73];
	mul.f64 	%fd99, %fd99, %fd76;
	@%p14 bra 	$L__BB25_18;
	add.s32 	%r168, %r89, %r91;
	mad.lo.s32 	%r169, %r168, %r93, %r174;
	mul.wide.s32 	%rd74, %r169, 8;
	add.s64 	%rd75, %rd1, %rd74;
	ld.global.f64 	%fd77, [%rd75];
	mul.f64 	%fd99, %fd99, %fd77;
$L__BB25_18:
	add.s32 	%r170, %r174, %r6;
	mul.wide.s32 	%rd76, %r170, 8;
	add.s64 	%rd77, %rd1, %rd76;
	ld.global.f64 	%fd78, [%rd77];
	mov.f64 	%fd79, 0d3FF0000000000000;
	sub.f64 	%fd80, %fd79, %fd78;
	mul.f64 	%fd81, %fd99, %fd80;
	mul.wide.u32 	%rd78, %r174, 8;
	add.s64 	%rd79, %rd12, %rd78;
	st.f64 	[%rd79], %fd81;
	add.s64 	%rd80, %rd5, %rd78;
	ld.global.f64 	%fd82, [%rd80];
	mul.f64 	%fd83, %fd82, 0d3FE0000000000000;
	ld.global.f64 	%fd84, [%rd4];
	fma.rn.f64 	%fd85, %fd81, %fd83, %fd84;
	st.global.f64 	[%rd4], %fd85;
	add.s32 	%r174, %r174, 1;
	setp.ne.s32 	%p15, %r174, %r93;
	@%p15 bra 	$L__BB25_3;
$L__BB25_19:
	ld.param.f64 	%fd91, [_Z19calc_contr_func_isoPdS_S_S_S_diii_param_5];
	ld.param.u64 	%rd89, [_Z19calc_contr_func_isoPdS_S_S_S_diii_param_4];
	ld.param.u64 	%rd88, [_Z19calc_contr_func_isoPdS_S_S_S_diii_param_2];
	mul.f64 	%fd86, %fd91, 0d401921FB54442D18;
	add.s32 	%r171, %r94, 2;
	mad.lo.s32 	%r172, %r171, %r1, %r100;
	cvta.to.global.u64 	%rd81, %rd89;
	mul.wide.s32 	%rd82, %r172, 8;
	add.s64 	%rd83, %rd81, %rd82;
	ld.global.f64 	%fd87, [%rd83];
	mul.f64 	%fd88, %fd86, %fd87;
	mad.lo.s32 	%r173, %r91, %r100, %r1;
	mul.wide.s32 	%rd84, %r173, 8;
	add.s64 	%rd85, %rd2, %rd84;
	ld.global.f64 	%fd89, [%rd85];
	mul.f64 	%fd90, %fd88, %fd89;
	cvta.to.global.u64 	%rd86, %rd88;
	add.s64 	%rd87, %rd86, %rd84;
	st.global.f64 	[%rd87], %fd90;
	{ // callseq 70, 0
	.param .b64 param0;
	st.param.b64 	[param0], %rd12;
	call.uni 
	free, 
	(
	param0
	);
	} // callseq 70
$L__BB25_20:
	ret;

}
	// .globl	_Z22calc_contr_func_nonisoPdS_S_S_S_S_diii
.visible .entry _Z22calc_contr_func_nonisoPdS_S_S_S_S_diii(
	.param .u64 .ptr .align 1 _Z22calc_contr_func_nonisoPdS_S_S_S_S_diii_param_0,
	.param .u64 .ptr .align 1 _Z22calc_contr_func_nonisoPdS_S_S_S_S_diii_param_1,
	.param .u64 .ptr .align 1 _Z22calc_contr_func_nonisoPdS_S_S_S_S_diii_param_2,
	.param .u64 .ptr .align 1 _Z22calc_contr_func_nonisoPdS_S_S_S_S_diii_param_3,
	.param .u64 .ptr .align 1 _Z22calc_contr_func_nonisoPdS_S_S_S_S_diii_param_4,
	.param .u64 .ptr .align 1 _Z22calc_contr_func_nonisoPdS_S_S_S_S_diii_param_5,
	.param .f64 _Z22calc_contr_func_nonisoPdS_S_S_S_S_diii_param_6,
	.param .u32 _Z22calc_contr_func_nonisoPdS_S_S_S_S_diii_param_7,
	.param .u32 _Z22calc_contr_func_nonisoPdS_S_S_S_S_diii_param_8,
	.param .u32 _Z22calc_contr_func_nonisoPdS_S_S_S_S_diii_param_9
)
{
	.reg .pred 	%p<14>;
	.reg .b32 	%r<124>;
	.reg .b64 	%rd<77>;
	.reg .b64 	%fd<100>;

	ld.param.u64 	%rd8, [_Z22calc_contr_func_nonisoPdS_S_S_S_S_diii_param_0];
	ld.param.u64 	%rd9, [_Z22calc_contr_func_nonisoPdS_S_S_S_S_diii_param_1];
	ld.param.u64 	%rd10, [_Z22calc_contr_func_nonisoPdS_S_S_S_S_diii_param_2];
	ld.param.u32 	%r56, [_Z22calc_contr_func_nonisoPdS_S_S_S_S_diii_param_7];
	ld.param.u32 	%r59, [_Z22calc_contr_func_nonisoPdS_S_S_S_S_diii_param_8];
	ld.param.u32 	%r58, [_Z22calc_contr_func_nonisoPdS_S_S_S_S_diii_param_9];
	cvta.to.global.u64 	%rd1, %rd9;
	cvta.to.global.u64 	%rd2, %rd8;
	cvta.to.global.u64 	%rd3, %rd10;
	mov.u32 	%r60, %tid.x;
	mov.u32 	%r61, %ctaid.x;
	mov.u32 	%r62, %ntid.x;
	mad.lo.s32 	%r1, %r61, %r62, %r60;
	mov.u32 	%r2, %tid.y;
	mov.u32 	%r63, %ctaid.y;
	mov.u32 	%r64, %ntid.y;
	mul.lo.s32 	%r3, %r63, %r64;
	add.s32 	%r65, %r3, %r2;
	setp.ge.s32 	%p1, %r1, %r56;
	setp.ge.s32 	%p2, %r65, %r59;
	or.pred  	%p3, %p1, %p2;
	@%p3 bra 	$L__BB26_18;
	mul.wide.s32 	%rd11, %r58, 8;
	{ // callseq 71, 0
	.param .b64 param0;
	st.param.b64 	[param0], %rd11;
	.param .b64 retval0;
	call.uni (retval0), 
	malloc, 
	(
	param0
	);
	ld.param.b64 	%rd12, [retval0];
	} // callseq 71
	setp.lt.s32 	%p4, %r58, 1;
	@%p4 bra 	$L__BB26_17;
	add.s32 	%r5, %r65, 1;
	mad.lo.s32 	%r67, %r56, %r65, %r1;
	mul.lo.s32 	%r6, %r67, %r58;
	not.b32 	%r68, %r3;
	add.s32 	%r69, %r59, %r68;
	sub.s32 	%r70, %r69, %r2;
	and.b32  	%r7, %r70, 7;
	and.b32  	%r8, %r70, 3;
	and.b32  	%r9, %r70, 1;
	add.s32 	%r71, %r65, 2;
	mad.lo.s32 	%r72, %r56, %r71, %r1;
	mul.lo.s32 	%r10, %r58, %r72;
	mul.lo.s32 	%r73, %r58, %r56;
	shl.b32 	%r11, %r73, 3;
	add.s32 	%r74, %r65, 3;
	mad.lo.s32 	%r75, %r56, %r74, %r1;
	mul.lo.s32 	%r12, %r58, %r75;
	add.s32 	%r76, %r65, 4;
	mad.lo.s32 	%r77, %r56, %r76, %r1;
	mul.lo.s32 	%r13, %r58, %r77;
	add.s32 	%r78, %r65, 5;
	mad.lo.s32 	%r79, %r56, %r78, %r1;
	mul.lo.s32 	%r14, %r58, %r79;
	add.s32 	%r80, %r65, 6;
	mad.lo.s32 	%r81, %r56, %r80, %r1;
	mul.lo.s32 	%r15, %r58, %r81;
	add.s32 	%r82, %r65, 7;
	mad.lo.s32 	%r83, %r56, %r82, %r1;
	mul.lo.s32 	%r16, %r58, %r83;
	add.s32 	%r84, %r65, 8;
	mad.lo.s32 	%r85, %r56, %r84, %r1;
	mul.lo.s32 	%r17, %r58, %r85;
	add.s32 	%r86, %r67, %r56;
	mul.lo.s32 	%r18, %r58, %r86;
	and.b32  	%r87, %r70, -8;
	neg.s32 	%r19, %r87;
	mov.b32 	%r110, 0;
$L__BB26_3:
	setp.ge.u32 	%p5, %r5, %r59;
	mov.f64 	%fd99, 0d3FF0000000000000;
	@%p5 bra 	$L__BB26_16;
	sub.s32 	%r88, %r59, %r65;
	add.s32 	%r89, %r88, -2;
	setp.lt.u32 	%p6, %r89, 7;
	mov.f64 	%fd99, 0d3FF0000000000000;
	mov.u32 	%r122, %r5;
	@%p6 bra 	$L__BB26_8;
	add.s32 	%r119, %r10, %r110;
	add.s32 	%r118, %r12, %r110;
	add.s32 	%r117, %r13, %r110;
	add.s32 	%r116, %r14, %r110;
	add.s32 	%r115, %r15, %r110;
	add.s32 	%r114, %r16, %r110;
	add.s32 	%r113, %r17, %r110;
	add.s32 	%r112, %r18, %r110;
	mov.f64 	%fd99, 0d3FF0000000000000;
	mov.u32 	%r111, %r19;
	mov.u32 	%r120, %r65;
$L__BB26_6:
	.pragma "nounroll";
	mul.wide.s32 	%rd13, %r112, 8;
	add.s64 	%rd14, %rd2, %rd13;
	ld.global.f64 	%fd18, [%rd14];
	mul.f64 	%fd19, %fd99, %fd18;
	add.s64 	%rd15, %rd1, %rd13;
	ld.global.f64 	%fd20, [%rd15];
	mul.f64 	%fd21, %fd19, %fd20;
	mul.wide.s32 	%rd16, %r119, 8;
	add.s64 	%rd17, %rd2, %rd16;
	ld.global.f64 	%fd22, [%rd17];
	mul.f64 	%fd23, %fd21, %fd22;
	add.s64 	%rd18, %rd1, %rd16;
	ld.global.f64 	%fd24, [%rd18];
	mul.f64 	%fd25, %fd23, %fd24;
	mul.wide.s32 	%rd19, %r118, 8;
	add.s64 	%rd20, %rd2, %rd19;
	ld.global.f64 	%fd26, [%rd20];
	mul.f64 	%fd27, %fd25, %fd26;
	add.s64 	%rd21, %rd1, %rd19;
	ld.global.f64 	%fd28, [%rd21];
	mul.f64 	%fd29, %fd27, %fd28;
	mul.wide.s32 	%rd22, %r117, 8;
	add.s64 	%rd23, %rd2, %rd22;
	ld.global.f64 	%fd30, [%rd23];
	mul.f64 	%fd31, %fd29, %fd30;
	add.s64 	%rd24, %rd1, %rd22;
	ld.global.f64 	%fd32, [%rd24];
	mul.f64 	%fd33, %fd31, %fd32;
	mul.wide.s32 	%rd25, %r116, 8;
	add.s64 	%rd26, %rd2, %rd25;
	ld.global.f64 	%fd34, [%rd26];
	mul.f64 	%fd35, %fd33, %fd34;
	add.s64 	%rd27, %rd1, %rd25;
	ld.global.f64 	%fd36, [%rd27];
	mul.f64 	%fd37, %fd35, %fd36;
	mul.wide.s32 	%rd28, %r115, 8;
	add.s64 	%rd29, %rd2, %rd28;
	ld.global.f64 	%fd38, [%rd29];
	mul.f64 	%fd39, %fd37, %fd38;
	add.s64 	%rd30, %rd1, %rd28;
	ld.global.f64 	%fd40, [%rd30];
	mul.f64 	%fd41, %fd39, %fd40;
	mul.wide.s32 	%rd31, %r114, 8;
	add.s64 	%rd32, %rd2, %rd31;
	ld.global.f64 	%fd42, [%rd32];
	mul.f64 	%fd43, %fd41, %fd42;
	add.s64 	%rd33, %rd1, %rd31;
	ld.global.f64 	%fd44, [%rd33];
	mul.f64 	%fd45, %fd43, %fd44;
	mul.wide.s32 	%rd34, %r113, 8;
	add.s64 	%rd35, %rd2, %rd34;
	ld.global.f64 	%fd46, [%rd35];
	mul.f64 	%fd47, %fd45, %fd46;
	add.s64 	%rd36, %rd1, %rd34;
	ld.global.f64 	%fd48, [%rd36];
	mul.f64 	%fd99, %fd47, %fd48;
	add.s32 	%r120, %r120, 8;
	add.s32 	%r119, %r119, %r11;
	add.s32 	%r118, %r118, %r11;
	add.s32 	%r117, %r117, %r11;
	add.s32 	%r116, %r116, %r11;
	add.s32 	%r115, %r115, %r11;
	add.s32 	%r114, %r114, %r11;
	add.s32 	%r113, %r113, %r11;
	add.s32 	%r112, %r112, %r11;
	add.s32 	%r111, %r111, 8;
	setp.ne.s32 	%p7, %r111, 0;
	@%p7 bra 	$L__BB26_6;
	add.s32 	%r122, %r120, 1;
$L__BB26_8:
	setp.eq.s32 	%p8, %r7, 0;
	@%p8 bra 	$L__BB26_16;
	add.s32 	%r90, %r7, -1;
	setp.lt.u32 	%p9, %r90, 3;
	@%p9 bra 	$L__BB26_11;
	mad.lo.s32 	%r91, %r122, %r56, %r1;
	mad.lo.s32 	%r92, %r91, %r58, %r110;
	mul.wide.s32 	%rd37, %r92, 8;
	add.s64 	%rd38, %rd2, %rd37;
	ld.global.f64 	%fd50, [%rd38];
	mul.f64 	%fd51, %fd99, %fd50;
	add.s64 	%rd39, %rd1, %rd37;
	ld.global.f64 	%fd52, [%rd39];
	mul.f64 	%fd53, %fd51, %fd52;
	add.s32 	%r93, %r91, %r56;
	mad.lo.s32 	%r94, %r93, %r58, %r110;
	mul.wide.s32 	%rd40, %r94, 8;
	add.s64 	%rd41, %rd2, %rd40;
	ld.global.f64 	%fd54, [%rd41];
	mul.f64 	%fd55, %fd53, %fd54;
	add.s64 	%rd42, %rd1, %rd40;
	ld.global.f64 	%fd56, [%rd42];
	mul.f64 	%fd57, %fd55, %fd56;
	add.s32 	%r95, %r93, %r56;
	mad.lo.s32 	%r96, %r95, %r58, %r110;
	mul.wide.s32 	%rd43, %r96, 8;
	add.s64 	%rd44, %rd2, %rd43;
	ld.global.f64 	%fd58, [%rd44];
	mul.f64 	%fd59, %fd57, %fd58;
	add.s64 	%rd45, %rd1, %rd43;
	ld.global.f64 	%fd60, [%rd45];
	mul.f64 	%fd61, %fd59, %fd60;
	add.s32 	%r97, %r95, %r56;
	mad.lo.s32 	%r98, %r97, %r58, %r110;
	mul.wide.s32 	%rd46, %r98, 8;
	add.s64 	%rd47, %rd2, %rd46;
	ld.global.f64 	%fd62, [%rd47];
	mul.f64 	%fd63, %fd61, %fd62;
	add.s64 	%rd48, %rd1, %rd46;
	ld.global.f64 	%fd64, [%rd48];
	mul.f64 	%fd99, %fd63, %fd64;
	add.s32 	%r122, %r122, 4;
$L__BB26_11:
	setp.eq.s32 	%p10, %r8, 0;
	@%p10 bra 	$L__BB26_16;
	setp.eq.s32 	%p11, %r8, 1;
	@%p11 bra 	$L__BB26_14;
	mad.lo.s32 	%r99, %r122, %r56, %r1;
	mad.lo.s32 	%r100, %r99, %r58, %r110;
	mul.wide.s32 	%rd49, %r100, 8;
	add.s64 	%rd50, %rd2, %rd49;
	ld.global.f64 	%fd66, [%rd50];
	mul.f64 	%fd67, %fd99, %fd66;
	add.s64 	%rd51, %rd1, %rd49;
	ld.global.f64 	%fd68, [%rd51];
	mul.f64 	%fd69, %fd67, %fd68;
	add.s32 	%r101, %r99, %r56;
	mad.lo.s32 	%r102, %r101, %r58, %r110;
	mul.wide.s32 	%rd52, %r102, 8;
	add.s64 	%rd53, %rd2, %rd52;
	ld.global.f64 	%fd70, [%rd53];
	mul.f64 	%fd71, %fd69, %fd70;
	add.s64 	%rd54, %rd1, %rd52;
	ld.global.f64 	%fd72, [%rd54];
	mul.f64 	%fd99, %fd71, %fd72;
	add.s32 	%r122, %r122, 2;
$L__BB26_14:
	setp.eq.s32 	%p12, %r9, 0;
	@%p12 bra 	$L__BB26_16;
	mad.lo.s32 	%r103, %r122, %r56, %r1;
	mad.lo.s32 	%r104, %r103, %r58, %r110;
	mul.wide.s32 	%rd55, %r104, 8;
	add.s64 	%rd56, %rd2, %rd55;
	ld.global.f64 	%fd73, [%rd56];
	mul.f64 	%fd74, %fd99, %fd73;
	add.s64 	%rd57, %rd1, %rd55;
	ld.global.f64 	%fd75, [%rd57];
	mul.f64 	%fd99, %fd74, %fd75;
$L__BB26_16:
	ld.param.u64 	%rd75, [_Z22calc_contr_func_nonisoPdS_S_S_S_S_diii_param_4];
	add.s32 	%r105, %r110, %r6;
	mul.wide.s32 	%rd58, %r105, 8;
	add.s64 	%rd59, %rd2, %rd58;
	ld.global.f64 	%fd76, [%rd59];
	add.s64 	%rd60, %rd1, %rd58;
	ld.global.f64 	%fd77, [%rd60];
	mul.f64 	%fd78, %fd76, %fd77;
	mov.f64 	%fd79, 0d3FF0000000000000;
	sub.f64 	%fd80, %fd79, %fd78;
	mul.f64 	%fd81, %fd99, %fd80;
	mul.wide.u32 	%rd61, %r110, 8;
	add.s64 	%rd62, %rd12, %rd61;
	st.f64 	[%rd62], %fd81;
	cvta.to.global.u64 	%rd63, %rd75;
	add.s64 	%rd64, %rd63, %rd61;
	ld.global.f64 	%fd82, [%rd64];
	mul.f64 	%fd83, %fd82, 0d3FE0000000000000;
	mad.lo.s32 	%r106, %r56, %r65, %r1;
	mul.wide.s32 	%rd65, %r106, 8;
	add.s64 	%rd66, %rd3, %rd65;
	ld.global.f64 	%fd84, [%rd66];
	fma.rn.f64 	%fd85, %fd83, %fd81, %fd84;
	st.global.f64 	[%rd66], %fd85;
	add.s32 	%r110, %r110, 1;
	setp.ne.s32 	%p13, %r110, %r58;
	@%p13 bra 	$L__BB26_3;
$L__BB26_17:
	ld.param.f64 	%fd91, [_Z22calc_contr_func_nonisoPdS_S_S_S_S_diii_param_6];
	ld.param.u64 	%rd76, [_Z22calc_contr_func_nonisoPdS_S_S_S_S_diii_param_5];
	ld.param.u64 	%rd74, [_Z22calc_contr_func_nonisoPdS_S_S_S_S_diii_param_3];
	mul.f64 	%fd86, %fd91, 0d401921FB54442D18;
	add.s32 	%r107, %r59, 2;
	mad.lo.s32 	%r108, %r107, %r1, %r65;
	cvta.to.global.u64 	%rd67, %rd76;
	mul.wide.s32 	%rd68, %r108, 8;
	add.s64 	%rd69, %rd67, %rd68;
	ld.global.f64 	%fd87, [%rd69];
	mul.f64 	%fd88, %fd86, %fd87;
	mad.lo.s32 	%r109, %r56, %r65, %r1;
	mul.wide.s32 	%rd70, %r109, 8;
	add.s64 	%rd71, %rd3, %rd70;
	ld.global.f64 	%fd89, [%rd71];
	mul.f64 	%fd90, %fd88, %fd89;
	cvta.to.global.u64 	%rd72, %rd74;
	add.s64 	%rd73, %rd72, %rd70;
	st.global.f64 	[%rd73], %fd90;
	{ // callseq 72, 0
	.param .b64 param0;
	st.param.b64 	[param0], %rd12;
	call.uni 
	free, 
	(
	param0
	);
	} // callseq 72
$L__BB26_18:
	ret;

}
	// .globl	_Z19calc_mean_opacitiesPdS_S_S_S_S_S_S_S_S_S_S_S_iiid
.visible .entry _Z19calc_mean_opacitiesPdS_S_S_S_S_S_S_S_S_S_S_S_iiid(
	.param .u64 .ptr .align 1 _Z19calc_mean_opacitiesPdS_S_S_S_S_S_S_S_S_S_S_S_iiid_param_0,
	.param .u64 .ptr .align 1 _Z19calc_mean_opacitiesPdS_S_S_S_S_S_S_S_S_S_S_S_iiid_param_1,
	.param .u64 .ptr .align 1 _Z19calc_mean_opacitiesPdS_S_S_S_S_S_S_S_S_S_S_S_iiid_param_2,
	.param .u64 .ptr .align 1 _Z19calc_mean_opacitiesPdS_S_S_S_S_S_S_S_S_S_S_S_iiid_param_3,
	.param .u64 .ptr .align 1 _Z19calc_mean_opacitiesPdS_S_S_S_S_S_S_S_S_S_S_S_iiid_param_4,
	.param .u64 .ptr .align 1 _Z19calc_mean_opacitiesPdS_S_S_S_S_S_S_S_S_S_S_S_iiid_param_5,
	.param .u64 .ptr .align 1 _Z19calc_mean_opacitiesPdS_S_S_S_S_S_S_S_S_S_S_S_iiid_param_6,
	.param .u64 .ptr .align 1 _Z19calc_mean_opacitiesPdS_S_S_S_S_S_S_S_S_S_S_S_iiid_param_7,
	.param .u64 .ptr .align 1 _Z19calc_mean_opacitiesPdS_S_S_S_S_S_S_S_S_S_S_S_iiid_param_8,
	.param .u64 .ptr .align 1 _Z19calc_mean_opacitiesPdS_S_S_S_S_S_S_S_S_S_S_S_iiid_param_9,
	.param .u64 .ptr .align 1 _Z19calc_mean_opacitiesPdS_S_S_S_S_S_S_S_S_S_S_S_iiid_param_10,
	.param .u64 .ptr .align 1 _Z19calc_mean_opacitiesPdS_S_S_S_S_S_S_S_S_S_S_S_iiid_param_11,
	.param .u64 .ptr .align 1 _Z19calc_mean_opacitiesPdS_S_S_S_S_S_S_S_S_S_S_S_iiid_param_12,
	.param .u32 _Z19calc_mean_opacitiesPdS_S_S_S_S_S_S_S_S_S_S_S_iiid_param_13,
	.param .u32 _Z19calc_mean_opacitiesPdS_S_S_S_S_S_S_S_S_S_S_S_iiid_param_14,
	.param .u32 _Z19calc_mean_opacitiesPdS_S_S_S_S_S_S_S_S_S_S_S_iiid_param_15,
	.param .f64 _Z19calc_mean_opacitiesPdS_S_S_S_S_S_S_S_S_S_S_S_iiid_param_16
)
{
	.reg .pred 	%p<75>;
	.reg .b32 	%r<273>;
	.reg .b32 	%f<25>;
	.reg .b64 	%rd<123>;
	.reg .b64 	%fd<833>;

	ld.param.u64 	%rd43, [_Z19calc_mean_opacitiesPdS_S_S_S_S_S_S_S_S_S_S_S_iiid_param_4];
	ld.param.u64 	%rd39, [_Z19calc_mean_opacitiesPdS_S_S_S_S_S_S_S_S_S_S_S_iiid_param_5];
	ld.param.u64 	%rd44, [_Z19calc_mean_opacitiesPdS_S_S_S_S_S_S_S_S_S_S_S_iiid_param_6];
	ld.param.u64 	%rd40, [_Z19calc_mean_opacitiesPdS_S_S_S_S_S_S_S_S_S_S_S_iiid_param_7];
	ld.param.u64 	%rd41, [_Z19calc_mean_opacitiesPdS_S_S_S_S_S_S_S_S_S_S_S_iiid_param_8];
	ld.param.u64 	%rd42, [_Z19calc_mean_opacitiesPdS_S_S_S_S_S_S_S_S_S_S_S_iiid_param_9];
	ld.param.u64 	%rd45, [_Z19calc_mean_opacitiesPdS_S_S_S_S_S_S_S_S_S_S_S_iiid_param_10];
	ld.param.u64 	%rd46, [_Z19calc_mean_opacitiesPdS_S_S_S_S_S_S_S_S_S_S_S_iiid_param_11];
	ld.param.u64 	%rd47, [_Z19calc_mean_opacitiesPdS_S_S_S_S_S_S_S_S_S_S_S_iiid_param_12];
	ld.param.u32 	%r85, [_Z19calc_mean_opacitiesPdS_S_S_S_S_S_S_S_S_S_S_S_iiid_param_13];
	ld.param.u32 	%r86, [_Z19calc_mean_opacitiesPdS_S_S_S_S_S_S_S_S_S_S_S_iiid_param_14];
	ld.param.u32 	%r87, [_Z19calc_mean_opacitiesPdS_S_S_S_S_S_S_S_S_S_S_S_iiid_param_15];
	ld.param.f64 	%fd158, [_Z19calc_mean_opacitiesPdS_S_S_S_S_S_S_S_S_S_S_S_iiid_param_16];
	cvta.to.global.u64 	%rd1, %rd43;
	cvta.to.global.u64 	%rd2, %rd45;
	cvta.to.global.u64 	%rd3, %rd46;
	cvta.to.global.u64 	%rd4, %rd44;
	cvta.to.global.u64 	%rd5, %rd47;
	mov.u32 	%r88, %tid.x;
	mov.u32 	%r89, %ctaid.x;
	mov.u32 	%r90, %ntid.x;
	mad.lo.s32 	%r1, %r89, %r90, %r88;
	setp.ge.s32 	%p1, %r1, %r85;
	@%p1 bra 	$L__BB27_99;
	cvta.to.global.u64 	%rd48, %rd42;
	setp.lt.s32 	%p2, %r86, 1;
	mul.wide.s32 	%rd49, %r1, 8;
	add.s64 	%rd6, %rd48, %rd49;
	mov.f64 	%fd831, 0d7FF8000000000000;
	mov.f64 	%fd827, 0d0000000000000000;
	mov.f64 	%fd828, %fd827;
	mov.f64 	%fd829, %fd827;
	mov.f64 	%fd830, %fd827;
	mov.f64 	%fd832, %fd831;
	@%p2 bra 	$L__BB27_95;
	cvta.to.global.u64 	%rd50, %rd39;
	add.s64 	%rd7, %rd50, %rd49;
	mul.lo.s32 	%r2, %r86, %r1;
	setp.lt.s32 	%p3, %r87, 1;
	@%p3 bra 	$L__BB27_16;
	and.b32  	%r3, %r87, 7;
	add.s32 	%r4, %r3, -1;
	and.b32  	%r5, %r87, 3;
	and.b32  	%r6, %r87, 2147483640;
	and.b32  	%r7, %r87, 1;
	mov.b32 	%r257, 0;
$L__BB27_4:
	setp.lt.u32 	%p12, %r87, 8;
	ld.global.f64 	%fd219, [%rd7];
	add.f64 	%fd788, %fd219, 0d0000000000000000;
	add.s32 	%r100, %r257, %r2;
	mul.wide.s32 	%rd60, %r100, 8;
	add.s64 	%rd8, %rd5, %rd60;
	st.global.f64 	[%rd8], %fd788;
	mul.lo.s32 	%r9, %r100, %r87;
	mov.b32 	%r260, 0;
	@%p12 bra 	$L__BB27_7;
	mov.b32 	%r258, 0;
$L__BB27_6:
	.pragma "nounroll";
	mul.wide.u32 	%rd61, %r258, 8;
	add.s64 	%rd62, %rd2, %rd61;
	ld.global.f64 	%fd220, [%rd62];
	mul.f64 	%fd221, %fd220, 0d3FE0000000000000;
	add.s32 	%r102, %r258, %r9;
	mul.wide.s32 	%rd63, %r102, 8;
	add.s64 	%rd64, %rd1, %rd63;
	ld.global.f64 	%fd222, [%rd64];
	fma.rn.f64 	%fd223, %fd221, %fd222, %fd788;
	st.global.f64 	[%rd8], %fd223;
	ld.global.f64 	%fd224, [%rd62+8];
	mul.f64 	%fd225, %fd224, 0d3FE0000000000000;
	ld.global.f64 	%fd226, [%rd64+8];
	fma.rn.f64 	%fd227, %fd225, %fd226, %fd223;
	st.global.f64 	[%rd8], %fd227;
	ld.global.f64 	%fd228, [%rd62+16];
	mul.f64 	%fd229, %fd228, 0d3FE0000000000000;
	ld.global.f64 	%fd230, [%rd64+16];
	fma.rn.f64 	%fd231, %fd229, %fd230, %fd227;
	st.global.f64 	[%rd8], %fd231;
	ld.global.f64 	%fd232, [%rd62+24];
	mul.f64 	%fd233, %fd232, 0d3FE0000000000000;
	ld.global.f64 	%fd234, [%rd64+24];
	fma.rn.f64 	%fd235, %fd233, %fd234, %fd231;
	st.global.f64 	[%rd8], %fd235;
	ld.global.f64 	%fd236, [%rd62+32];
	mul.f64 	%fd237, %fd236, 0d3FE0000000000000;
	ld.global.f64 	%fd238, [%rd64+32];
	fma.rn.f64 	%fd239, %fd237, %fd238, %fd235;
	st.global.f64 	[%rd8], %fd239;
	ld.global.f64 	%fd240, [%rd62+40];
	mul.f64 	%fd241, %fd240, 0d3FE0000000000000;
	ld.global.f64 	%fd242, [%rd64+40];
	fma.rn.f64 	%fd243, %fd241, %fd242, %fd239;
	st.global.f64 	[%rd8], %fd243;
	ld.global.f64 	%fd244, [%rd62+48];
	mul.f64 	%fd245, %fd244, 0d3FE0000000000000;
	ld.global.f64 	%fd246, [%rd64+48];
	fma.rn.f64 	%fd247, %fd245, %fd246, %fd243;
	st.global.f64 	[%rd8], %fd247;
	ld.global.f64 	%fd248, [%rd62+56];
	mul.f64 	%fd249, %fd248, 0d3FE0000000000000;
	ld.global.f64 	%fd250, [%rd64+56];
	fma.rn.f64 	%fd788, %fd249, %fd250, %fd247;
	st.global.f64 	[%rd8], %fd788;
	add.s32 	%r258, %r258, 8;
	setp.ne.s32 	%p13, %r258, %r6;
	mov.u32 	%r260, %r6;
	@%p13 bra 	$L__BB27_6;
$L__BB27_7:
	setp.eq.s32 	%p14, %r3, 0;
	@%p14 bra 	$L__BB27_15;
	setp.lt.u32 	%p15, %r4, 3;
	@%p15 bra 	$L__BB27_10;
	mul.wide.u32 	%rd65, %r260, 8;
	add.s64 	%rd66, %rd2, %rd65;
	ld.global.f64 	%fd251, [%rd66];
	mul.f64 	%fd252, %fd251, 0d3FE0000000000000;
	add.s32 	%r103, %r260, %r9;
	mul.wide.s32 	%rd67, %r103, 8;
	add.s64 	%rd68, %rd1, %rd67;
	ld.global.f64 	%fd253, [%rd68];
	fma.rn.f64 	%fd254, %fd252, %fd253, %fd788;
	st.global.f64 	[%rd8], %fd254;
	ld.global.f64 	%fd255, [%rd66+8];
	mul.f64 	%fd256, %fd255, 0d3FE0000000000000;
	ld.global.f64 	%fd257, [%rd68+8];
	fma.rn.f64 	%fd258, %fd256, %fd257, %fd254;
	st.global.f64 	[%rd8], %fd258;
	ld.global.f64 	%fd259, [%rd66+16];
	mul.f64 	%fd260, %fd259, 0d3FE0000000000000;
	ld.global.f64 	%fd261, [%rd68+16];
	fma.rn.f64 	%fd262, %fd260, %fd261, %fd258;
	st.global.f64 	[%rd8], %fd262;
	ld.global.f64 	%fd263, [%rd66+24];
	mul.f64 	%fd264, %fd263, 0d3FE0000000000000;
	ld.global.f64 	%fd265, [%rd68+24];
	fma.rn.f64 	%fd788, %fd264, %fd265, %fd262;
	st.global.f64 	[%rd8], %fd788;
	add.s32 	%r260, %r260, 4;
$L__BB27_10:
	setp.eq.s32 	%p16, %r5, 0;
	@%p16 bra 	$L__BB27_15;
	setp.eq.s32 	%p17, %r5, 1;
	@%p17 bra 	$L__BB27_13;
	mul.wide.u32 	%rd69, %r260, 8;
	add.s64 	%rd70, %rd2, %rd69;
	ld.global.f64 	%fd266, [%rd70];
	mul.f64 	%fd267, %fd266, 0d3FE0000000000000;
	add.s32 	%r104, %r260, %r9;
	mul.wide.s32 	%rd71, %r104, 8;
	add.s64 	%rd72, %rd1, %rd71;
	ld.global.f64 	%fd268, [%rd72];
	fma.rn.f64 	%fd269, %fd267, %fd268, %fd788;
	st.global.f64 	[%rd8], %fd269;
	ld.global.f64 	%fd270, [%rd70+8];
	mul.f64 	%fd271, %fd270, 0d3FE0000000000000;
	ld.global.f64 	%fd272, [%rd72+8];
	fma.rn.f64 	%fd788, %fd271, %fd272, %fd269;
	st.global.f64 	[%rd8], %fd788;
	add.s32 	%r260, %r260, 2;
$L__BB27_13:
	setp.eq.s32 	%p18, %r7, 0;
	@%p18 bra 	$L__BB27_15;
	mul.wide.u32 	%rd73, %r260, 8;
	add.s64 	%rd74, %rd2, %rd73;
	ld.global.f64 	%fd273, [%rd74];
	mul.f64 	%fd274, %fd273, 0d3FE0000000000000;
	add.s32 	%r105, %r260, %r9;
	mul.wide.s32 	%rd75, %r105, 8;
	add.s64 	%rd76, %rd1, %rd75;
	ld.global.f64 	%fd275, [%rd76];
	fma.rn.f64 	%fd276, %fd274, %fd275, %fd788;
	st.global.f64 	[%rd8], %fd276;
$L__BB27_15:
	add.s32 	%r257, %r257, 1;
	setp.eq.s32 	%p19, %r257, %r86;
	@%p19 bra 	$L__BB27_28;
	bra.uni 	$L__BB27_4;
$L__BB27_16:
	and.b32  	%r18, %r86, 15;
	setp.lt.u32 	%p4, %r86, 16;
	mov.b32 	%r262, 0;
	@%p4 bra 	$L__BB27_19;
	and.b32  	%r262, %r86, 2147483632;
	mov.b32 	%r267, 0;
$L__BB27_18:
	.pragma "nounroll";
	ld.global.f64 	%fd161, [%rd7];
	add.f64 	%fd162, %fd161, 0d0000000000000000;
	add.s32 	%r93, %r267, %r2;
	mul.wide.s32 	%rd52, %r93, 8;
	add.s64 	%rd53, %rd5, %rd52;
	st.global.f64 	[%rd53], %fd162;
	ld.global.f64 	%fd163, [%rd7];
	add.f64 	%fd164, %fd163, 0d0000000000000000;
	st.global.f64 	[%rd53+8], %fd164;
	ld.global.f64 	%fd165, [%rd7];
	add.f64 	%fd166, %fd165, 0d0000000000000000;
	st.global.f64 	[%rd53+16], %fd166;
	ld.global.f64 	%fd167, [%rd7];
	add.f64 	%fd168, %fd167, 0d0000000000000000;
	st.global.f64 	[%rd53+24], %fd168;
	ld.global.f64 	%fd169, [%rd7];
	add.f64 	%fd170, %fd169, 0d0000000000000000;
	st.global.f64 	[%rd53+32], %fd170;
	ld.global.f64 	%fd171, [%rd7];
	add.f64 	%fd172, %fd171, 0d0000000000000000;
	st.global.f64 	[%rd53+40], %fd172;
	ld.global.f64 	%fd173, [%rd7];
	add.f64 	%fd174, %fd173, 0d0000000000000000;
	st.global.f64 	[%rd53+48], %fd174;
	ld.global.f64 	%fd175, [%rd7];
	add.f64 	%fd176, %fd175, 0d0000000000000000;
	st.global.f64 	[%rd53+56], %fd176;
	ld.global.f64 	%fd177, [%rd7];
	add.f64 	%fd178, %fd177, 0d0000000000000000;
	st.global.f64 	[%rd53+64], %fd178;
	ld.global.f64 	%fd179, [%rd7];
	add.f64 	%fd180, %fd179, 0d0000000000000000;
	st.global.f64 	[%rd53+72], %fd180;
	ld.global.f64 	%fd181, [%rd7];
	add.f64 	%fd182, %fd181, 0d0000000000000000;
	st.global.f64 	[%rd53+80], %fd182;
	ld.global.f64 	%fd183, [%rd7];
	add.f64 	%fd184, %fd183, 0d0000000000000000;
	st.global.f64 	[%rd53+88], %fd184;
	ld.global.f64 	%fd185, [%rd7];
	add.f64 	%fd186, %fd185, 0d0000000000000000;
	st.global.f64 	[%rd53+96], %fd186;
	ld.global.f64 	%fd187, [%rd7];
	add.f64 	%fd188, %fd187, 0d0000000000000000;
	st.global.f64 	[%rd53+104], %fd188;
	ld.global.f64 	%fd189, [%rd7];
	add.f64 	%fd190, %fd189, 0d0000000000000000;
	st.global.f64 	[%rd53+112], %fd190;
	ld.global.f64 	%fd191, [%rd7];
	add.f64 	%fd192, %fd191, 0d0000000000000000;
	st.global.f64 	[%rd53+120], %fd192;
	add.s32 	%r267, %r267, 16;
	setp.eq.s32 	%p5, %r267, %r262;
	@%p5 bra 	$L__BB27_19;
	bra.uni 	$L__BB27_18;
$L__BB27_19:
	setp.eq.s32 	%p6, %r18, 0;
	@%p6 bra 	$L__BB27_28;
	and.b32  	%r21, %r86, 7;
	setp.lt.u32 	%p7, %r18, 8;
	@%p7 bra 	$L__BB27_22;
	ld.global.f64 	%fd193, [%rd7];
	add.f64 	%fd194, %fd193, 0d0000000000000000;
	add.s32 	%r94, %r262, %r2;
	mul.wide.s32 	%rd54, %r94, 8;
	add.s64 	%rd55, %rd5, %rd54;
	st.global.f64 	[%rd55], %fd194;
	ld.global.f64 	%fd195, [%rd7];
	add.f64 	%fd196, %fd195, 0d0000000000000000;
	st.global.f64 	[%rd55+8], %fd196;
	ld.global.f64 	%fd197, [%rd7];
	add.f64 	%fd198, %fd197, 0d0000000000000000;
	st.global.f64 	[%rd55+16], %fd198;
	ld.global.f64 	%fd199, [%rd7];
	add.f64 	%fd200, %fd199, 0d0000000000000000;
	st.global.f64 	[%rd55+24], %fd200;
	ld.global.f64 	%fd201, [%rd7];
	add.f64 	%fd202, %fd201, 0d0000000000000000;
	st.global.f64 	[%rd55+32], %fd202;
	ld.global.f64 	%fd203, [%rd7];
	add.f64 	%fd204, %fd203, 0d0000000000000000;
	st.global.f64 	[%rd55+40], %fd204;
	ld.global.f64 	%fd205, [%rd7];
	add.f64 	%fd206, %fd205, 0d0000000000000000;
	st.global.f64 	[%rd55+48], %fd206;
	ld.global.f64 	%fd207, [%rd7];
	add.f64 	%fd208, %fd207, 0d0000000000000000;
	st.global.f64 	[%rd55+56], %fd208;
	add.s32 	%r262, %r262, 8;
$L__BB27_22:
	setp.eq.s32 	%p8, %r21, 0;
	@%p8 bra 	$L__BB27_28;
	and.b32  	%r24, %r86, 3;
	setp.lt.u32 	%p9, %r21, 4;
	@%p9 bra 	$L__BB27_25;
	ld.global.f64 	%fd209, [%rd7];
	add.f64 	%fd210, %fd209, 0d0000000000000000;
	add.s32 	%r95, %r262, %r2;
	mul.wide.s32 	%rd56, %r95, 8;
	add.s64 	%rd57, %rd5, %rd56;
	st.global.f64 	[%rd57], %fd210;
	ld.global.f64 	%fd211, [%rd7];
	add.f64 	%fd212, %fd211, 0d0000000000000000;
	st.global.f64 	[%rd57+8], %fd212;
	ld.global.f64 	%fd213, [%rd7];
	add.f64 	%fd214, %fd213, 0d0000000000000000;
	st.global.f64 	[%rd57+16], %fd214;
	ld.global.f64 	%fd215, [%rd7];
	add.f64 	%fd216, %fd215, 0d0000000000000000;
	st.global.f64 	[%rd57+24], %fd216;
	add.s32 	%r262, %r262, 4;
$L__BB27_25:
	setp.eq.s32 	%p10, %r24, 0;
	@%p10 bra 	$L__BB27_28;
	mov.b32 	%r266, 0;
$L__BB27_27:
	.pragma "nounroll";
	ld.global.f64 	%fd217, [%rd7];
	add.f64 	%fd218, %fd217, 0d0000000000000000;
	add.s32 	%r97, %r262, %r2;
	mul.wide.s32 	%rd58, %r97, 8;
	add.s64 	%rd59, %rd5, %rd58;
	st.global.f64 	[%rd59], %fd218;
	add.s32 	%r262, %r262, 1;
	add.s32 	%r266, %r266, 1;
	setp.ne.s32 	%p11, %r266, %r24;
	@%p11 bra 	$L__BB27_27;
$L__BB27_28:
	add.s32 	%r31, %r85, 2;
	ld.global.f64 	%fd9, [%rd6];
	mul.f64 	%fd10, %fd9, %fd9;
	mul.f64 	%fd11, %fd158, %fd158;
	add.s32 	%r32, %r87, -1;
	and.b32  	%r33, %r87, 1;
	and.b32  	%r34, %r87, 2147483646;
	neg.s32 	%r35, %r34;
	cvta.to.global.u64 	%rd9, %rd41;
	cvta.to.global.u64 	%rd10, %rd40;
	mov.f64 	%fd830, 0d0000000000000000;
	mov.b32 	%r268, 0;
	add.s64 	%rd12, %rd2, 8;
	mov.f64 	%fd829, %fd830;
	mov.f64 	%fd828, %fd830;
	mov.f64 	%fd827, %fd830;
	mov.f64 	%fd795, %fd830;
	mov.f64 	%fd796, %fd830;
	mov.f64 	%fd797, %fd830;
	mov.f64 	%fd798, %fd830;
$L__BB27_29:
	setp.lt.s32 	%p20, %r87, 1;
	add.s32 	%r107, %r268, %r2;
	mul.wide.s32 	%rd77, %r107, 8;
	add.s64 	%rd78, %rd5, %rd77;
	ld.global.f64 	%fd20, [%rd78];
	mul.lo.s32 	%r39, %r268, %r31;
	add.s32 	%r108, %r39, %r1;
	mul.wide.s32 	%rd79, %r108, 8;
	add.s64 	%rd80, %rd4, %rd79;
	ld.global.f64 	%fd279, [%rd80];
	mul.f64 	%fd280, %fd20, %fd279;
	mul.wide.u32 	%rd81, %r268, 8;
	add.s64 	%rd82, %rd9, %rd81;
	ld.global.f64 	%fd21, [%rd82];
	fma.rn.f64 	%fd798, %fd280, %fd21, %fd798;
	fma.rn.f64 	%fd797, %fd21, %fd279, %fd797;
	add.s64 	%rd11, %rd10, %rd81;
	add.s32 	%r268, %r268, 1;
	mov.f64 	%fd805, 0d0000000000000000;
	@%p20 bra 	$L__BB27_45;
	setp.eq.s32 	%p21, %r32, 0;
	ld.global.f64 	%fd283, [%rd11+8];
	ld.global.f64 	%fd284, [%rd11];
	sub.f64 	%fd285, %fd283, %fd284;
	mul.f64 	%fd24, %fd285, 0d3FE0000000000000;
	add.f64 	%fd286, %fd284, %fd283;
	mul.f64 	%fd25, %fd286, 0d3FE0000000000000;
	mov.f64 	%fd805, 0d0000000000000000;
	mov.b64 	%rd119, 0;
	@%p21 bra 	$L__BB27_40;
	add.s64 	%rd117, %rd3, 8;
	mov.f64 	%fd805, 0d0000000000000000;
	mov.u64 	%rd118, %rd12;
	mov.u32 	%r269, %r35;
$L__BB27_32:
	ld.global.f64 	%fd288, [%rd117+-8];
	add.f64 	%fd289, %fd288, 0dBFE0000000000000;
	add.f64 	%fd290, %fd289, %fd289;
	fma.rn.f64 	%fd291, %fd24, %fd290, %fd25;
	ld.global.f64 	%fd292, [%rd118+-8];
	mul.f64 	%fd27, %fd24, %fd292;
	mul.f64 	%fd293, %fd291, %fd291;
	mul.f64 	%fd294, %fd291, %fd293;
	mul.f64 	%fd295, %fd291, %fd294;
	mul.f64 	%fd296, %fd291, %fd295;
	mul.f64 	%fd297, %fd291, %fd296;
	mul.f64 	%fd298, %fd297, 0d3CA3E5B1A8BA67B5;
	mul.f64 	%fd28, %fd10, %fd298;
	mul.f64 	%fd299, %fd291, 0d3CA3E5B1A8BA67B5;
	mul.f64 	%fd300, %fd9, %fd299;
	mov.f64 	%fd301, 0d3CACA0B10938AC5D;
	div.rn.f64 	%fd29, %fd301, %fd300;
	fma.rn.f64 	%fd302, %fd29, 0d3FF71547652B82FE, 0d4338000000000000;
	{
	.reg .b32 %temp; 
	mov.b64 	{%r42, %temp}, %fd302;
	}
	mov.f64 	%fd303, 0dC338000000000000;
	add.rn.f64 	%fd304, %fd302, %fd303;
	fma.rn.f64 	%fd305, %fd304, 0dBFE62E42FEFA39EF, %fd29;
	fma.rn.f64 	%fd306, %fd304, 0dBC7ABC9E3B39803F, %fd305;
	fma.rn.f64 	%fd307, %fd306, 0d3E5ADE1569CE2BDF, 0d3E928AF3FCA213EA;
	fma.rn.f64 	%fd308, %fd307, %fd306, 0d3EC71DEE62401315;
	fma.rn.f64 	%fd309, %fd308, %fd306, 0d3EFA01997C89EB71;
	fma.rn.f64 	%fd310, %fd309, %fd306, 0d3F2A01A014761F65;
	fma.rn.f64 	%fd311, %fd310, %fd306, 0d3F56C16C1852B7AF;
	fma.rn.f64 	%fd312, %fd311, %fd306, 0d3F81111111122322;
	fma.rn.f64 	%fd313, %fd312, %fd306, 0d3FA55555555502A1;
	fma.rn.f64 	%fd314, %fd313, %fd306, 0d3FC5555555555511;
	fma.rn.f64 	%fd315, %fd314, %fd306, 0d3FE000000000000B;
	fma.rn.f64 	%fd316, %fd315, %fd306, 0d3FF0000000000000;
	fma.rn.f64 	%fd317, %fd316, %fd306, 0d3FF0000000000000;
	{
	.reg .b32 %temp; 
	mov.b64 	{%r43, %temp}, %fd317;
	}
	{
	.reg .b32 %temp; 
	mov.b64 	{%temp, %r44}, %fd317;
	}
	shl.b32 	%r109, %r42, 20;
	add.s32 	%r110, %r109, %r44;
	mov.b64 	%fd800, {%r43, %r110};
	{
	.reg .b32 %temp; 
	mov.b64 	{%temp, %r111}, %fd29;
	}
	mov.b32 	%f13, %r111;
	abs.f32 	%f1, %f13;
	setp.lt.f32 	%p22, %f1, 0f4086232B;
	@%p22 bra 	$L__BB27_35;
	setp.lt.f64 	%p23, %fd29, 0d0000000000000000;
	add.f64 	%fd318, %fd29, 0d7FF0000000000000;
	selp.f64 	%fd800, 0d0000000000000000, %fd318, %p23;
	setp.geu.f32 	%p24, %f1, 0f40874800;
	@%p24 bra 	$L__BB27_35;
	shr.u32 	%r112, %r42, 31;
	add.s32 	%r113, %r42, %r112;
	shr.s32 	%r114, %r113, 1;
	shl.b32 	%r115, %r114, 20;
	add.s32 	%r116, %r44, %r115;
	mov.b64 	%fd319, {%r43, %r116};
	sub.s32 	%r117, %r42, %r114;
	shl.b32 	%r118, %r117, 20;
	add.s32 	%r119, %r118, 1072693248;
	mov.b32 	%r120, 0;
	mov.b64 	%fd320, {%r120, %r119};
	mul.f64 	%fd800, %fd320, %fd319;
$L__BB27_35:
	add.f64 	%fd321, %fd800, 0dBFF0000000000000;
	mul.f64 	%fd322, %fd321, %fd321;
	mov.f64 	%fd323, 0d3BA6587F5A0839B3;
	div.rn.f64 	%fd324, %fd323, %fd28;
	mul.f64 	%fd325, %fd324, %fd800;
	div.rn.f64 	%fd326, %fd325, %fd322;
	fma.rn.f64 	%fd34, %fd27, %fd326, %fd805;
	ld.global.f64 	%fd327, [%rd117];
	add.f64 	%fd328, %fd327, 0dBFE0000000000000;
	add.f64 	%fd329, %fd328, %fd328;
	fma.rn.f64 	%fd330, %fd24, %fd329, %fd25;
	ld.global.f64 	%fd331, [%rd118];
	mul.f64 	%fd35, %fd24, %fd331;
	mul.f64 	%fd332, %fd330, %fd330;
	mul.f64 	%fd333, %fd330, %fd332;
	mul.f64 	%fd334, %fd330, %fd333;
	mul.f64 	%fd335, %fd330, %fd334;
	mul.f64 	%fd336, %fd330, %fd335;
	mul.f64 	%fd337, %fd336, 0d3CA3E5B1A8BA67B5;
	mul.f64 	%fd36, %fd10, %fd337;
	mul.f64 	%fd338, %fd330, 0d3CA3E5B1A8BA67B5;
	mul.f64 	%fd339, %fd9, %fd338;
	mov.f64 	%fd340, 0d3CACA0B10938AC5D;
	div.rn.f64 	%fd37, %fd340, %fd339;
	fma.rn.f64 	%fd341, %fd37, 0d3FF71547652B82FE, 0d4338000000000000;
	{
	.reg .b32 %temp; 
	mov.b64 	{%r45, %temp}, %fd341;
	}
	mov.f64 	%fd342, 0dC338000000000000;
	add.rn.f64 	%fd343, %fd341, %fd342;
	fma.rn.f64 	%fd344, %fd343, 0dBFE62E42FEFA39EF, %fd37;
	fma.rn.f64 	%fd345, %fd343, 0dBC7ABC9E3B39803F, %fd344;
	fma.rn.f64 	%fd346, %fd345, 0d3E5ADE1569CE2BDF, 0d3E928AF3FCA213EA;
	fma.rn.f64 	%fd347, %fd346, %fd345, 0d3EC71DEE62401315;
	fma.rn.f64 	%fd348, %fd347, %fd345, 0d3EFA01997C89EB71;
	fma.rn.f64 	%fd349, %fd348, %fd345, 0d3F2A01A014761F65;
	fma.rn.f64 	%fd350, %fd349, %fd345, 0d3F56C16C1852B7AF;
	fma.rn.f64 	%fd351, %fd350, %fd345, 0d3F81111111122322;
	fma.rn.f64 	%fd352, %fd351, %fd345, 0d3FA55555555502A1;
	fma.rn.f64 	%fd353, %fd352, %fd345, 0d3FC5555555555511;
	fma.rn.f64 	%fd354, %fd353, %fd345, 0d3FE000000000000B;
	fma.rn.f64 	%fd355, %fd354, %fd345, 0d3FF0000000000000;
	fma.rn.f64 	%fd356, %fd355, %fd345, 0d3FF0000000000000;
	{
	.reg .b32 %temp; 
	mov.b64 	{%r46, %temp}, %fd356;
	}
	{
	.reg .b32 %temp; 
	mov.b64 	{%temp, %r47}, %fd356;
	}
	shl.b32 	%r121, %r45, 20;
	add.s32 	%r122, %r121, %r47;
	mov.b64 	%fd801, {%r46, %r122};
	{
	.reg .b32 %temp; 
	mov.b64 	{%temp, %r123}, %fd37;
	}
	mov.b32 	%f14, %r123;
	abs.f32 	%f2, %f14;
	setp.lt.f32 	%p25, %f2, 0f4086232B;
	@%p25 bra 	$L__BB27_38;
	setp.lt.f64 	%p26, %fd37, 0d0000000000000000;
	add.f64 	%fd357, %fd37, 0d7FF0000000000000;
	selp.f64 	%fd801, 0d0000000000000000, %fd357, %p26;
	setp.geu.f32 	%p27, %f2, 0f40874800;
	@%p27 bra 	$L__BB27_38;
	shr.u32 	%r124, %r45, 31;
	add.s32 	%r125, %r45, %r124;
	shr.s32 	%r126, %r125, 1;
	shl.b32 	%r127, %r126, 20;
	add.s32 	%r128, %r47, %r127;
	mov.b64 	%fd358, {%r46, %r128};
	sub.s32 	%r129, %r45, %r126;
	shl.b32 	%r130, %r129, 20;
	add.s32 	%r131, %r130, 1072693248;
	mov.b32 	%r132, 0;
	mov.b64 	%fd359, {%r132, %r131};
	mul.f64 	%fd801, %fd359, %fd358;
$L__BB27_38:
	add.f64 	%fd360, %fd801, 0dBFF0000000000000;
	mul.f64 	%fd361, %fd360, %fd360;
	mov.f64 	%fd362, 0d3BA6587F5A0839B3;
	div.rn.f64 	%fd363, %fd362, %fd36;
	mul.f64 	%fd364, %fd363, %fd801;
	div.rn.f64 	%fd365, %fd364, %fd361;
	fma.rn.f64 	%fd805, %fd35, %fd365, %fd34;
	add.s32 	%r269, %r269, 2;
	add.s64 	%rd118, %rd118, 16;
	add.s64 	%rd117, %rd117, 16;
	setp.ne.s32 	%p28, %r269, 0;
	@%p28 bra 	$L__BB27_32;
	cvt.u64.u32 	%rd119, %r34;
$L__BB27_40:
	setp.eq.s32 	%p29, %r33, 0;
	@%p29 bra 	$L__BB27_45;
	shl.b64 	%rd84, %rd119, 3;
	add.s64 	%rd85, %rd3, %rd84;
	ld.global.f64 	%fd366, [%rd85];
	add.f64 	%fd367, %fd366, 0dBFE0000000000000;
	add.f64 	%fd368, %fd367, %fd367;
	fma.rn.f64 	%fd369, %fd24, %fd368, %fd25;
	add.s64 	%rd86, %rd2, %rd84;
	ld.global.f64 	%fd370, [%rd86];
	mul.f64 	%fd45, %fd24, %fd370;
	mul.f64 	%fd371, %fd369, %fd369;
	mul.f64 	%fd372, %fd369, %fd371;
	mul.f64 	%fd373, %fd369, %fd372;
	mul.f64 	%fd374, %fd369, %fd373;
	mul.f64 	%fd375, %fd369, %fd374;
	mul.f64 	%fd376, %fd375, 0d3CA3E5B1A8BA67B5;
	mul.f64 	%fd46, %fd10, %fd376;
	mul.f64 	%fd377, %fd369, 0d3CA3E5B1A8BA67B5;
	mul.f64 	%fd378, %fd9, %fd377;
	mov.f64 	%fd379, 0d3CACA0B10938AC5D;
	div.rn.f64 	%fd47, %fd379, %fd378;
	fma.rn.f64 	%fd380, %fd47, 0d3FF71547652B82FE, 0d4338000000000000;
	{
	.reg .b32 %temp; 
	mov.b64 	{%r49, %temp}, %fd380;
	}
	mov.f64 	%fd381, 0dC338000000000000;
	add.rn.f64 	%fd382, %fd380, %fd381;
	fma.rn.f64 	%fd383, %fd382, 0dBFE62E42FEFA39EF, %fd47;
	fma.rn.f64 	%fd384, %fd382, 0dBC7ABC9E3B39803F, %fd383;
	fma.rn.f64 	%fd385, %fd384, 0d3E5ADE1569CE2BDF, 0d3E928AF3FCA213EA;
	fma.rn.f64 	%fd386, %fd385, %fd384, 0d3EC71DEE62401315;
	fma.rn.f64 	%fd387, %fd386, %fd384, 0d3EFA01997C89EB71;
	fma.rn.f64 	%fd388, %fd387, %fd384, 0d3F2A01A014761F65;
	fma.rn.f64 	%fd389, %fd388, %fd384, 0d3F56C16C1852B7AF;
	fma.rn.f64 	%fd390, %fd389, %fd384, 0d3F81111111122322;
	fma.rn.f64 	%fd391, %fd390, %fd384, 0d3FA55555555502A1;
	fma.rn.f64 	%fd392, %fd391, %fd384, 0d3FC5555555555511;
	fma.rn.f64 	%fd393, %fd392, %fd384, 0d3FE000000000000B;
	fma.rn.f64 	%fd394, %fd393, %fd384, 0d3FF0000000000000;
	fma.rn.f64 	%fd395, %fd394, %fd384, 0d3FF0000000000000;
	{
	.reg .b32 %temp; 
	mov.b64 	{%r50, %temp}, %fd395;
	}
	{
	.reg .b32 %temp; 
	mov.b64 	{%temp, %r51}, %fd395;
	}
	shl.b32 	%r133, %r49, 20;
	add.s32 	%r134, %r133, %r51;
	mov.b64 	%fd804, {%r50, %r134};
	{
	.reg .b32 %temp; 
	mov.b64 	{%temp, %r135}, %fd47;
	}
	mov.b32 	%f15, %r135;
	abs.f32 	%f3, %f15;
	setp.lt.f32 	%p30, %f3, 0f4086232B;
	@%p30 bra 	$L__BB27_44;
	setp.lt.f64 	%p31, %fd47, 0d0000000000000000;
	add.f64 	%fd396, %fd47, 0d7FF0000000000000;
	selp.f64 	%fd804, 0d0000000000000000, %fd396, %p31;
	setp.geu.f32 	%p32, %f3, 0f40874800;
	@%p32 bra 	$L__BB27_44;
	shr.u32 	%r136, %r49, 31;
	add.s32 	%r137, %r49, %r136;
	shr.s32 	%r138, %r137, 1;
	shl.b32 	%r139, %r138, 20;
	add.s32 	%r140, %r51, %r139;
	mov.b64 	%fd397, {%r50, %r140};
	sub.s32 	%r141, %r49, %r138;
	shl.b32 	%r142, %r141, 20;
	add.s32 	%r143, %r142, 1072693248;
	mov.b32 	%r144, 0;
	mov.b64 	%fd398, {%r144, %r143};
	mul.f64 	%fd804, %fd398, %fd397;
$L__BB27_44:
	add.f64 	%fd399, %fd804, 0dBFF0000000000000;
	mul.f64 	%fd400, %fd399, %fd399;
	mov.f64 	%fd401, 0d3BA6587F5A0839B3;
	div.rn.f64 	%fd402, %fd401, %fd46;
	mul.f64 	%fd403, %fd402, %fd804;
	div.rn.f64 	%fd404, %fd403, %fd400;
	fma.rn.f64 	%fd805, %fd45, %fd404, %fd805;
$L__BB27_45:
	add.f64 	%fd796, %fd796, %fd805;
	mov.f64 	%fd812, 0d0000000000000000;
	@%p20 bra 	$L__BB27_61;
	setp.eq.s32 	%p34, %r32, 0;
	ld.global.f64 	%fd408, [%rd11+8];
	ld.global.f64 	%fd409, [%rd11];
	sub.f64 	%fd410, %fd408, %fd409;
	mul.f64 	%fd55, %fd410, 0d3FE0000000000000;
	add.f64 	%fd411, %fd409, %fd408;
	mul.f64 	%fd56, %fd411, 0d3FE0000000000000;
	mov.f64 	%fd812, 0d0000000000000000;
	mov.b64 	%rd120, 0;
	@%p34 bra 	$L__BB27_56;
	mov.f64 	%fd812, 0d0000000000000000;
	mov.b32 	%r270, 0;
$L__BB27_48:
	mul.wide.u32 	%rd88, %r270, 8;
	add.s64 	%rd20, %rd3, %rd88;
	ld.global.f64 	%fd413, [%rd20];
	add.f64 	%fd414, %fd413, 0dBFE0000000000000;
	add.f64 	%fd415, %fd414, %fd414;
	fma.rn.f64 	%fd416, %fd55, %fd415, %fd56;
	add.s64 	%rd21, %rd2, %rd88;
	ld.global.f64 	%fd417, [%rd21];
	mul.f64 	%fd58, %fd55, %fd417;
	mul.f64 	%fd418, %fd416, %fd416;
	mul.f64 	%fd419, %fd416, %fd418;
	mul.f64 	%fd420, %fd416, %fd419;
	mul.f64 	%fd421, %fd416, %fd420;
	mul.f64 	%fd422, %fd416, %fd421;
	mul.f64 	%fd423, %fd422, 0d3CA3E5B1A8BA67B5;
	mul.f64 	%fd59, %fd10, %fd423;
	mul.f64 	%fd424, %fd416, 0d3CA3E5B1A8BA67B5;
	mul.f64 	%fd425, %fd9, %fd424;
	mov.f64 	%fd426, 0d3CACA0B10938AC5D;
	div.rn.f64 	%fd60, %fd426, %fd425;
	fma.rn.f64 	%fd427, %fd60, 0d3FF71547652B82FE, 0d4338000000000000;
	{
	.reg .b32 %temp; 
	mov.b64 	{%r53, %temp}, %fd427;
	}
	mov.f64 	%fd428, 0dC338000000000000;
	add.rn.f64 	%fd429, %fd427, %fd428;
	fma.rn.f64 	%fd430, %fd429, 0dBFE62E42FEFA39EF, %fd60;
	fma.rn.f64 	%fd431, %fd429, 0dBC7ABC9E3B39803F, %fd430;
	fma.rn.f64 	%fd432, %fd431, 0d3E5ADE1569CE2BDF, 0d3E928AF3FCA213EA;
	fma.rn.f64 	%fd433, %fd432, %fd431, 0d3EC71DEE62401315;
	fma.rn.f64 	%fd434, %fd433, %fd431, 0d3EFA01997C89EB71;
	fma.rn.f64 	%fd435, %fd434, %fd431, 0d3F2A01A014761F65;
	fma.rn.f64 	%fd436, %fd435, %fd431, 0d3F56C16C1852B7AF;
	fma.rn.f64 	%fd437, %fd436, %fd431, 0d3F81111111122322;
	fma.rn.f64 	%fd438, %fd437, %fd431, 0d3FA55555555502A1;
	fma.rn.f64 	%fd439, %fd438, %fd431, 0d3FC5555555555511;
	fma.rn.f64 	%fd440, %fd439, %fd431, 0d3FE000000000000B;
	fma.rn.f64 	%fd441, %fd440, %fd431, 0d3FF0000000000000;
	fma.rn.f64 	%fd442, %fd441, %fd431, 0d3FF0000000000000;
	{
	.reg .b32 %temp; 
	mov.b64 	{%r54, %temp}, %fd442;
	}
	{
	.reg .b32 %temp; 
	mov.b64 	{%temp, %r55}, %fd442;
	}
	shl.b32 	%r146, %r53, 20;
	add.s32 	%r147, %r146, %r55;
	mov.b64 	%fd807, {%r54, %r147};
	{
	.reg .b32 %temp; 
	mov.b64 	{%temp, %r148}, %fd60;
	}
	mov.b32 	%f16, %r148;
	abs.f32 	%f4, %f16;
	setp.lt.f32 	%p35, %f4, 0f4086232B;
	@%p35 bra 	$L__BB27_51;
	setp.lt.f64 	%p36, %fd60, 0d0000000000000000;
	add.f64 	%fd443, %fd60, 0d7FF0000000000000;
	selp.f64 	%fd807, 0d0000000000000000, %fd443, %p36;
	setp.geu.f32 	%p37, %f4, 0f40874800;
	@%p37 bra 	$L__BB27_51;
	shr.u32 	%r149, %r53, 31;
	add.s32 	%r150, %r53, %r149;
	shr.s32 	%r151, %r150, 1;
	shl.b32 	%r152, %r151, 20;
	add.s32 	%r153, %r55, %r152;
	mov.b64 	%fd444, {%r54, %r153};
	sub.s32 	%r154, %r53, %r151;
	shl.b32 	%r155, %r154, 20;
	add.s32 	%r156, %r155, 1072693248;
	mov.b32 	%r157, 0;
	mov.b64 	%fd445, {%r157, %r156};
	mul.f64 	%fd807, %fd445, %fd444;
$L__BB27_51:
	add.f64 	%fd446, %fd807, 0dBFF0000000000000;
	mul.f64 	%fd447, %fd446, %fd446;
	mov.f64 	%fd448, 0d3BA6587F5A0839B3;
	div.rn.f64 	%fd449, %fd448, %fd59;
	mul.f64 	%fd450, %fd449, %fd807;
	div.rn.f64 	%fd451, %fd450, %fd447;
	fma.rn.f64 	%fd65, %fd58, %fd451, %fd812;
	ld.global.f64 	%fd452, [%rd20+8];
	add.f64 	%fd453, %fd452, 0dBFE0000000000000;
	add.f64 	%fd454, %fd453, %fd453;
	fma.rn.f64 	%fd455, %fd55, %fd454, %fd56;
	ld.global.f64 	%fd456, [%rd21+8];
	mul.f64 	%fd66, %fd55, %fd456;
	mul.f64 	%fd457, %fd455, %fd455;
	mul.f64 	%fd458, %fd455, %fd457;
	mul.f64 	%fd459, %fd455, %fd458;
	mul.f64 	%fd460, %fd455, %fd459;
	mul.f64 	%fd461, %fd455, %fd460;
	mul.f64 	%fd462, %fd461, 0d3CA3E5B1A8BA67B5;
	mul.f64 	%fd67, %fd10, %fd462;
	mul.f64 	%fd463, %fd455, 0d3CA3E5B1A8BA67B5;
	mul.f64 	%fd464, %fd9, %fd463;
	mov.f64 	%fd465, 0d3CACA0B10938AC5D;
	div.rn.f64 	%fd68, %fd465, %fd464;
	fma.rn.f64 	%fd466, %fd68, 0d3FF71547652B82FE, 0d4338000000000000;
	{
	.reg .b32 %temp; 
	mov.b64 	{%r56, %temp}, %fd466;
	}
	mov.f64 	%fd467, 0dC338000000000000;
	add.rn.f64 	%fd468, %fd466, %fd467;
	fma.rn.f64 	%fd469, %fd468, 0dBFE62E42FEFA39EF, %fd68;
	fma.rn.f64 	%fd470, %fd468, 0dBC7ABC9E3B39803F, %fd469;
	fma.rn.f64 	%fd471, %fd470, 0d3E5ADE1569CE2BDF, 0d3E928AF3FCA213EA;
	fma.rn.f64 	%fd472, %fd471, %fd470, 0d3EC71DEE62401315;
	fma.rn.f64 	%fd473, %fd472, %fd470, 0d3EFA01997C89EB71;
	fma.rn.f64 	%fd474, %fd473, %fd470, 0d3F2A01A014761F65;
	fma.rn.f64 	%fd475, %fd474, %fd470, 0d3F56C16C1852B7AF;
	fma.rn.f64 	%fd476, %fd475, %fd470, 0d3F81111111122322;
	fma.rn.f64 	%fd477, %fd476, %fd470, 0d3FA55555555502A1;
	fma.rn.f64 	%fd478, %fd477, %fd470, 0d3FC5555555555511;
	fma.rn.f64 	%fd479, %fd478, %fd470, 0d3FE000000000000B;
	fma.rn.f64 	%fd480, %fd479, %fd470, 0d3FF0000000000000;
	fma.rn.f64 	%fd481, %fd480, %fd470, 0d3FF0000000000000;
	{
	.reg .b32 %temp; 
	mov.b64 	{%r57, %temp}, %fd481;
	}
	{
	.reg .b32 %temp; 
	mov.b64 	{%temp, %r58}, %fd481;
	}
	shl.b32 	%r158, %r56, 20;
	add.s32 	%r159, %r158, %r58;
	mov.b64 	%fd808, {%r57, %r159};
	{
	.reg .b32 %temp; 
	mov.b64 	{%temp, %r160}, %fd68;
	}
	mov.b32 	%f17, %r160;
	abs.f32 	%f5, %f17;
	setp.lt.f32 	%p38, %f5, 0f4086232B;
	@%p38 bra 	$L__BB27_54;
	setp.lt.f64 	%p39, %fd68, 0d0000000000000000;
	add.f64 	%fd482, %fd68, 0d7FF0000000000000;
	selp.f64 	%fd808, 0d0000000000000000, %fd482, %p39;
	setp.geu.f32 	%p40, %f5, 0f40874800;
	@%p40 bra 	$L__BB27_54;
	shr.u32 	%r161, %r56, 31;
	add.s32 	%r162, %r56, %r161;
	shr.s32 	%r163, %r162, 1;
	shl.b32 	%r164, %r163, 20;
	add.s32 	%r165, %r58, %r164;
	mov.b64 	%fd483, {%r57, %r165};
	sub.s32 	%r166, %r56, %r163;
	shl.b32 	%r167, %r166, 20;
	add.s32 	%r168, %r167, 1072693248;
	mov.b32 	%r169, 0;
	mov.b64 	%fd484, {%r169, %r168};
	mul.f64 	%fd808, %fd484, %fd483;
$L__BB27_54:
	add.f64 	%fd485, %fd808, 0dBFF0000000000000;
	mul.f64 	%fd486, %fd485, %fd485;
	mov.f64 	%fd487, 0d3BA6587F5A0839B3;
	div.rn.f64 	%fd488, %fd487, %fd67;
	mul.f64 	%fd489, %fd488, %fd808;
	div.rn.f64 	%fd490, %fd489, %fd486;
	fma.rn.f64 	%fd812, %fd66, %fd490, %fd65;
	add.s32 	%r270, %r270, 2;
	setp.ne.s32 	%p41, %r270, %r34;
	@%p41 bra 	$L__BB27_48;
	cvt.u64.u32 	%rd120, %r34;
$L__BB27_56:
	setp.eq.s32 	%p42, %r33, 0;
	@%p42 bra 	$L__BB27_61;
	shl.b64 	%rd89, %rd120, 3;
	add.s64 	%rd90, %rd3, %rd89;
	ld.global.f64 	%fd491, [%rd90];
	add.f64 	%fd492, %fd491, 0dBFE0000000000000;
	add.f64 	%fd493, %fd492, %fd492;
	fma.rn.f64 	%fd494, %fd55, %fd493, %fd56;
	add.s64 	%rd91, %rd2, %rd89;
	ld.global.f64 	%fd495, [%rd91];
	mul.f64 	%fd76, %fd55, %fd495;
	mul.f64 	%fd496, %fd494, %fd494;
	mul.f64 	%fd497, %fd494, %fd496;
	mul.f64 	%fd498, %fd494, %fd497;
	mul.f64 	%fd499, %fd494, %fd498;
	mul.f64 	%fd500, %fd494, %fd499;
	mul.f64 	%fd501, %fd500, 0d3CA3E5B1A8BA67B5;
	mul.f64 	%fd77, %fd10, %fd501;
	mul.f64 	%fd502, %fd494, 0d3CA3E5B1A8BA67B5;
	mul.f64 	%fd503, %fd9, %fd502;
	mov.f64 	%fd504, 0d3CACA0B10938AC5D;
	div.rn.f64 	%fd78, %fd504, %fd503;
	fma.rn.f64 	%fd505, %fd78, 0d3FF71547652B82FE, 0d4338000000000000;
	{
	.reg .b32 %temp; 
	mov.b64 	{%r60, %temp}, %fd505;
	}
	mov.f64 	%fd506, 0dC338000000000000;
	add.rn.f64 	%fd507, %fd505, %fd506;
	fma.rn.f64 	%fd508, %fd507, 0dBFE62E42FEFA39EF, %fd78;
	fma.rn.f64 	%fd509, %fd507, 0dBC7ABC9E3B39803F, %fd508;
	fma.rn.f64 	%fd510, %fd509, 0d3E5ADE1569CE2BDF, 0d3E928AF3FCA213EA;
	fma.rn.f64 	%fd511, %fd510, %fd509, 0d3EC71DEE62401315;
	fma.rn.f64 	%fd512, %fd511, %fd509, 0d3EFA01997C89EB71;
	fma.rn.f64 	%fd513, %fd512, %fd509, 0d3F2A01A014761F65;
	fma.rn.f64 	%fd514, %fd513, %fd509, 0d3F56C16C1852B7AF;
	fma.rn.f64 	%fd515, %fd514, %fd509, 0d3F81111111122322;
	fma.rn.f64 	%fd516, %fd515, %fd509, 0d3FA55555555502A1;
	fma.rn.f64 	%fd517, %fd516, %fd509, 0d3FC5555555555511;
	fma.rn.f64 	%fd518, %fd517, %fd509, 0d3FE000000000000B;
	fma.rn.f64 	%fd519, %fd518, %fd509, 0d3FF0000000000000;
	fma.rn.f64 	%fd520, %fd519, %fd509, 0d3FF0000000000000;
	{
	.reg .b32 %temp; 
	mov.b64 	{%r61, %temp}, %fd520;
	}
	{
	.reg .b32 %temp; 
	mov.b64 	{%temp, %r62}, %fd520;
	}
	shl.b32 	%r170, %r60, 20;
	add.s32 	%r171, %r170, %r62;
	mov.b64 	%fd811, {%r61, %r171};
	{
	.reg .b32 %temp; 
	mov.b64 	{%temp, %r172}, %fd78;
	}
	mov.b32 	%f18, %r172;
	abs.f32 	%f6, %f18;
	setp.lt.f32 	%p43, %f6, 0f4086232B;
	@%p43 bra 	$L__BB27_60;
	setp.lt.f64 	%p44, %fd78, 0d0000000000000000;
	add.f64 	%fd521, %fd78, 0d7FF0000000000000;
	selp.f64 	%fd811, 0d0000000000000000, %fd521, %p44;
	setp.geu.f32 	%p45, %f6, 0f40874800;
	@%p45 bra 	$L__BB27_60;
	shr.u32 	%r173, %r60, 31;
	add.s32 	%r174, %r60, %r173;
	shr.s32 	%r175, %r174, 1;
	shl.b32 	%r176, %r175, 20;
	add.s32 	%r177, %r62, %r176;
	mov.b64 	%fd522, {%r61, %r177};
	sub.s32 	%r178, %r60, %r175;
	shl.b32 	%r179, %r178, 20;
	add.s32 	%r180, %r179, 1072693248;
	mov.b32 	%r181, 0;
	mov.b64 	%fd523, {%r181, %r180};
	mul.f64 	%fd811, %fd523, %fd522;
$L__BB27_60:
	add.f64 	%fd524, %fd811, 0dBFF0000000000000;
	mul.f64 	%fd525, %fd524, %fd524;
	mov.f64 	%fd526, 0d3BA6587F5A0839B3;
	div.rn.f64 	%fd527, %fd526, %fd77;
	mul.f64 	%fd528, %fd527, %fd811;
	div.rn.f64 	%fd529, %fd528, %fd525;
	fma.rn.f64 	%fd812, %fd76, %fd529, %fd812;
$L__BB27_61:
	div.rn.f64 	%fd531, %fd812, %fd20;
	add.f64 	%fd795, %fd795, %fd531;
	add.s32 	%r182, %r39, %r85;
	mul.wide.s32 	%rd92, %r182, 8;
	add.s64 	%rd93, %rd4, %rd92;
	ld.global.f64 	%fd532, [%rd93];
	mul.f64 	%fd533, %fd20, %fd532;
	fma.rn.f64 	%fd827, %fd533, %fd21, %fd827;
	fma.rn.f64 	%fd828, %fd532, %fd21, %fd828;
	mov.f64 	%fd819, 0d0000000000000000;
	@%p20 bra 	$L__BB27_77;
	setp.eq.s32 	%p47, %r32, 0;
	ld.global.f64 	%fd536, [%rd11+8];
	ld.global.f64 	%fd537, [%rd11];
	sub.f64 	%fd538, %fd536, %fd537;
	mul.f64 	%fd88, %fd538, 0d3FE0000000000000;
	add.f64 	%fd539, %fd537, %fd536;
	mul.f64 	%fd89, %fd539, 0d3FE0000000000000;
	mov.f64 	%fd819, 0d0000000000000000;
	mov.b64 	%rd121, 0;
	@%p47 bra 	$L__BB27_72;
	mov.f64 	%fd819, 0d0000000000000000;
	mov.b32 	%r271, 0;
$L__BB27_64:
	mul.wide.u32 	%rd95, %r271, 8;
	add.s64 	%rd24, %rd3, %rd95;
	ld.global.f64 	%fd541, [%rd24];
	add.f64 	%fd542, %fd541, 0dBFE0000000000000;
	add.f64 	%fd543, %fd542, %fd542;
	fma.rn.f64 	%fd544, %fd88, %fd543, %fd89;
	add.s64 	%rd25, %rd2, %rd95;
	ld.global.f64 	%fd545, [%rd25];
	mul.f64 	%fd91, %fd88, %fd545;
	mul.f64 	%fd546, %fd544, %fd544;
	mul.f64 	%fd547, %fd544, %fd546;
	mul.f64 	%fd548, %fd544, %fd547;
	mul.f64 	%fd549, %fd544, %fd548;
	mul.f64 	%fd550, %fd544, %fd549;
	mul.f64 	%fd551, %fd550, 0d3CA3E5B1A8BA67B5;
	mul.f64 	%fd92, %fd11, %fd551;
	mul.f64 	%fd552, %fd544, 0d3CA3E5B1A8BA67B5;
	mul.f64 	%fd553, %fd158, %fd552;
	mov.f64 	%fd554, 0d3CACA0B10938AC5D;
	div.rn.f64 	%fd93, %fd554, %fd553;
	fma.rn.f64 	%fd555, %fd93, 0d3FF71547652B82FE, 0d4338000000000000;
	{
	.reg .b32 %temp; 
	mov.b64 	{%r64, %temp}, %fd555;
	}
	mov.f64 	%fd556, 0dC338000000000000;
	add.rn.f64 	%fd557, %fd555, %fd556;
	fma.rn.f64 	%fd558, %fd557, 0dBFE62E42FEFA39EF, %fd93;
	fma.rn.f64 	%fd559, %fd557, 0dBC7ABC9E3B39803F, %fd558;
	fma.rn.f64 	%fd560, %fd559, 0d3E5ADE1569CE2BDF, 0d3E928AF3FCA213EA;
	fma.rn.f64 	%fd561, %fd560, %fd559, 0d3EC71DEE62401315;
	fma.rn.f64 	%fd562, %fd561, %fd559, 0d3EFA01997C89EB71;
	fma.rn.f64 	%fd563, %fd562, %fd559, 0d3F2A01A014761F65;
	fma.rn.f64 	%fd564, %fd563, %fd559, 0d3F56C16C1852B7AF;
	fma.rn.f64 	%fd565, %fd564, %fd559, 0d3F81111111122322;
	fma.rn.f64 	%fd566, %fd565, %fd559, 0d3FA55555555502A1;
	fma.rn.f64 	%fd567, %fd566, %fd559, 0d3FC5555555555511;
	fma.rn.f64 	%fd568, %fd567, %fd559, 0d3FE000000000000B;
	fma.rn.f64 	%fd569, %fd568, %fd559, 0d3FF0000000000000;
	fma.rn.f64 	%fd570, %fd569, %fd559, 0d3FF0000000000000;
	{
	.reg .b32 %temp; 
	mov.b64 	{%r65, %temp}, %fd570;
	}
	{
	.reg .b32 %temp; 
	mov.b64 	{%temp, %r66}, %fd570;
	}
	shl.b32 	%r184, %r64, 20;
	add.s32 	%r185, %r184, %r66;
	mov.b64 	%fd814, {%r65, %r185};
	{
	.reg .b32 %temp; 
	mov.b64 	{%temp, %r186}, %fd93;
	}
	mov.b32 	%f19, %r186;
	abs.f32 	%f7, %f19;
	setp.lt.f32 	%p48, %f7, 0f4086232B;
	@%p48 bra 	$L__BB27_67;
	setp.lt.f64 	%p49, %fd93, 0d0000000000000000;
	add.f64 	%fd571, %fd93, 0d7FF0000000000000;
	selp.f64 	%fd814, 0d0000000000000000, %fd571, %p49;
	setp.geu.f32 	%p50, %f7, 0f40874800;
	@%p50 bra 	$L__BB27_67;
	shr.u32 	%r187, %r64, 31;
	add.s32 	%r188, %r64, %r187;
	shr.s32 	%r189, %r188, 1;
	shl.b32 	%r190, %r189, 20;
	add.s32 	%r191, %r66, %r190;
	mov.b64 	%fd572, {%r65, %r191};
	sub.s32 	%r192, %r64, %r189;
	shl.b32 	%r193, %r192, 20;
	add.s32 	%r194, %r193, 1072693248;
	mov.b32 	%r195, 0;
	mov.b64 	%fd573, {%r195, %r194};
	mul.f64 	%fd814, %fd573, %fd572;
$L__BB27_67:
	add.f64 	%fd574, %fd814, 0dBFF0000000000000;
	mul.f64 	%fd575, %fd574, %fd574;
	mov.f64 	%fd576, 0d3BA6587F5A0839B3;
	div.rn.f64 	%fd577, %fd576, %fd92;
	mul.f64 	%fd578, %fd577, %fd814;
	div.rn.f64 	%fd579, %fd578, %fd575;
	fma.rn.f64 	%fd98, %fd91, %fd579, %fd819;
	ld.global.f64 	%fd580, [%rd24+8];
	add.f64 	%fd581, %fd580, 0dBFE0000000000000;
	add.f64 	%fd582, %fd581, %fd581;
	fma.rn.f64 	%fd583, %fd88, %fd582, %fd89;
	ld.global.f64 	%fd584, [%rd25+8];
	mul.f64 	%fd99, %fd88, %fd584;
	mul.f64 	%fd585, %fd583, %fd583;
	mul.f64 	%fd586, %fd583, %fd585;
	mul.f64 	%fd587, %fd583, %fd586;
	mul.f64 	%fd588, %fd583, %fd587;
	mul.f64 	%fd589, %fd583, %fd588;
	mul.f64 	%fd590, %fd589, 0d3CA3E5B1A8BA67B5;
	mul.f64 	%fd100, %fd11, %fd590;
	mul.f64 	%fd591, %fd583, 0d3CA3E5B1A8BA67B5;
	mul.f64 	%fd592, %fd158, %fd591;
	mov.f64 	%fd593, 0d3CACA0B10938AC5D;
	div.rn.f64 	%fd101, %fd593, %fd592;
	fma.rn.f64 	%fd594, %fd101, 0d3FF71547652B82FE, 0d4338000000000000;
	{
	.reg .b32 %temp; 
	mov.b64 	{%r67, %temp}, %fd594;
	}
	mov.f64 	%fd595, 0dC338000000000000;
	add.rn.f64 	%fd596, %fd594, %fd595;
	fma.rn.f64 	%fd597, %fd596, 0dBFE62E42FEFA39EF, %fd101;
	fma.rn.f64 	%fd598, %fd596, 0dBC7ABC9E3B39803F, %fd597;
	fma.rn.f64 	%fd599, %fd598, 0d3E5ADE1569CE2BDF, 0d3E928AF3FCA213EA;
	fma.rn.f64 	%fd600, %fd599, %fd598, 0d3EC71DEE62401315;
	fma.rn.f64 	%fd601, %fd600, %fd598, 0d3EFA01997C89EB71;
	fma.rn.f64 	%fd602, %fd601, %fd598, 0d3F2A01A014761F65;
	fma.rn.f64 	%fd603, %fd602, %fd598, 0d3F56C16C1852B7AF;
	fma.rn.f64 	%fd604, %fd603, %fd598, 0d3F81111111122322;
	fma.rn.f64 	%fd605, %fd604, %fd598, 0d3FA55555555502A1;
	fma.rn.f64 	%fd606, %fd605, %fd598, 0d3FC5555555555511;
	fma.rn.f64 	%fd607, %fd606, %fd598, 0d3FE000000000000B;
	fma.rn.f64 	%fd608, %fd607, %fd598, 0d3FF0000000000000;
	fma.rn.f64 	%fd609, %fd608, %fd598, 0d3FF0000000000000;
	{
	.reg .b32 %temp; 
	mov.b64 	{%r68, %temp}, %fd609;
	}
	{
	.reg .b32 %temp; 
	mov.b64 	{%temp, %r69}, %fd609;
	}
	shl.b32 	%r196, %r67, 20;
	add.s32 	%r197, %r196, %r69;
	mov.b64 	%fd815, {%r68, %r197};
	{
	.reg .b32 %temp; 
	mov.b64 	{%temp, %r198}, %fd101;
	}
	mov.b32 	%f20, %r198;
	abs.f32 	%f8, %f20;
	setp.lt.f32 	%p51, %f8, 0f4086232B;
	@%p51 bra 	$L__BB27_70;
	setp.lt.f64 	%p52, %fd101, 0d0000000000000000;
	add.f64 	%fd610, %fd101, 0d7FF0000000000000;
	selp.f64 	%fd815, 0d0000000000000000, %fd610, %p52;
	setp.geu.f32 	%p53, %f8, 0f40874800;
	@%p53 bra 	$L__BB27_70;
	shr.u32 	%r199, %r67, 31;
	add.s32 	%r200, %r67, %r199;
	shr.s32 	%r201, %r200, 1;
	shl.b32 	%r202, %r201, 20;
	add.s32 	%r203, %r69, %r202;
	mov.b64 	%fd611, {%r68, %r203};
	sub.s32 	%r204, %r67, %r201;
	shl.b32 	%r205, %r204, 20;
	add.s32 	%r206, %r205, 1072693248;
	mov.b32 	%r207, 0;
	mov.b64 	%fd612, {%r207, %r206};
	mul.f64 	%fd815, %fd612, %fd611;
$L__BB27_70:
	add.f64 	%fd613, %fd815, 0dBFF0000000000000;
	mul.f64 	%fd614, %fd613, %fd613;
	mov.f64 	%fd615, 0d3BA6587F5A0839B3;
	div.rn.f64 	%fd616, %fd615, %fd100;
	mul.f64 	%fd617, %fd616, %fd815;
	div.rn.f64 	%fd618, %fd617, %fd614;
	fma.rn.f64 	%fd819, %fd99, %fd618, %fd98;
	add.s32 	%r271, %r271, 2;
	setp.ne.s32 	%p54, %r271, %r34;
	@%p54 bra 	$L__BB27_64;
	cvt.u64.u32 	%rd121, %r34;
$L__BB27_72:
	setp.eq.s32 	%p55, %r33, 0;
	@%p55 bra 	$L__BB27_77;
	shl.b64 	%rd96, %rd121, 3;
	add.s64 	%rd97, %rd3, %rd96;
	ld.global.f64 	%fd619, [%rd97];
	add.f64 	%fd620, %fd619, 0dBFE0000000000000;
	add.f64 	%fd621, %fd620, %fd620;
	fma.rn.f64 	%fd622, %fd88, %fd621, %fd89;
	add.s64 	%rd98, %rd2, %rd96;
	ld.global.f64 	%fd623, [%rd98];
	mul.f64 	%fd109, %fd88, %fd623;
	mul.f64 	%fd624, %fd622, %fd622;
	mul.f64 	%fd625, %fd622, %fd624;
	mul.f64 	%fd626, %fd622, %fd625;
	mul.f64 	%fd627, %fd622, %fd626;
	mul.f64 	%fd628, %fd622, %fd627;
	mul.f64 	%fd629, %fd628, 0d3CA3E5B1A8BA67B5;
	mul.f64 	%fd110, %fd11, %fd629;
	mul.f64 	%fd630, %fd622, 0d3CA3E5B1A8BA67B5;
	mul.f64 	%fd631, %fd158, %fd630;
	mov.f64 	%fd632, 0d3CACA0B10938AC5D;
	div.rn.f64 	%fd111, %fd632, %fd631;
	fma.rn.f64 	%fd633, %fd111, 0d3FF71547652B82FE, 0d4338000000000000;
	{
	.reg .b32 %temp; 
	mov.b64 	{%r71, %temp}, %fd633;
	}
	mov.f64 	%fd634, 0dC338000000000000;
	add.rn.f64 	%fd635, %fd633, %fd634;
	fma.rn.f64 	%fd636, %fd635, 0dBFE62E42FEFA39EF, %fd111;
	fma.rn.f64 	%fd637, %fd635, 0dBC7ABC9E3B39803F, %fd636;
	fma.rn.f64 	%fd638, %fd637, 0d3E5ADE1569CE2BDF, 0d3E928AF3FCA213EA;
	fma.rn.f64 	%fd639, %fd638, %fd637, 0d3EC71DEE62401315;
	fma.rn.f64 	%fd640, %fd639, %fd637, 0d3EFA01997C89EB71;
	fma.rn.f64 	%fd641, %fd640, %fd637, 0d3F2A01A014761F65;
	fma.rn.f64 	%fd642, %fd641, %fd637, 0d3F56C16C1852B7AF;
	fma.rn.f64 	%fd643, %fd642, %fd637, 0d3F81111111122322;
	fma.rn.f64 	%fd644, %fd643, %fd637, 0d3FA55555555502A1;
	fma.rn.f64 	%fd645, %fd644, %fd637, 0d3FC5555555555511;
	fma.rn.f64 	%fd646, %fd645, %fd637, 0d3FE000000000000B;
	fma.rn.f64 	%fd647, %fd646, %fd637, 0d3FF0000000000000;
	fma.rn.f64 	%fd648, %fd647, %fd637, 0d3FF0000000000000;
	{
	.reg .b32 %temp; 
	mov.b64 	{%r72, %temp}, %fd648;
	}
	{
	.reg .b32 %temp; 
	mov.b64 	{%temp, %r73}, %fd648;
	}
	shl.b32 	%r208, %r71, 20;
	add.s32 	%r209, %r208, %r73;
	mov.b64 	%fd818, {%r72, %r209};
	{
	.reg .b32 %temp; 
	mov.b64 	{%temp, %r210}, %fd111;
	}
	mov.b32 	%f21, %r210;
	abs.f32 	%f9, %f21;
	setp.lt.f32 	%p56, %f9, 0f4086232B;
	@%p56 bra 	$L__BB27_76;
	setp.lt.f64 	%p57, %fd111, 0d0000000000000000;
	add.f64 	%fd649, %fd111, 0d7FF0000000000000;
	selp.f64 	%fd818, 0d0000000000000000, %fd649, %p57;
	setp.geu.f32 	%p58, %f9, 0f40874800;
	@%p58 bra 	$L__BB27_76;
	shr.u32 	%r211, %r71, 31;
	add.s32 	%r212, %r71, %r211;
	shr.s32 	%r213, %r212, 1;
	shl.b32 	%r214, %r213, 20;
	add.s32 	%r215, %r73, %r214;
	mov.b64 	%fd650, {%r72, %r215};
	sub.s32 	%r216, %r71, %r213;
	shl.b32 	%r217, %r216, 20;
	add.s32 	%r218, %r217, 1072693248;
	mov.b32 	%r219, 0;
	mov.b64 	%fd651, {%r219, %r218};
	mul.f64 	%fd818, %fd651, %fd650;
$L__BB27_76:
	add.f64 	%fd652, %fd818, 0dBFF0000000000000;
	mul.f64 	%fd653, %fd652, %fd652;
	mov.f64 	%fd654, 0d3BA6587F5A0839B3;
	div.rn.f64 	%fd655, %fd654, %fd110;
	mul.f64 	%fd656, %fd655, %fd818;
	div.rn.f64 	%fd657, %fd656, %fd653;
	fma.rn.f64 	%fd819, %fd109, %fd657, %fd819;
$L__BB27_77:
	add.f64 	%fd829, %fd829, %fd819;
	mov.f64 	%fd826, 0d0000000000000000;
	@%p20 bra 	$L__BB27_93;
	setp.eq.s32 	%p60, %r32, 0;
	ld.global.f64 	%fd661, [%rd11+8];
	ld.global.f64 	%fd662, [%rd11];
	sub.f64 	%fd663, %fd661, %fd662;
	mul.f64 	%fd119, %fd663, 0d3FE0000000000000;
	add.f64 	%fd664, %fd662, %fd661;
	mul.f64 	%fd120, %fd664, 0d3FE0000000000000;
	mov.f64 	%fd826, 0d0000000000000000;
	mov.b64 	%rd122, 0;
	@%p60 bra 	$L__BB27_88;
	mov.f64 	%fd826, 0d0000000000000000;
	mov.b32 	%r272, 0;
$L__BB27_80:
	mul.wide.u32 	%rd100, %r272, 8;
	add.s64 	%rd28, %rd3, %rd100;
	ld.global.f64 	%fd666, [%rd28];
	add.f64 	%fd667, %fd666, 0dBFE0000000000000;
	add.f64 	%fd668, %fd667, %fd667;
	fma.rn.f64 	%fd669, %fd119, %fd668, %fd120;
	add.s64 	%rd29, %rd2, %rd100;
	ld.global.f64 	%fd670, [%rd29];
	mul.f64 	%fd122, %fd119, %fd670;
	mul.f64 	%fd671, %fd669, %fd669;
	mul.f64 	%fd672, %fd669, %fd671;
	mul.f64 	%fd673, %fd669, %fd672;
	mul.f64 	%fd674, %fd669, %fd673;
	mul.f64 	%fd675, %fd669, %fd674;
	mul.f64 	%fd676, %fd675, 0d3CA3E5B1A8BA67B5;
	mul.f64 	%fd123, %fd11, %fd676;
	mul.f64 	%fd677, %fd669, 0d3CA3E5B1A8BA67B5;
	mul.f64 	%fd678, %fd158, %fd677;
	mov.f64 	%fd679, 0d3CACA0B10938AC5D;
	div.rn.f64 	%fd124, %fd679, %fd678;
	fma.rn.f64 	%fd680, %fd124, 0d3FF71547652B82FE, 0d4338000000000000;
	{
	.reg .b32 %temp; 
	mov.b64 	{%r75, %temp}, %fd680;
	}
	mov.f64 	%fd681, 0dC338000000000000;
	add.rn.f64 	%fd682, %fd680, %fd681;
	fma.rn.f64 	%fd683, %fd682, 0dBFE62E42FEFA39EF, %fd124;
	fma.rn.f64 	%fd684, %fd682, 0dBC7ABC9E3B39803F, %fd683;
	fma.rn.f64 	%fd685, %fd684, 0d3E5ADE1569CE2BDF, 0d3E928AF3FCA213EA;
	fma.rn.f64 	%fd686, %fd685, %fd684, 0d3EC71DEE62401315;
	fma.rn.f64 	%fd687, %fd686, %fd684, 0d3EFA01997C89EB71;
	fma.rn.f64 	%fd688, %fd687, %fd684, 0d3F2A01A014761F65;
	fma.rn.f64 	%fd689, %fd688, %fd684, 0d3F56C16C1852B7AF;
	fma.rn.f64 	%fd690, %fd689, %fd684, 0d3F81111111122322;
	fma.rn.f64 	%fd691, %fd690, %fd684, 0d3FA55555555502A1;
	fma.rn.f64 	%fd692, %fd691, %fd684, 0d3FC5555555555511;
	fma.rn.f64 	%fd693, %fd692, %fd684, 0d3FE000000000000B;
	fma.rn.f64 	%fd694, %fd693, %fd684, 0d3FF0000000000000;
	fma.rn.f64 	%fd695, %fd694, %fd684, 0d3FF0000000000000;
	{
	.reg .b32 %temp; 
	mov.b64 	{%r76, %temp}, %fd695;
	}
	{
	.reg .b32 %temp; 
	mov.b64 	{%temp, %r77}, %fd695;
	}
	shl.b32 	%r221, %r75, 20;
	add.s32 	%r222, %r221, %r77;
	mov.b64 	%fd821, {%r76, %r222};
	{
	.reg .b32 %temp; 
	mov.b64 	{%temp, %r223}, %fd124;
	}
	mov.b32 	%f22, %r223;
	abs.f32 	%f10, %f22;
	setp.lt.f32 	%p61, %f10, 0f4086232B;
	@%p61 bra 	$L__BB27_83;
	setp.lt.f64 	%p62, %fd124, 0d0000000000000000;
	add.f64 	%fd696, %fd124, 0d7FF0000000000000;
	selp.f64 	%fd821, 0d0000000000000000, %fd696, %p62;
	setp.geu.f32 	%p63, %f10, 0f40874800;
	@%p63 bra 	$L__BB27_83;
	shr.u32 	%r224, %r75, 31;
	add.s32 	%r225, %r75, %r224;
	shr.s32 	%r226, %r225, 1;
	shl.b32 	%r227, %r226, 20;
	add.s32 	%r228, %r77, %r227;
	mov.b64 	%fd697, {%r76, %r228};
	sub.s32 	%r229, %r75, %r226;
	shl.b32 	%r230, %r229, 20;
	add.s32 	%r231, %r230, 1072693248;
	mov.b32 	%r232, 0;
	mov.b64 	%fd698, {%r232, %r231};
	mul.f64 	%fd821, %fd698, %fd697;
$L__BB27_83:
	add.f64 	%fd699, %fd821, 0dBFF0000000000000;
	mul.f64 	%fd700, %fd699, %fd699;
	mov.f64 	%fd701, 0d3BA6587F5A0839B3;
	div.rn.f64 	%fd702, %fd701, %fd123;
	mul.f64 	%fd703, %fd702, %fd821;
	div.rn.f64 	%fd704, %fd703, %fd700;
	fma.rn.f64 	%fd129, %fd122, %fd704, %fd826;
	ld.global.f64 	%fd705, [%rd28+8];
	add.f64 	%fd706, %fd705, 0dBFE0000000000000;
	add.f64 	%fd707, %fd706, %fd706;
	fma.rn.f64 	%fd708, %fd119, %fd707, %fd120;
	ld.global.f64 	%fd709, [%rd29+8];
	mul.f64 	%fd130, %fd119, %fd709;
	mul.f64 	%fd710, %fd708, %fd708;
	mul.f64 	%fd711, %fd708, %fd710;
	mul.f64 	%fd712, %fd708, %fd711;
	mul.f64 	%fd713, %fd708, %fd712;
	mul.f64 	%fd714, %fd708, %fd713;
	mul.f64 	%fd715, %fd714, 0d3CA3E5B1A8BA67B5;
	mul.f64 	%fd131, %fd11, %fd715;
	mul.f64 	%fd716, %fd708, 0d3CA3E5B1A8BA67B5;
	mul.f64 	%fd717, %fd158, %fd716;
	mov.f64 	%fd718, 0d3CACA0B10938AC5D;
	div.rn.f64 	%fd132, %fd718, %fd717;
	fma.rn.f64 	%fd719, %fd132, 0d3FF71547652B82FE, 0d4338000000000000;
	{
	.reg .b32 %temp; 
	mov.b64 	{%r78, %temp}, %fd719;
	}
	mov.f64 	%fd720, 0dC338000000000000;
	add.rn.f64 	%fd721, %fd719, %fd720;
	fma.rn.f64 	%fd722, %fd721, 0dBFE62E42FEFA39EF, %fd132;
	fma.rn.f64 	%fd723, %fd721, 0dBC7ABC9E3B39803F, %fd722;
	fma.rn.f64 	%fd724, %fd723, 0d3E5ADE1569CE2BDF, 0d3E928AF3FCA213EA;
	fma.rn.f64 	%fd725, %fd724, %fd723, 0d3EC71DEE62401315;
	fma.rn.f64 	%fd726, %fd725, %fd723, 0d3EFA01997C89EB71;
	fma.rn.f64 	%fd727, %fd726, %fd723, 0d3F2A01A014761F65;
	fma.rn.f64 	%fd728, %fd727, %fd723, 0d3F56C16C1852B7AF;
	fma.rn.f64 	%fd729, %fd728, %fd723, 0d3F81111111122322;
	fma.rn.f64 	%fd730, %fd729, %fd723, 0d3FA55555555502A1;
	fma.rn.f64 	%fd731, %fd730, %fd723, 0d3FC5555555555511;
	fma.rn.f64 	%fd732, %fd731, %fd723, 0d3FE000000000000B;
	fma.rn.f64 	%fd733, %fd732, %fd723, 0d3FF0000000000000;
	fma.rn.f64 	%fd734, %fd733, %fd723, 0d3FF0000000000000;
	{
	.reg .b32 %temp; 
	mov.b64 	{%r79, %temp}, %fd734;
	}
	{
	.reg .b32 %temp; 
	mov.b64 	{%temp, %r80}, %fd734;
	}
	shl.b32 	%r233, %r78, 20;
	add.s32 	%r234, %r233, %r80;
	mov.b64 	%fd822, {%r79, %r234};
	{
	.reg .b32 %temp; 
	mov.b64 	{%temp, %r235}, %fd132;
	}
	mov.b32 	%f23, %r235;
	abs.f32 	%f11, %f23;
	setp.lt.f32 	%p64, %f11, 0f4086232B;
	@%p64 bra 	$L__BB27_86;
	setp.lt.f64 	%p65, %fd132, 0d0000000000000000;
	add.f64 	%fd735, %fd132, 0d7FF0000000000000;
	selp.f64 	%fd822, 0d0000000000000000, %fd735, %p65;
	setp.geu.f32 	%p66, %f11, 0f40874800;
	@%p66 bra 	$L__BB27_86;
	shr.u32 	%r236, %r78, 31;
	add.s32 	%r237, %r78, %r236;
	shr.s32 	%r238, %r237, 1;
	shl.b32 	%r239, %r238, 20;
	add.s32 	%r240, %r80, %r239;
	mov.b64 	%fd736, {%r79, %r240};
	sub.s32 	%r241, %r78, %r238;
	shl.b32 	%r242, %r241, 20;
	add.s32 	%r243, %r242, 1072693248;
	mov.b32 	%r244, 0;
	mov.b64 	%fd737, {%r244, %r243};
	mul.f64 	%fd822, %fd737, %fd736;
$L__BB27_86:
	add.f64 	%fd738, %fd822, 0dBFF0000000000000;
	mul.f64 	%fd739, %fd738, %fd738;
	mov.f64 	%fd740, 0d3BA6587F5A0839B3;
	div.rn.f64 	%fd741, %fd740, %fd131;
	mul.f64 	%fd742, %fd741, %fd822;
	div.rn.f64 	%fd743, %fd742, %fd739;
	fma.rn.f64 	%fd826, %fd130, %fd743, %fd129;
	add.s32 	%r272, %r272, 2;
	setp.ne.s32 	%p67, %r272, %r34;
	@%p67 bra 	$L__BB27_80;
	cvt.u64.u32 	%rd122, %r34;
$L__BB27_88:
	setp.eq.s32 	%p68, %r33, 0;
	@%p68 bra 	$L__BB27_93;
	shl.b64 	%rd101, %rd122, 3;
	add.s64 	%rd102, %rd3, %rd101;
	ld.global.f64 	%fd744, [%rd102];
	add.f64 	%fd745, %fd744, 0dBFE0000000000000;
	add.f64 	%fd746, %fd745, %fd745;
	fma.rn.f64 	%fd747, %fd119, %fd746, %fd120;
	add.s64 	%rd103, %rd2, %rd101;
	ld.global.f64 	%fd748, [%rd103];
	mul.f64 	%fd140, %fd119, %fd748;
	mul.f64 	%fd749, %fd747, %fd747;
	mul.f64 	%fd750, %fd747, %fd749;
	mul.f64 	%fd751, %fd747, %fd750;
	mul.f64 	%fd752, %fd747, %fd751;
	mul.f64 	%fd753, %fd747, %fd752;
	mul.f64 	%fd754, %fd753, 0d3CA3E5B1A8BA67B5;
	mul.f64 	%fd141, %fd11, %fd754;
	mul.f64 	%fd755, %fd747, 0d3CA3E5B1A8BA67B5;
	mul.f64 	%fd756, %fd158, %fd755;
	mov.f64 	%fd757, 0d3CACA0B10938AC5D;
	div.rn.f64 	%fd142, %fd757, %fd756;
	fma.rn.f64 	%fd758, %fd142, 0d3FF71547652B82FE, 0d4338000000000000;
	{
	.reg .b32 %temp; 
	mov.b64 	{%r82, %temp}, %fd758;
	}
	mov.f64 	%fd759, 0dC338000000000000;
	add.rn.f64 	%fd760, %fd758, %fd759;
	fma.rn.f64 	%fd761, %fd760, 0dBFE62E42FEFA39EF, %fd142;
	fma.rn.f64 	%fd762, %fd760, 0dBC7ABC9E3B39803F, %fd761;
	fma.rn.f64 	%fd763, %fd762, 0d3E5ADE1569CE2BDF, 0d3E928AF3FCA213EA;
	fma.rn.f64 	%fd764, %fd763, %fd762, 0d3EC71DEE62401315;
	fma.rn.f64 	%fd765, %fd764, %fd762, 0d3EFA01997C89EB71;
	fma.rn.f64 	%fd766, %fd765, %fd762, 0d3F2A01A014761F65;
	fma.rn.f64 	%fd767, %fd766, %fd762, 0d3F56C16C1852B7AF;
	fma.rn.f64 	%fd768, %fd767, %fd762, 0d3F81111111122322;
	fma.rn.f64 	%fd769, %fd768, %fd762, 0d3FA55555555502A1;
	fma.rn.f64 	%fd770, %fd769, %fd762, 0d3FC5555555555511;
	fma.rn.f64 	%fd771, %fd770, %fd762, 0d3FE000000000000B;
	fma.rn.f64 	%fd772, %fd771, %fd762, 0d3FF0000000000000;
	fma.rn.f64 	%fd773, %fd772, %fd762, 0d3FF0000000000000;
	{
	.reg .b32 %temp; 
	mov.b64 	{%r83, %temp}, %fd773;
	}
	{
	.reg .b32 %temp; 
	mov.b64 	{%temp, %r84}, %fd773;
	}
	shl.b32 	%r245, %r82, 20;
	add.s32 	%r246, %r245, %r84;
	mov.b64 	%fd825, {%r83, %r246};
	{
	.reg .b32 %temp; 
	mov.b64 	{%temp, %r247}, %fd142;
	}
	mov.b32 	%f24, %r247;
	abs.f32 	%f12, %f24;
	setp.lt.f32 	%p69, %f12, 0f4086232B;
	@%p69 bra 	$L__BB27_92;
	setp.lt.f64 	%p70, %fd142, 0d0000000000000000;
	add.f64 	%fd774, %fd142, 0d7FF0000000000000;
	selp.f64 	%fd825, 0d0000000000000000, %fd774, %p70;
	setp.geu.f32 	%p71, %f12, 0f40874800;
	@%p71 bra 	$L__BB27_92;
	shr.u32 	%r248, %r82, 31;
	add.s32 	%r249, %r82, %r248;
	shr.s32 	%r250, %r249, 1;
	shl.b32 	%r251, %r250, 20;
	add.s32 	%r252, %r84, %r251;
	mov.b64 	%fd775, {%r83, %r252};
	sub.s32 	%r253, %r82, %r250;
	shl.b32 	%r254, %r253, 20;
	add.s32 	%r255, %r254, 1072693248;
	mov.b32 	%r256, 0;
	mov.b64 	%fd776, {%r256, %r255};
	mul.f64 	%fd825, %fd776, %fd775;
$L__BB27_92:
	add.f64 	%fd777, %fd825, 0dBFF0000000000000;
	mul.f64 	%fd778, %fd777, %fd777;
	mov.f64 	%fd779, 0d3BA6587F5A0839B3;
	div.rn.f64 	%fd780, %fd779, %fd141;
	mul.f64 	%fd781, %fd780, %fd825;
	div.rn.f64 	%fd782, %fd781, %fd778;
	fma.rn.f64 	%fd826, %fd140, %fd782, %fd826;
$L__BB27_93:
	div.rn.f64 	%fd783, %fd826, %fd20;
	add.f64 	%fd830, %fd830, %fd783;
	setp.ne.s32 	%p72, %r268, %r86;
	@%p72 bra 	$L__BB27_29;
	div.rn.f64 	%fd831, %fd798, %fd797;
	div.rn.f64 	%fd832, %fd796, %fd795;
$L__BB27_95:
	ld.param.u64 	%rd114, [_Z19calc_mean_opacitiesPdS_S_S_S_S_S_S_S_S_S_S_S_iiid_param_1];
	ld.param.u64 	%rd113, [_Z19calc_mean_opacitiesPdS_S_S_S_S_S_S_S_S_S_S_S_iiid_param_0];
	cvta.to.global.u64 	%rd104, %rd113;
	mul.wide.s32 	%rd105, %r1, 8;
	add.s64 	%rd106, %rd104, %rd105;
	st.global.f64 	[%rd106], %fd831;
	cvta.to.global.u64 	%rd107, %rd114;
	add.s64 	%rd32, %rd107, %rd105;
	st.global.f64 	[%rd32], %fd832;
	ld.global.f64 	%fd784, [%rd6];
	setp.geu.f64 	%p73, %fd784, 0d4051800000000000;
	@%p73 bra 	$L__BB27_97;
	mov.b64 	%rd108, -4609434218613702656;
	st.global.u64 	[%rd32], %rd108;
$L__BB27_97:
	ld.param.u64 	%rd116, [_Z19calc_mean_opacitiesPdS_S_S_S_S_S_S_S_S_S_S_S_iiid_param_3];
	ld.param.u64 	%rd115, [_Z19calc_mean_opacitiesPdS_S_S_S_S_S_S_S_S_S_S_S_iiid_param_2];
	div.rn.f64 	%fd785, %fd827, %fd828;
	cvta.to.global.u64 	%rd109, %rd115;
	add.s64 	%rd33, %rd109, %rd105;
	st.global.f64 	[%rd33], %fd785;
	div.rn.f64 	%fd786, %fd829, %fd830;
	cvta.to.global.u64 	%rd111, %rd116;
	add.s64 	%rd34, %rd111, %rd105;
	st.global.f64 	[%rd34], %fd786;
	setp.geu.f64 	%p74, %fd158, 0d4051800000000000;
	@%p74 bra 	$L__BB27_99;
	mov.b64 	%rd112, -4609434218613702656;
	st.global.u64 	[%rd33], %rd112;
	st.global.u64 	[%rd34], %rd112;
$L__BB27_99:
	ret;

}
	// .globl	_Z18integrate_beamfluxPdS_S_S_ii
.visible .entry _Z18integrate_beamfluxPdS_S_S_ii(
	.param .u64 .ptr .align 1 _Z18integrate_beamfluxPdS_S_S_ii_param_0,
	.param .u64 .ptr .align 1 _Z18integrate_beamfluxPdS_S_S_ii_param_1,
	.param .u64 .ptr .align 1 _Z18integrate_beamfluxPdS_S_S_ii_param_2,
	.param .u64 .ptr .align 1 _Z18integrate_beamfluxPdS_S_S_ii_param_3,
	.param .u32 _Z18integrate_beamfluxPdS_S_S_ii_param_4,
	.param .u32 _Z18integrate_beamfluxPdS_S_S_ii_param_5
)
{
	.reg .pred 	%p<11>;
	.reg .b32 	%r<38>;
	.reg .b64 	%rd<32>;
	.reg .b64 	%fd<100>;

	ld.param.u64 	%rd11, [_Z18integrate_beamfluxPdS_S_S_ii_param_0];
	ld.param.u64 	%rd12, [_Z18integrate_beamfluxPdS_S_S_ii_param_1];
	ld.param.u64 	%rd13, [_Z18integrate_beamfluxPdS_S_S_ii_param_2];
	ld.param.u32 	%r23, [_Z18integrate_beamfluxPdS_S_S_ii_param_4];
	ld.param.u32 	%r24, [_Z18integrate_beamfluxPdS_S_S_ii_param_5];
	cvta.to.global.u64 	%rd1, %rd13;
	cvta.to.global.u64 	%rd2, %rd12;
	mov.u32 	%r25, %tid.x;
	mov.u32 	%r26, %ctaid.x;
	mov.u32 	%r27, %ntid.x;
	mad.lo.s32 	%r1, %r26, %r27, %r25;
	setp.ge.s32 	%p1, %r1, %r24;
	@%p1 bra 	$L__BB28_14;
	cvta.to.global.u64 	%rd14, %rd11;
	mul.wide.s32 	%rd15, %r1, 8;
	add.s64 	%rd3, %rd14, %rd15;
	mov.b64 	%rd16, 0;
	st.global.u64 	[%rd3], %rd16;
	setp.lt.s32 	%p2, %r23, 1;
	@%p2 bra 	$L__BB28_14;
	mul.lo.s32 	%r2, %r23, %r1;
	and.b32  	%r3, %r23, 15;
	setp.lt.u32 	%p3, %r23, 16;
	mov.b32 	%r34, 0;
	mov.f64 	%fd96, 0d0000000000000000;
	@%p3 bra 	$L__BB28_5;
	and.b32  	%r34, %r23, 2147483632;
	neg.s32 	%r32, %r34;
	add.s64 	%rd4, %rd2, 64;
	add.s64 	%rd30, %rd1, 64;
	mov.f64 	%fd96, 0d0000000000000000;
	mov.u32 	%r31, %r2;
$L__BB28_4:
	.pragma "nounroll";
	mul.wide.s32 	%rd17, %r31, 8;
	add.s64 	%rd18, %rd4, %rd17;
	ld.global.f64 	%fd12, [%rd18+-64];
	ld.global.f64 	%fd13, [%rd30+-64];
	fma.rn.f64 	%fd14, %fd12, %fd13, %fd96;
	st.global.f64 	[%rd3], %fd14;
	ld.global.f64 	%fd15, [%rd18+-56];
	ld.global.f64 	%fd16, [%rd30+-56];
	fma.rn.f64 	%fd17, %fd15, %fd16, %fd14;
	st.global.f64 	[%rd3], %fd17;
	ld.global.f64 	%fd18, [%rd18+-48];
	ld.global.f64 	%fd19, [%rd30+-48];
	fma.rn.f64 	%fd20, %fd18, %fd19, %fd17;
	st.global.f64 	[%rd3], %fd20;
	ld.global.f64 	%fd21, [%rd18+-40];
	ld.global.f64 	%fd22, [%rd30+-40];
	fma.rn.f64 	%fd23, %fd21, %fd22, %fd20;
	st.global.f64 	[%rd3], %fd23;
	ld.global.f64 	%fd24, [%rd18+-32];
	ld.global.f64 	%fd25, [%rd30+-32];
	fma.rn.f64 	%fd26, %fd24, %fd25, %fd23;
	st.global.f64 	[%rd3], %fd26;
	ld.global.f64 	%fd27, [%rd18+-24];
	ld.global.f64 	%fd28, [%rd30+-24];
	fma.rn.f64 	%fd29, %fd27, %fd28, %fd26;
	st.global.f64 	[%rd3], %fd29;
	ld.global.f64 	%fd30, [%rd18+-16];
	ld.global.f64 	%fd31, [%rd30+-16];
	fma.rn.f64 	%fd32, %fd30, %fd31, %fd29;
	st.global.f64 	[%rd3], %fd32;
	ld.global.f64 	%fd33, [%rd18+-8];
	ld.global.f64 	%fd34, [%rd30+-8];
	fma.rn.f64 	%fd35, %fd33, %fd34, %fd32;
	st.global.f64 	[%rd3], %fd35;
	ld.global.f64 	%fd36, [%rd18];
	ld.global.f64 	%fd37, [%rd30];
	fma.rn.f64 	%fd38, %fd36, %fd37, %fd35;
	st.global.f64 	[%rd3], %fd38;
	ld.global.f64 	%fd39, [%rd18+8];
	ld.global.f64 	%fd40, [%rd30+8];
	fma.rn.f64 	%fd41, %fd39, %fd40, %fd38;
	st.global.f64 	[%rd3], %fd41;
	ld.global.f64 	%fd42, [%rd18+16];
	ld.global.f64 	%fd43, [%rd30+16];
	fma.rn.f64 	%fd44, %fd42, %fd43, %fd41;
	st.global.f64 	[%rd3], %fd44;
	ld.global.f64 	%fd45, [%rd18+24];
	ld.global.f64 	%fd46, [%rd30+24];
	fma.rn.f64 	%fd47, %fd45, %fd46, %fd44;
	st.global.f64 	[%rd3], %fd47;
	ld.global.f64 	%fd48, [%rd18+32];
	ld.global.f64 	%fd49, [%rd30+32];
	fma.rn.f64 	%fd50, %fd48, %fd49, %fd47;
	st.global.f64 	[%rd3], %fd50;
	ld.global.f64 	%fd51, [%rd18+40];
	ld.global.f64 	%fd52, [%rd30+40];
	fma.rn.f64 	%fd53, %fd51, %fd52, %fd50;
	st.global.f64 	[%rd3], %fd53;
	ld.global.f64 	%fd54, [%rd18+48];
	ld.global.f64 	%fd55, [%rd30+48];
	fma.rn.f64 	%fd56, %fd54, %fd55, %fd53;
	st.global.f64 	[%rd3], %fd56;
	ld.global.f64 	%fd57, [%rd18+56];
	ld.global.f64 	%fd58, [%rd30+56];
	fma.rn.f64 	%fd96, %fd57, %fd58, %fd56;
	st.global.f64 	[%rd3], %fd96;
	add.s32 	%r32, %r32, 16;
	add.s32 	%r31, %r31, 16;
	add.s64 	%rd30, %rd30, 128;
	setp.ne.s32 	%p4, %r32, 0;
	@%p4 bra 	$L__BB28_4;
$L__BB28_5:
	setp.eq.s32 	%p5, %r3, 0;
	@%p5 bra 	$L__BB28_14;
	and.b32  	%r11, %r23, 7;
	setp.lt.u32 	%p6, %r3, 8;
	@%p6 bra 	$L__BB28_8;
	add.s32 	%r29, %r34, %r2;
	mul.wide.s32 	%rd19, %r29, 8;
	add.s64 	%rd20, %rd2, %rd19;
	ld.global.f64 	%fd59, [%rd20];
	mul.wide.u32 	%rd21, %r34, 8;
	add.s64 	%rd22, %rd1, %rd21;
	ld.global.f64 	%fd60, [%rd22];
	fma.rn.f64 	%fd61, %fd59, %fd60, %fd96;
	st.global.f64 	[%rd3], %fd61;
	ld.global.f64 	%fd62, [%rd20+8];
	ld.global.f64 	%fd63, [%rd22+8];
	fma.rn.f64 	%fd64, %fd62, %fd63, %fd61;
	st.global.f64 	[%rd3], %fd64;
	ld.global.f64 	%fd65, [%rd20+16];
	ld.global.f64 	%fd66, [%rd22+16];
	fma.rn.f64 	%fd67, %fd65, %fd66, %fd64;
	st.global.f64 	[%rd3], %fd67;
	ld.global.f64 	%fd68, [%rd20+24];
	ld.global.f64 	%fd69, [%rd22+24];
	fma.rn.f64 	%fd70, %fd68, %fd69, %fd67;
	st.global.f64 	[%rd3], %fd70;
	ld.global.f64 	%fd71, [%rd20+32];
	ld.global.f64 	%fd72, [%rd22+32];
	fma.rn.f64 	%fd73, %fd71, %fd72, %fd70;
	st.global.f64 	[%rd3], %fd73;
	ld.global.f64 	%fd74, [%rd20+40];
	ld.global.f64 	%fd75, [%rd22+40];
	fma.rn.f64 	%fd76, %fd74, %fd75, %fd73;
	st.global.f64 	[%rd3], %fd76;
	ld.global.f64 	%fd77, [%rd20+48];
	ld.global.f64 	%fd78, [%rd22+48];
	fma.rn.f64 	%fd79, %fd77, %fd78, %fd76;
	st.global.f64 	[%rd3], %fd79;
	ld.global.f64 	%fd80, [%rd20+56];
	ld.global.f64 	%fd81, [%rd22+56];
	fma.rn.f64 	%fd96, %fd80, %fd81, %fd79;
	st.global.f64 	[%rd3], %fd96;
	add.s32 	%r34, %r34, 8;
$L__BB28_8:
	setp.eq.s32 	%p7, %r11, 0;
	@%p7 bra 	$L__BB28_14;
	and.b32  	%r14, %r23, 3;
	setp.lt.u32 	%p8, %r11, 4;
	@%p8 bra 	$L__BB28_11;
	add.s32 	%r30, %r34, %r2;
	mul.wide.s32 	%rd23, %r30, 8;
	add.s64 	%rd24, %rd2, %rd23;
	ld.global.f64 	%fd82, [%rd24];
	mul.wide.u32 	%rd25, %r34, 8;
	add.s64 	%rd26, %rd1, %rd25;
	ld.global.f64 	%fd83, [%rd26];
	fma.rn.f64 	%fd84, %fd82, %fd83, %fd96;
	st.global.f64 	[%rd3], %fd84;
	ld.global.f64 	%fd85, [%rd24+8];
	ld.global.f64 	%fd86, [%rd26+8];
	fma.rn.f64 	%fd87, %fd85, %fd86, %fd84;
	st.global.f64 	[%rd3], %fd87;
	ld.global.f64 	%fd88, [%rd24+16];
	ld.global.f64 	%fd89, [%rd26+16];
	fma.rn.f64 	%fd90, %fd88, %fd89, %fd87;
	st.global.f64 	[%rd3], %fd90;
	ld.global.f64 	%fd91, [%rd24+24];
	ld.global.f64 	%fd92, [%rd26+24];
	fma.rn.f64 	%fd96, %fd91, %fd92, %fd90;
	st.global.f64 	[%rd3], %fd96;
	add.s32 	%r34, %r34, 4;
$L__BB28_11:
	setp.eq.s32 	%p9, %r14, 0;
	@%p9 bra 	$L__BB28_14;
	mul.wide.u32 	%rd27, %r34, 8;
	add.s64 	%rd31, %rd1, %rd27;
	add.s32 	%r37, %r34, %r2;
	neg.s32 	%r36, %r14;
$L__BB28_13:
	.pragma "nounroll";
	mul.wide.s32 	%rd28, %r37, 8;
	add.s64 	%rd29, %rd2, %rd28;
	ld.global.f64 	%fd93, [%rd29];
	ld.global.f64 	%fd94, [%rd31];
	fma.rn.f64 	%fd96, %fd93, %fd94, %fd96;
	st.global.f64 	[%rd3], %fd96;
	add.s64 	%rd31, %rd31, 8;
	add.s32 	%r37, %r37, 1;
	add.s32 	%r36, %r36, 1;
	setp.ne.s32 	%p10, %r36, 0;
	@%p10 bra 	$L__BB28_13;
$L__BB28_14:
	ret;

}
.func  (.param .b64 func_retval0) __internal_accurate_pow(
	.param .b64 __internal_accurate_pow_param_0,
	.param .b64 __internal_accurate_pow_param_1
)
{
	.reg .pred 	%p<8>;
	.reg .b32 	%r<49>;
	.reg .b32 	%f<3>;
	.reg .b64 	%fd<109>;

	ld.param.f64 	%fd10, [__internal_accurate_pow_param_0];
	ld.param.f64 	%fd11, [__internal_accurate_pow_param_1];
	{
	.reg .b32 %temp; 
	mov.b64 	{%temp, %r46}, %fd10;
	}
	{
	.reg .b32 %temp; 
	mov.b64 	{%r45, %temp}, %fd10;
	}
	shr.u32 	%r47, %r46, 20;
	setp.gt.u32 	%p1, %r46, 1048575;
	@%p1 bra 	$L__BB29_2;
	mul.f64 	%fd12, %fd10, 0d4350000000000000;
	{
	.reg .b32 %temp; 
	mov.b64 	{%temp, %r46}, %fd12;
	}
	{
	.reg .b32 %temp; 
	mov.b64 	{%r45, %temp}, %fd12;
	}
	shr.u32 	%r16, %r46, 20;
	add.s32 	%r47, %r16, -54;
$L__BB29_2:
	add.s32 	%r48, %r47, -1023;
	and.b32  	%r17, %r46, -2146435073;
	or.b32  	%r18, %r17, 1072693248;
	mov.b64 	%fd107, {%r45, %r18};
	setp.lt.u32 	%p2, %r18, 1073127583;
	@%p2 bra 	$L__BB29_4;
	{
	.reg .b32 %temp; 
	mov.b64 	{%r19, %temp}, %fd107;
	}
	{
	.reg .b32 %temp; 
	mov.b64 	{%temp, %r20}, %fd107;
	}
	add.s32 	%r21, %r20, -1048576;
	mov.b64 	%fd107, {%r19, %r21};
	add.s32 	%r48, %r47, -1022;
$L__BB29_4:
	add.f64 	%fd13, %fd107, 0dBFF0000000000000;
	add.f64 	%fd14, %fd107, 0d3FF0000000000000;
	rcp.approx.ftz.f64 	%fd15, %fd14;
	neg.f64 	%fd16, %fd14;
	fma.rn.f64 	%fd17, %fd16, %fd15, 0d3FF0000000000000;
	fma.rn.f64 	%fd18, %fd17, %fd17, %fd17;
	fma.rn.f64 	%fd19, %fd18, %fd15, %fd15;
	mul.f64 	%fd20, %fd13, %fd19;
	fma.rn.f64 	%fd21, %fd13, %fd19, %fd20;
	mul.f64 	%fd22, %fd21, %fd21;
	fma.rn.f64 	%fd23, %fd22, 0d3EB0F5FF7D2CAFE2, 0d3ED0F5D241AD3B5A;
	fma.rn.f64 	%fd24, %fd23, %fd22, 0d3EF3B20A75488A3F;
	fma.rn.f64 	%fd25, %fd24, %fd22, 0d3F1745CDE4FAECD5;
	fma.rn.f64 	%fd26, %fd25, %fd22, 0d3F3C71C7258A578B;
	fma.rn.f64 	%fd27, %fd26, %fd22, 0d3F6249249242B910;
	fma.rn.f64 	%fd28, %fd27, %fd22, 0d3F89999999999DFB;
	sub.f64 	%fd29, %fd13, %fd21;
	add.f64 	%fd30, %fd29, %fd29;
	neg.f64 	%fd31, %fd21;
	fma.rn.f64 	%fd32, %fd31, %fd13, %fd30;
	mul.f64 	%fd33, %fd19, %fd32;
	fma.rn.f64 	%fd34, %fd22, %fd28, 0d3FB5555555555555;
	mov.f64 	%fd35, 0d3FB5555555555555;
	sub.f64 	%fd36, %fd35, %fd34;
	fma.rn.f64 	%fd37, %fd22, %fd28, %fd36;
	add.f64 	%fd38, %fd37, 0dBC46A4CB00B9E7B0;
	add.f64 	%fd39, %fd34, %fd38;
	sub.f64 	%fd40, %fd34, %fd39;
	add.f64 	%fd41, %fd38, %fd40;
	mul.rn.f64 	%fd42, %fd21, %fd21;
	neg.f64 	%fd43, %fd42;
	fma.rn.f64 	%fd44, %fd21, %fd21, %fd43;
	{
	.reg .b32 %temp; 
	mov.b64 	{%r22, %temp}, %fd33;
	}
	{
	.reg .b32 %temp; 
	mov.b64 	{%temp, %r23}, %fd33;
	}
	add.s32 	%r24, %r23, 1048576;
	mov.b64 	%fd45, {%r22, %r24};
	fma.rn.f64 	%fd46, %fd21, %fd45, %fd44;
	mul.rn.f64 	%fd47, %fd42, %fd21;
	neg.f64 	%fd48, %fd47;
	fma.rn.f64 	%fd49, %fd42, %fd21, %fd48;
	fma.rn.f64 	%fd50, %fd42, %fd33, %fd49;
	fma.rn.f64 	%fd51, %fd46, %fd21, %fd50;
	mul.rn.f64 	%fd52, %fd39, %fd47;
	neg.f64 	%fd53, %fd52;
	fma.rn.f64 	%fd54, %fd39, %fd47, %fd53;
	fma.rn.f64 	%fd55, %fd39, %fd51, %fd54;
	fma.rn.f64 	%fd56, %fd41, %fd47, %fd55;
	add.f64 	%fd57, %fd52, %fd56;
	sub.f64 	%fd58, %fd52, %fd57;
	add.f64 	%fd59, %fd56, %fd58;
	add.f64 	%fd60, %fd21, %fd57;
	sub.f64 	%fd61, %fd21, %fd60;
	add.f64 	%fd62, %fd57, %fd61;
	add.f64 	%fd63, %fd59, %fd62;
	add.f64 	%fd64, %fd33, %fd63;
	add.f64 	%fd65, %fd60, %fd64;
	sub.f64 	%fd66, %fd60, %fd65;
	add.f64 	%fd67, %fd64, %fd66;
	xor.b32  	%r25, %r48, -2147483648;
	mov.b32 	%r26, 1127219200;
	mov.b64 	%fd68, {%r25, %r26};
	mov.b32 	%r27, -2147483648;
	mov.b64 	%fd69, {%r27, %r26};
	sub.f64 	%fd70, %fd68, %fd69;
	fma.rn.f64 	%fd71, %fd70, 0d3FE62E42FEFA39EF, %fd65;
	fma.rn.f64 	%fd72, %fd70, 0dBFE62E42FEFA39EF, %fd71;
	sub.f64 	%fd73, %fd72, %fd65;
	sub.f64 	%fd74, %fd67, %fd73;
	fma.rn.f64 	%fd75, %fd70, 0d3C7ABC9E3B39803F, %fd74;
	add.f64 	%fd76, %fd71, %fd75;
	sub.f64 	%fd77, %fd71, %fd76;
	add.f64 	%fd78, %fd75, %fd77;
	{
	.reg .b32 %temp; 
	mov.b64 	{%temp, %r28}, %fd11;
	}
	{
	.reg .b32 %temp; 
	mov.b64 	{%r29, %temp}, %fd11;
	}
	shl.b32 	%r30, %r28, 1;
	setp.gt.u32 	%p3, %r30, -33554433;
	and.b32  	%r31, %r28, -15728641;
	selp.b32 	%r32, %r31, %r28, %p3;
	mov.b64 	%fd79, {%r29, %r32};
	mul.rn.f64 	%fd80, %fd76, %fd79;
	neg.f64 	%fd81, %fd80;
	fma.rn.f64 	%fd82, %fd76, %fd79, %fd81;
	fma.rn.f64 	%fd83, %fd78, %fd79, %fd82;
	add.f64 	%fd4, %fd80, %fd83;
	sub.f64 	%fd84, %fd80, %fd4;
	add.f64 	%fd5, %fd83, %fd84;
	fma.rn.f64 	%fd85, %fd4, 0d3FF71547652B82FE, 0d4338000000000000;
	{
	.reg .b32 %temp; 
	mov.b64 	{%r13, %temp}, %fd85;
	}
	mov.f64 	%fd86, 0dC338000000000000;
	add.rn.f64 	%fd87, %fd85, %fd86;
	fma.rn.f64 	%fd88, %fd87, 0dBFE62E42FEFA39EF, %fd4;
	fma.rn.f64 	%fd89, %fd87, 0dBC7ABC9E3B39803F, %fd88;
	fma.rn.f64 	%fd90, %fd89, 0d3E5ADE1569CE2BDF, 0d3E928AF3FCA213EA;
	fma.rn.f64 	%fd91, %fd90, %fd89, 0d3EC71DEE62401315;
	fma.rn.f64 	%fd92, %fd91, %fd89, 0d3EFA01997C89EB71;
	fma.rn.f64 	%fd93, %fd92, %fd89, 0d3F2A01A014761F65;
	fma.rn.f64 	%fd94, %fd93, %fd89, 0d3F56C16C1852B7AF;
	fma.rn.f64 	%fd95, %fd94, %fd89, 0d3F81111111122322;
	fma.rn.f64 	%fd96, %fd95, %fd89, 0d3FA55555555502A1;
	fma.rn.f64 	%fd97, %fd96, %fd89, 0d3FC5555555555511;
	fma.rn.f64 	%fd98, %fd97, %fd89, 0d3FE000000000000B;
	fma.rn.f64 	%fd99, %fd98, %fd89, 0d3FF0000000000000;
	fma.rn.f64 	%fd100, %fd99, %fd89, 0d3FF0000000000000;
	{
	.reg .b32 %temp; 
	mov.b64 	{%r14, %temp}, %fd100;
	}
	{
	.reg .b32 %temp; 
	mov.b64 	{%temp, %r15}, %fd100;
	}
	shl.b32 	%r33, %r13, 20;
	add.s32 	%r34, %r33, %r15;
	mov.b64 	%fd108, {%r14, %r34};
	{
	.reg .b32 %temp; 
	mov.b64 	{%temp, %r35}, %fd4;
	}
	mov.b32 	%f2, %r35;
	abs.f32 	%f1, %f2;
	setp.lt.f32 	%p4, %f1, 0f4086232B;
	@%p4 bra 	$L__BB29_7;
	setp.lt.f64 	%p5, %fd4, 0d0000000000000000;
	add.f64 	%fd101, %fd4, 0d7FF0000000000000;
	selp.f64 	%fd108, 0d0000000000000000, %fd101, %p5;
	setp.geu.f32 	%p6, %f1, 0f40874800;
	@%p6 bra 	$L__BB29_7;
	shr.u32 	%r36, %r13, 31;
	add.s32 	%r37, %r13, %r36;
	shr.s32 	%r38, %r37, 1;
	shl.b32 	%r39, %r38, 20;
	add.s32 	%r40, %r15, %r39;
	mov.b64 	%fd102, {%r14, %r40};
	sub.s32 	%r41, %r13, %r38;
	shl.b32 	%r42, %r41, 20;
	add.s32 	%r43, %r42, 1072693248;
	mov.b32 	%r44, 0;
	mov.b64 	%fd103, {%r44, %r43};
	mul.f64 	%fd108, %fd103, %fd102;
$L__BB29_7:
	abs.f64 	%fd104, %fd108;
	setp.eq.f64 	%p7, %fd104, 0d7FF0000000000000;
	fma.rn.f64 	%fd105, %fd108, %fd5, %fd108;
	selp.f64 	%fd106, %fd108, %fd105, %p7;
	st.param.f64 	[func_retval0], %fd106;
	ret;

}


// ===== COMPILED SASS (sm_100) =====

	.target	sm_100

	.elftype	@"ET_EXEC"


//--------------------- .note.nv.tkinfo           --------------------------
	.section	.note.nv.tkinfo,"",@"SHT_NOTE"
	.sectionflags	@"SHF_NOTE_NV_TKINFO"
	.tkinfo
        /*0018*/ 	.word	0x00000002
        /*0030*/ 	.string	""
        /*0030*/ 	.string	"ptxas"
        /*0030*/ 	.string	"Cuda compilation tools, release 13.0, V13.0.88"
        /*0030*/ 	.string	"Build cuda_13.0.r13.0/compiler.36424714_0"
        /*0030*/ 	.string	"-arch sm_100 -m 64 "



//--------------------- .note.nv.cuinfo           --------------------------
	.section	.note.nv.cuinfo,"",@"SHT_NOTE"
	.sectionflags	@"SHF_NOTE_NV_CUINFO"
        /*0018*/ 	.short	0x0002
        /*001a*/ 	.short	0x0064
        /*001c*/ 	.short	0x0082
	.zero		2


//--------------------- .nv.info                  --------------------------
	.section	.nv.info,"",@"SHT_CUDA_INFO"
	.align	4


	//----- nvinfo : EIATTR_REGCOUNT
	.align		4
        /*0000*/ 	.byte	0x04, 0x2f
        /*0002*/ 	.short	(.L_5 - .L_4)
	.align		4
.L_4:
        /*0004*/ 	.word	index@(_Z11plancktablePdS_S_idiii)
        /*0008*/ 	.word	0x0000003e


	//----- nvinfo : EIATTR_FRAME_SIZE
	.align		4
.L_5:
        /*000c*/ 	.byte	0x04, 0x11
        /*000e*/ 	.short	(.L_7 - .L_6)
	.align		4
.L_6:
        /*0010*/ 	.word	index@($__internal_29_$__cuda_sm20_div_rn_f64_full)
        /*0014*/ 	.word	0x00000000


	//----- nvinfo : EIATTR_FRAME_SIZE
	.align		4
.L_7:
        /*0018*/ 	.byte	0x04, 0x11
        /*001a*/ 	.short	(.L_9 - .L_8)
	.align		4
.L_8:
        /*001c*/ 	.word	index@(_Z11plancktablePdS_S_idiii)
        /*0020*/ 	.word	0x00000000


	//----- nvinfo : EIATTR_REGCOUNT
	.align		4
.L_9:
        /*0024*/ 	.byte	0x04, 0x2f
        /*0026*/ 	.short	(.L_11 - .L_10)
	.align		4
.L_10:
        /*0028*/ 	.word	index@(_Z15corr_inc_energyPdS_S_iidi)
        /*002c*/ 	.word	0x00000020


	//----- nvinfo : EIATTR_FRAME_SIZE
	.align		4
.L_11:
        /*0030*/ 	.byte	0x04, 0x11
        /*0032*/ 	.short	(.L_13 - .L_12)
	.align		4
.L_12:
        /*0034*/ 	.word	index@($_Z15corr_inc_energyPdS_S_iidi$__internal_accurate_pow)
        /*0038*/ 	.word	0x00000008


	//----- nvinfo : EIATTR_FRAME_SIZE
	.align		4
.L_13:
        /*003c*/ 	.byte	0x04, 0x11
        /*003e*/ 	.short	(.L_15 - .L_14)
	.align		4
.L_14:
        /*0040*/ 	.word	index@($__internal_28_$__cuda_sm20_div_rn_f64_full)
        /*0044*/ 	.word	0x00000008


	//----- nvinfo : EIATTR_FRAME_SIZE
	.align		4
.L_15:
        /*0048*/ 	.byte	0x04, 0x11
        /*004a*/ 	.short	(.L_17 - .L_16)
	.align		4
.L_16:
        /*004c*/ 	.word	index@(_Z15corr_inc_energyPdS_S_iidi)
        /*0050*/ 	.word	0x00000008


	//----- nvinfo : EIATTR_REGCOUNT
	.align		4
.L_17:
        /*0054*/ 	.byte	0x04, 0x2f
        /*0056*/ 	.short	(.L_19 - .L_18)
	.align		4
.L_18:
        /*0058*/ 	.word	index@(_Z19cloud_normalizationPdS_S_S_S_S_S_S_S_ddddii)
        /*005c*/ 	.word	0x0000001a


	//----- nvinfo : EIATTR_FRAME_SIZE
	.align		4
.L_19:
        /*0060*/ 	.byte	0x04, 0x11
        /*0062*/ 	.short	(.L_21 - .L_20)
	.align		4
.L_20:
        /*0064*/ 	.word	index@($__internal_27_$__cuda_sm20_div_rn_f64_full)
        /*0068*/ 	.word	0x00000000


	//----- nvinfo : EIATTR_FRAME_SIZE
	.align		4
.L_21:
        /*006c*/ 	.byte	0x04, 0x11
        /*006e*/ 	.short	(.L_23 - .L_22)
	.align		4
.L_22:
        /*0070*/ 	.word	index@($__internal_26_$__cuda_sm20_dblrcp_rn_slowpath_v3)
        /*0074*/ 	.word	0x00000000


	//----- nvinfo : EIATTR_FRAME_SIZE
	.align		4
.L_23:
        /*0078*/ 	.byte	0x04, 0x11
        /*007a*/ 	.short	(.L_25 - .L_24)
	.align		4
.L_24:
        /*007c*/ 	.word	index@(_Z19cloud_normalizationPdS_S_S_S_S_S_S_S_ddddii)
        /*0080*/ 	.word	0x00000000


	//----- nvinfo : EIATTR_REGCOUNT
	.align		4
.L_25:
        /*0084*/ 	.byte	0x04, 0x2f
        /*0086*/ 	.short	(.L_27 - .L_26)
	.align		4
.L_26:
        /*0088*/ 	.word	index@(_Z10temp_interPdS_i)
        /*008c*/ 	.word	0x0000000e


	//----- nvinfo : EIATTR_FRAME_SIZE
	.align		4
.L_27:
        /*0090*/ 	.byte	0x04, 0x11
        /*0092*/ 	.short	(.L_29 - .L_28)
	.align		4
.L_28:
        /*0094*/ 	.word	index@(_Z10temp_interPdS_i)
        /*0098*/ 	.word	0x00000000


	//----- nvinfo : EIATTR_REGCOUNT
	.align		4
.L_29:
        /*009c*/ 	.byte	0x04, 0x2f
        /*009e*/ 	.short	(.L_31 - .L_30)
	.align		4
.L_30:
        /*00a0*/ 	.word	index@(_Z13opac_interpolPdS_S_S_S_S_S_S_iiiidi)
        /*00a4*/ 	.word	0x00000036


	//----- nvinfo : EIATTR_FRAME_SIZE
	.align		4
.L_31:
        /*00a8*/ 	.byte	0x04, 0x11
        /*00aa*/ 	.short	(.L_33 - .L_32)
	.align		4
.L_32:
        /*00ac*/ 	.word	index@($__internal_25_$__cuda_sm20_div_rn_f64_full)
        /*00b0*/ 	.word	0x00000000


	//----- nvinfo : EIATTR_FRAME_SIZE
	.align		4
.L_33:
        /*00b4*/ 	.byte	0x04, 0x11
        /*00b6*/ 	.short	(.L_35 - .L_34)
	.align		4
.L_34:
        /*00b8*/ 	.word	index@(_Z13opac_interpolPdS_S_S_S_S_S_S_iiiidi)
        /*00bc*/ 	.word	0x00000000


	//----- nvinfo : EIATTR_REGCOUNT
	.align		4
.L_35:
        /*00c0*/ 	.byte	0x04, 0x2f
        /*00c2*/ 	.short	(.L_37 - .L_36)
	.align		4
.L_36:
        /*00c4*/ 	.word	index@(_Z20meanmolmass_interpolPdS_S_S_S_S_iii)
        /*00c8*/ 	.word	0x00000022


	//----- nvinfo : EIATTR_FRAME_SIZE
	.align		4
.L_37:
        /*00cc*/ 	.byte	0x04, 0x11
        /*00ce*/ 	.short	(.L_39 - .L_38)
	.align		4
.L_38:
        /*00d0*/ 	.word	index@($__internal_24_$__cuda_sm20_div_rn_f64_full)
        /*00d4*/ 	.word	0x00000000


	//----- nvinfo : EIATTR_FRAME_SIZE
	.align		4
.L_39:
        /*00d8*/ 	.byte	0x04, 0x11
        /*00da*/ 	.short	(.L_41 - .L_40)
	.align		4
.L_40:
        /*00dc*/ 	.word	index@(_Z20meanmolmass_interpolPdS_S_S_S_S_iii)
        /*00e0*/ 	.word	0x00000000


	//----- nvinfo : EIATTR_REGCOUNT
	.align		4
.L_41:
        /*00e4*/ 	.byte	0x04, 0x2f
        /*00e6*/ 	.short	(.L_43 - .L_42)
	.align		4
.L_42:
        /*00e8*/ 	.word	index@(_Z14kappa_interpolPdS_S_S_S_S_iii)
        /*00ec*/ 	.word	0x0000001f


	//----- nvinfo : EIATTR_FRAME_SIZE
	.align		4
.L_43:
        /*00f0*/ 	.byte	0x04, 0x11
        /*00f2*/ 	.short	(.L_45 - .L_44)
	.align		4
.L_44:
        /*00f4*/ 	.word	index@($__internal_23_$__cuda_sm20_div_rn_f64_full)
        /*00f8*/ 	.word	0x00000000


	//----- nvinfo : EIATTR_FRAME_SIZE
	.align		4
.L_45:
        /*00fc*/ 	.byte	0x04, 0x11
        /*00fe*/ 	.short	(.L_47 - .L_46)
	.align		4
.L_46:
        /*0100*/ 	.word	index@(_Z14kappa_interpolPdS_S_S_S_S_iii)
        /*0104*/ 	.word	0x00000000


	//----- nvinfo : EIATTR_REGCOUNT
	.align		4
.L_47:
        /*0108*/ 	.byte	0x04, 0x2f
        /*010a*/ 	.short	(.L_49 - .L_48)
	.align		4
.L_48:
        /*010c*/ 	.word	index@(_Z11cp_interpolPdS_S_S_S_S_iii)
        /*0110*/ 	.word	0x00000024


	//----- nvinfo : EIATTR_FRAME_SIZE
	.align		4
.L_49:
        /*0114*/ 	.byte	0x04, 0x11
        /*0116*/ 	.short	(.L_51 - .L_50)
	.align		4
.L_50:
        /*0118*/ 	.word	index@($__internal_22_$__cuda_sm20_div_rn_f64_full)
        /*011c*/ 	.word	0x00000000


	//----- nvinfo : EIATTR_FRAME_SIZE
	.align		4
.L_51:
        /*0120*/ 	.byte	0x04, 0x11
        /*0122*/ 	.short	(.L_53 - .L_52)
	.align		4
.L_52:
        /*0124*/ 	.word	index@(_Z11cp_interpolPdS_S_S_S_S_iii)
        /*0128*/ 	.word	0x00000000


	//----- nvinfo : EIATTR_REGCOUNT
	.align		4
.L_53:
        /*012c*/ 	.byte	0x04, 0x2f
        /*012e*/ 	.short	(.L_55 - .L_54)
	.align		4
.L_54:
        /*0130*/ 	.word	index@(_Z16entropy_interpolPdS_S_S_S_S_iii)
        /*0134*/ 	.word	0x00000024


	//----- nvinfo : EIATTR_FRAME_SIZE
	.align		4
.L_55:
        /*0138*/ 	.byte	0x04, 0x11
        /*013a*/ 	.short	(.L_57 - .L_56)
	.align		4
.L_56:
        /*013c*/ 	.word	index@($__internal_21_$__cuda_sm20_div_rn_f64_full)
        /*0140*/ 	.word	0x00000000


	//----- nvinfo : EIATTR_FRAME_SIZE
	.align		4
.L_57:
        /*0144*/ 	.byte	0x04, 0x11
        /*0146*/ 	.short	(.L_59 - .L_58)
	.align		4
.L_58:
        /*0148*/ 	.word	index@(_Z16entropy_interpolPdS_S_S_S_S_iii)
        /*014c*/ 	.word	0x00000000


	//----- nvinfo : EIATTR_REGCOUNT
	.align		4
.L_59:
        /*0150*/ 	.byte	0x04, 0x2f
        /*0152*/ 	.short	(.L_61 - .L_60)
	.align		4
.L_60:
        /*0154*/ 	.word	index@(_Z21phase_number_interpolPdS_S_S_S_S_iii)
        /*0158*/ 	.word	0x00000022


	//----- nvinfo : EIATTR_FRAME_SIZE
	.align		4
.L_61:
        /*015c*/ 	.byte	0x04, 0x11
        /*015e*/ 	.short	(.L_63 - .L_62)
	.align		4
.L_62:
        /*0160*/ 	.word	index@($__internal_20_$__cuda_sm20_div_rn_f64_full)
        /*0164*/ 	.word	0x00000000


	//----- nvinfo : EIATTR_FRAME_SIZE
	.align		4
.L_63:
        /*0168*/ 	.byte	0x04, 0x11
        /*016a*/ 	.short	(.L_65 - .L_64)
	.align		4
.L_64:
        /*016c*/ 	.word	index@(_Z21phase_number_interpolPdS_S_S_S_S_iii)
        /*0170*/ 	.word	0x00000000


	//----- nvinfo : EIATTR_REGCOUNT
	.align		4
.L_65:
        /*0174*/ 	.byte	0x04, 0x2f
        /*0176*/ 	.short	(.L_67 - .L_66)
	.align		4
.L_66:
        /*0178*/ 	.word	index@(_Z21planck_interpol_layerPdS_S_S_iiiii)
        /*017c*/ 	.word	0x0000001d


	//----- nvinfo : EIATTR_FRAME_SIZE
	.align		4
.L_67:
        /*0180*/ 	.byte	0x04, 0x11
        /*0182*/ 	.short	(.L_69 - .L_68)
	.align		4
.L_68:
        /*0184*/ 	.word	index@($__internal_19_$__cuda_sm20_div_rn_f64_full)
        /*0188*/ 	.word	0x00000000


	//----- nvinfo : EIATTR_FRAME_SIZE
	.align		4
.L_69:
        /*018c*/ 	.byte	0x04, 0x11
        /*018e*/ 	.short	(.L_71 - .L_70)
	.align		4
.L_70:
        /*0190*/ 	.word	index@(_Z21planck_interpol_layerPdS_S_S_iiiii)
        /*0194*/ 	.word	0x00000000


	//----- nvinfo : EIATTR_REGCOUNT
	.align		4
.L_71:
        /*0198*/ 	.byte	0x04, 0x2f
        /*019a*/ 	.short	(.L_73 - .L_72)
	.align		4
.L_72:
        /*019c*/ 	.word	index@(_Z25planck_interpol_interfacePdS_S_iiii)
        /*01a0*/ 	.word	0x0000001a


	//----- nvinfo : EIATTR_FRAME_SIZE
	.align		4
.L_73:
        /*01a4*/ 	.byte	0x04, 0x11
        /*01a6*/ 	.short	(.L_75 - .L_74)
	.align		4
.L_74:
        /*01a8*/ 	.word	index@($__internal_18_$__cuda_sm20_div_rn_f64_full)
        /*01ac*/ 	.word	0x00000000


	//----- nvinfo : EIATTR_FRAME_SIZE
	.align		4
.L_75:
        /*01b0*/ 	.byte	0x04, 0x11
        /*01b2*/ 	.short	(.L_77 - .L_76)
	.align		4
.L_76:
        /*01b4*/ 	.word	index@(_Z25planck_interpol_interfacePdS_S_iiii)
        /*01b8*/ 	.word	0x00000000


	//----- nvinfo : EIATTR_REGCOUNT
	.align		4
.L_77:
        /*01bc*/ 	.byte	0x04, 0x2f
        /*01be*/ 	.short	(.L_79 - .L_78)
	.align		4
.L_78:
        /*01c0*/ 	.word	index@(_Z14calc_trans_isoPdS_S_S_S_S_S_S_S_S_S_S_S_S_S_dddddiiiiiiid)
        /*01c4*/ 	.word	0x00000038


	//----- nvinfo : EIATTR_FRAME_SIZE
	.align		4
.L_79:
        /*01c8*/ 	.byte	0x04, 0x11
        /*01ca*/ 	.short	(.L_81 - .L_80)
	.align		4
.L_80:
        /*01cc*/ 	.word	index@($_Z14calc_trans_isoPdS_S_S_S_S_S_S_S_S_S_S_S_S_S_dddddiiiiiiid$__internal_accurate_pow)
        /*01d0*/ 	.word	0x00000000


	//----- nvinfo : EIATTR_FRAME_SIZE
	.align		4
.L_81:
        /*01d4*/ 	.byte	0x04, 0x11
        /*01d6*/ 	.short	(.L_83 - .L_82)
	.align		4
.L_82:
        /*01d8*/ 	.word	index@($__internal_17_$__cuda_sm20_dsqrt_rn_f64_mediumpath_v1)
        /*01dc*/ 	.word	0x00000000


	//----- nvinfo : EIATTR_FRAME_SIZE
	.align		4
.L_83:
        /*01e0*/ 	.byte	0x04, 0x11
        /*01e2*/ 	.short	(.L_85 - .L_84)
	.align		4
.L_84:
        /*01e4*/ 	.word	index@($__internal_16_$__cuda_sm20_div_rn_f64_full)
        /*01e8*/ 	.word	0x00000000


	//----- nvinfo : EIATTR_FRAME_SIZE
	.align		4
.L_85:
        /*01ec*/ 	.byte	0x04, 0x11
        /*01ee*/ 	.short	(.L_87 - .L_86)
	.align		4
.L_86:
        /*01f0*/ 	.word	index@($__internal_15_$__cuda_sm20_dblrcp_rn_slowpath_v3)
        /*01f4*/ 	.word	0x00000000


	//----- nvinfo : EIATTR_FRAME_SIZE
	.align		4
.L_87:
        /*01f8*/ 	.byte	0x04, 0x11
        /*01fa*/ 	.short	(.L_89 - .L_88)
	.align		4
.L_88:
        /*01fc*/ 	.word	index@(_Z14calc_trans_isoPdS_S_S_S_S_S_S_S_S_S_S_S_S_S_dddddiiiiiiid)
        /*0200*/ 	.word	0x00000000


	//----- nvinfo : EIATTR_REGCOUNT
	.align		4
.L_89:
        /*0204*/ 	.byte	0x04, 0x2f
        /*0206*/ 	.short	(.L_91 - .L_90)
	.align		4
.L_90:
        /*0208*/ 	.word	index@(_Z17calc_trans_nonisoPdS_S_S_S_S_S_S_S_S_S_S_S_S_S_S_S_S_S_S_S_S_S_S_S_S_S_S_S_S_dddddiiiiiiid)
        /*020c*/ 	.word	0x0000003e


	//----- nvinfo : EIATTR_FRAME_SIZE
	.align		4
.L_91:
        /*0210*/ 	.byte	0x04, 0x11
        /*0212*/ 	.short	(.L_93 - .L_92)
	.align		4
.L_92:
        /*0214*/ 	.word	index@($_Z17calc_trans_nonisoPdS_S_S_S_S_S_S_S_S_S_S_S_S_S_S_S_S_S_S_S_S_S_S_S_S_S_S_S_S_dddddiiiiiiid$__internal_accurate_pow)
        /*0218*/ 	.word	0x00000000


	//----- nvinfo : EIATTR_FRAME_SIZE
	.align		4
.L_93:
        /*021c*/ 	.byte	0x04, 0x11
        /*021e*/ 	.short	(.L_95 - .L_94)
	.align		4
.L_94:
        /*0220*/ 	.word	index@($__internal_14_$__cuda_sm20_dsqrt_rn_f64_mediumpath_v1)
        /*0224*/ 	.word	0x00000000


	//----- nvinfo : EIATTR_FRAME_SIZE
	.align		4
.L_95:
        /*0228*/ 	.byte	0x04, 0x11
        /*022a*/ 	.short	(.L_97 - .L_96)
	.align		4
.L_96:
        /*022c*/ 	.word	index@($__internal_13_$__cuda_sm20_div_rn_f64_full)
        /*0230*/ 	.word	0x00000000


	//----- nvinfo : EIATTR_FRAME_SIZE
	.align		4
.L_97:
        /*0234*/ 	.byte	0x04, 0x11
        /*0236*/ 	.short	(.L_99 - .L_98)
	.align		4
.L_98:
        /*0238*/ 	.word	index@($__internal_12_$__cuda_sm20_dblrcp_rn_slowpath_v3)
        /*023c*/ 	.word	0x00000000


	//----- nvinfo : EIATTR_FRAME_SIZE
	.align		4
.L_99:
        /*0240*/ 	.byte	0x04, 0x11
        /*0242*/ 	.short	(.L_101 - .L_100)
	.align		4
.L_100:
        /*0244*/ 	.word	index@(_Z17calc_trans_nonisoPdS_S_S_S_S_S_S_S_S_S_S_S_S_S_S_S_S_S_S_S_S_S_S_S_S_S_S_S_S_dddddiiiiiiid)
        /*0248*/ 	.word	0x00000000


	//----- nvinfo : EIATTR_REGCOUNT
	.align		4
.L_101:
        /*024c*/ 	.byte	0x04, 0x2f
        /*024e*/ 	.short	(.L_103 - .L_102)
	.align		4
.L_102:
        /*0250*/ 	.word	index@(_Z12calc_delta_zPdS_S_S_S_di)
        /*0254*/ 	.word	0x0000001b


	//----- nvinfo : EIATTR_FRAME_SIZE
	.align		4
.L_103:
        /*0258*/ 	.byte	0x04, 0x11
        /*025a*/ 	.short	(.L_105 - .L_104)
	.align		4
.L_104:
        /*025c*/ 	.word	index@($__internal_11_$__cuda_sm20_div_rn_f64_full)
        /*0260*/ 	.word	0x00000000


	//----- nvinfo : EIATTR_FRAME_SIZE
	.align		4
.L_105:
        /*0264*/ 	.byte	0x04, 0x11
        /*0266*/ 	.short	(.L_107 - .L_106)
	.align		4
.L_106:
        /*0268*/ 	.word	index@(_Z12calc_delta_zPdS_S_S_S_di)
        /*026c*/ 	.word	0x00000000


	//----- nvinfo : EIATTR_REGCOUNT
	.align		4
.L_107:
        /*0270*/ 	.byte	0x04, 0x2f
        /*0272*/ 	.short	(.L_109 - .L_108)
	.align		4
.L_108:
        /*0274*/ 	.word	index@(_Z8fdir_isoPdS_S_S_ddddiiiii)
        /*0278*/ 	.word	0x00000026


	//----- nvinfo : EIATTR_FRAME_SIZE
	.align		4
.L_109:
        /*027c*/ 	.byte	0x04, 0x11
        /*027e*/ 	.short	(.L_111 - .L_110)
	.align		4
.L_110:
        /*0280*/ 	.word	index@($_Z8fdir_isoPdS_S_S_ddddiiiii$__internal_accurate_pow)
        /*0284*/ 	.word	0x00000000


	//----- nvinfo : EIATTR_FRAME_SIZE
	.align		4
.L_111:
        /*0288*/ 	.byte	0x04, 0x11
        /*028a*/ 	.short	(.L_113 - .L_112)
	.align		4
.L_112:
        /*028c*/ 	.word	index@($__internal_10_$__cuda_sm20_dsqrt_rn_f64_mediumpath_v1)
        /*0290*/ 	.word	0x00000000


	//----- nvinfo : EIATTR_FRAME_SIZE
	.align		4
.L_113:
        /*0294*/ 	.byte	0x04, 0x11
        /*0296*/ 	.short	(.L_115 - .L_114)
	.align		4
.L_114:
        /*0298*/ 	.word	index@($__internal_9_$__cuda_sm20_div_rn_f64_full)
        /*029c*/ 	.word	0x00000000


	//----- nvinfo : EIATTR_FRAME_SIZE
	.align		4
.L_115:
        /*02a0*/ 	.byte	0x04, 0x11
        /*02a2*/ 	.short	(.L_117 - .L_116)
	.align		4
.L_116:
        /*02a4*/ 	.word	index@(_Z8fdir_isoPdS_S_S_ddddiiiii)
        /*02a8*/ 	.word	0x00000000


	//----- nvinfo : EIATTR_REGCOUNT
	.align		4
.L_117:
        /*02ac*/ 	.byte	0x04, 0x2f
        /*02ae*/ 	.short	(.L_119 - .L_118)
	.align		4
.L_118:
        /*02b0*/ 	.word	index@(_Z11fdir_nonisoPdS_S_S_S_S_ddddiiiii)
        /*02b4*/ 	.word	0x00000028


	//----- nvinfo : EIATTR_FRAME_SIZE
	.align		4
.L_119:
        /*02b8*/ 	.byte	0x04, 0x11
        /*02ba*/ 	.short	(.L_121 - .L_120)
	.align		4
.L_120:
        /*02bc*/ 	.word	index@($_Z11fdir_nonisoPdS_S_S_S_S_ddddiiiii$__internal_accurate_pow)
        /*02c0*/ 	.word	0x00000000


	//----- nvinfo : EIATTR_FRAME_SIZE
	.align		4
.L_121:
        /*02c4*/ 	.byte	0x04, 0x11
        /*02c6*/ 	.short	(.L_123 - .L_122)
	.align		4
.L_122:
        /*02c8*/ 	.word	index@($__internal_8_$__cuda_sm20_dsqrt_rn_f64_mediumpath_v1)
        /*02cc*/ 	.word	0x00000000


	//----- nvinfo : EIATTR_FRAME_SIZE
	.align		4
.L_123:
        /*02d0*/ 	.byte	0x04, 0x11
        /*02d2*/ 	.short	(.L_125 - .L_124)
	.align		4
.L_124:
        /*02d4*/ 	.word	index@($__internal_7_$__cuda_sm20_div_rn_f64_full)
        /*02d8*/ 	.word	0x00000000


	//----- nvinfo : EIATTR_FRAME_SIZE
	.align		4
.L_125:
        /*02dc*/ 	.byte	0x04, 0x11
        /*02de*/ 	.short	(.L_127 - .L_126)
	.align		4
.L_126:
        /*02e0*/ 	.word	index@(_Z11fdir_nonisoPdS_S_S_S_S_ddddiiiii)
        /*02e4*/ 	.word	0x00000000


	//----- nvinfo : EIATTR_REGCOUNT
	.align		4
.L_127:
        /*02e8*/ 	.byte	0x04, 0x2f
        /*02ea*/ 	.short	(.L_129 - .L_128)
	.align		4
.L_128:
        /*02ec*/ 	.word	index@(_Z9fband_isoPdS_S_S_S_S_S_S_S_S_S_diddiiddidiiidid)
        /*02f0*/ 	.word	0x00000044


	//----- nvinfo : EIATTR_FRAME_SIZE
	.align		4
.L_129:
        /*02f4*/ 	.byte	0x04, 0x11
        /*02f6*/ 	.short	(.L_131 - .L_130)
	.align		4
.L_130:
        /*02f8*/ 	.word	index@($_Z9fband_isoPdS_S_S_S_S_S_S_S_S_S_diddiiddidiiidid$__internal_accurate_pow)
        /*02fc*/ 	.word	0x00000010


	//----- nvinfo : EIATTR_FRAME_SIZE
	.align		4
.L_131:
        /*0300*/ 	.byte	0x04, 0x11
        /*0302*/ 	.short	(.L_133 - .L_132)
	.align		4
.L_132:
        /*0304*/ 	.word	index@($__internal_6_$__cuda_sm20_div_rn_f64_full)
        /*0308*/ 	.word	0x00000010


	//----- nvinfo : EIATTR_FRAME_SIZE
	.align		4
.L_133:
        /*030c*/ 	.byte	0x04, 0x11
        /*030e*/ 	.short	(.L_135 - .L_134)
	.align		4
.L_134:
        /*0310*/ 	.word	index@($__internal_5_$__cuda_sm20_dblrcp_rn_slowpath_v3)
        /*0314*/ 	.word	0x00000010


	//----- nvinfo : EIATTR_FRAME_SIZE
	.align		4
.L_135:
        /*0318*/ 	.byte	0x04, 0x11
        /*031a*/ 	.short	(.L_137 - .L_136)
	.align		4
.L_136:
        /*031c*/ 	.word	index@(_Z9fband_isoPdS_S_S_S_S_S_S_S_S_S_diddiiddidiiidid)
        /*0320*/ 	.word	0x00000010


	//----- nvinfo : EIATTR_REGCOUNT
	.align		4
.L_137:
        /*0324*/ 	.byte	0x04, 0x2f
        /*0326*/ 	.short	(.L_139 - .L_138)
	.align		4
.L_138:
        /*0328*/ 	.word	index@(_Z12fband_nonisoPdS_S_S_S_S_S_S_S_S_S_S_S_S_S_S_S_S_S_S_S_S_S_S_diddiiddiddiiidid)
        /*032c*/ 	.word	0x00000062


	//----- nvinfo : EIATTR_FRAME_SIZE
	.align		4
.L_139:
        /*0330*/ 	.byte	0x04, 0x11
        /*0332*/ 	.short	(.L_141 - .L_140)
	.align		4
.L_140:
        /*0334*/ 	.word	index@($_Z12fband_nonisoPdS_S_S_S_S_S_S_S_S_S_S_S_S_S_S_S_S_S_S_S_S_S_S_diddiiddiddiiidid$__internal_accurate_pow)
        /*0338*/ 	.word	0x00000010


	//----- nvinfo : EIATTR_FRAME_SIZE
	.align		4
.L_141:
        /*033c*/ 	.byte	0x04, 0x11
        /*033e*/ 	.short	(.L_143 - .L_142)
	.align		4
.L_142:
        /*0340*/ 	.word	index@($__internal_4_$__cuda_sm20_div_rn_f64_full)
        /*0344*/ 	.word	0x00000010


	//----- nvinfo : EIATTR_FRAME_SIZE
	.align		4
.L_143:
        /*0348*/ 	.byte	0x04, 0x11
        /*034a*/ 	.short	(.L_145 - .L_144)
	.align		4
.L_144:
        /*034c*/ 	.word	index@($__internal_3_$__cuda_sm20_dblrcp_rn_slowpath_v3)
        /*0350*/ 	.word	0x00000010


	//----- nvinfo : EIATTR_FRAME_SIZE
	.align		4
.L_145:
        /*0354*/ 	.byte	0x04, 0x11
        /*0356*/ 	.short	(.L_147 - .L_146)
	.align		4
.L_146:
        /*0358*/ 	.word	index@(_Z12fband_nonisoPdS_S_S_S_S_S_S_S_S_S_S_S_S_S_S_S_S_S_S_S_S_S_S_diddiiddiddiiidid)
        /*035c*/ 	.word	0x00000010


	//----- nvinfo : EIATTR_REGCOUNT
	.align		4
.L_147:
        /*0360*/ 	.byte	0x04, 0x2f
        /*0362*/ 	.short	(.L_149 - .L_148)
	.align		4
.L_148:
        /*0364*/ 	.word	index@(_Z21integrate_flux_doublePdS_S_S_S_S_S_S_S_S_S_iii)
        /*0368*/ 	.word	0x0000001b


	//----- nvinfo : EIATTR_FRAME_SIZE
	.align		4
.L_149:
        /*036c*/ 	.byte	0x04, 0x11
        /*036e*/ 	.short	(.L_151 - .L_150)
	.align		4
.L_150:
        /*0370*/ 	.word	index@(_Z21integrate_flux_doublePdS_S_S_S_S_S_S_S_S_S_iii)
        /*0374*/ 	.word	0x00000000


	//----- nvinfo : EIATTR_REGCOUNT
	.align		4
.L_151:
        /*0378*/ 	.byte	0x04, 0x2f
        /*037a*/ 	.short	(.L_153 - .L_152)
	.align		4
.L_152:
        /*037c*/ 	.word	index@(_Z21integrate_flux_singlePfS_S_S_S_S_S_S_S_S_S_iii)
        /*0380*/ 	.word	0x0000001d


	//----- nvinfo : EIATTR_FRAME_SIZE
	.align		4
.L_153:
        /*0384*/ 	.byte	0x04, 0x11
        /*0386*/ 	.short	(.L_155 - .L_154)
	.align		4
.L_154:
        /*0388*/ 	.word	index@(_Z21integrate_flux_singlePfS_S_S_S_S_S_S_S_S_S_iii)
        /*038c*/ 	.word	0x00000000


	//----- nvinfo : EIATTR_REGCOUNT
	.align		4
.L_155:
        /*0390*/ 	.byte	0x04, 0x2f
        /*0392*/ 	.short	(.L_157 - .L_156)
	.align		4
.L_156:
        /*0394*/ 	.word	index@(_Z13rad_temp_iterPdS_S_S_S_S_S_S_PiS_S_S_S_ididiidiiiid)
        /*0398*/ 	.word	0x00000022


	//----- nvinfo : EIATTR_FRAME_SIZE
	.align		4
.L_157:
        /*039c*/ 	.byte	0x04, 0x11
        /*039e*/ 	.short	(.L_159 - .L_158)
	.align		4
.L_158:
        /*03a0*/ 	.word	index@($_Z13rad_temp_iterPdS_S_S_S_S_S_S_PiS_S_S_S_ididiidiiiid$__internal_accurate_pow)
        /*03a4*/ 	.word	0x00000000


	//----- nvinfo : EIATTR_FRAME_SIZE
	.align		4
.L_159:
        /*03a8*/ 	.byte	0x04, 0x11
        /*03aa*/ 	.short	(.L_161 - .L_160)
	.align		4
.L_160:
        /*03ac*/ 	.word	index@($__internal_2_$__cuda_sm20_div_rn_f64_full)
        /*03b0*/ 	.word	0x00000000


	//----- nvinfo : EIATTR_FRAME_SIZE
	.align		4
.L_161:
        /*03b4*/ 	.byte	0x04, 0x11
        /*03b6*/ 	.short	(.L_163 - .L_162)
	.align		4
.L_162:
        /*03b8*/ 	.word	index@(_Z13rad_temp_iterPdS_S_S_S_S_S_S_PiS_S_S_S_ididiidiiiid)
        /*03bc*/ 	.word	0x00000000


	//----- nvinfo : EIATTR_REGCOUNT
	.align		4
.L_163:
        /*03c0*/ 	.byte	0x04, 0x2f
        /*03c2*/ 	.short	(.L_165 - .L_164)
	.align		4
.L_164:
        /*03c4*/ 	.word	index@(_Z14conv_temp_iterPdS_S_S_S_S_S_S_S_S_S_S_Pidiiiid)
        /*03c8*/ 	.word	0x00000020


	//----- nvinfo : EIATTR_FRAME_SIZE
	.align		4
.L_165:
        /*03cc*/ 	.byte	0x04, 0x11
        /*03ce*/ 	.short	(.L_167 - .L_166)
	.align		4
.L_166:
        /*03d0*/ 	.word	index@($_Z14conv_temp_iterPdS_S_S_S_S_S_S_S_S_S_S_Pidiiiid$__internal_accurate_pow)
        /*03d4*/ 	.word	0x00000000


	//----- nvinfo : EIATTR_FRAME_SIZE
	.align		4
.L_167:
        /*03d8*/ 	.byte	0x04, 0x11
        /*03da*/ 	.short	(.L_169 - .L_168)
	.align		4
.L_168:
        /*03dc*/ 	.word	index@($__internal_1_$__cuda_sm20_div_rn_f64_full)
        /*03e0*/ 	.word	0x00000000


	//----- nvinfo : EIATTR_FRAME_SIZE
	.align		4
.L_169:
        /*03e4*/ 	.byte	0x04, 0x11
        /*03e6*/ 	.short	(.L_171 - .L_170)
	.align		4
.L_170:
        /*03e8*/ 	.word	index@(_Z14conv_temp_iterPdS_S_S_S_S_S_S_S_S_S_S_Pidiiiid)
        /*03ec*/ 	.word	0x00000000


	//----- nvinfo : EIATTR_REGCOUNT
	.align		4
.L_171:
        /*03f0*/ 	.byte	0x04, 0x2f
        /*03f2*/ 	.short	(.L_173 - .L_172)
	.align		4
.L_172:
        /*03f4*/ 	.word	index@(_Z35integrate_optdepth_transmission_isoPdS_S_S_S_iii)
        /*03f8*/ 	.word	0x0000001e


	//----- nvinfo : EIATTR_FRAME_SIZE
	.align		4
.L_173:
        /*03fc*/ 	.byte	0x04, 0x11
        /*03fe*/ 	.short	(.L_175 - .L_174)
	.align		4
.L_174:
        /*0400*/ 	.word	index@(_Z35integrate_optdepth_transmission_isoPdS_S_S_S_iii)
        /*0404*/ 	.word	0x00000000


	//----- nvinfo : EIATTR_REGCOUNT
	.align		4
.L_175:
        /*0408*/ 	.byte	0x04, 0x2f
        /*040a*/ 	.short	(.L_177 - .L_176)
	.align		4
.L_176:
        /*040c*/ 	.word	index@(_Z38integrate_optdepth_transmission_nonisoPdS_S_S_S_S_S_iii)
        /*0410*/ 	.word	0x00000020


	//----- nvinfo : EIATTR_FRAME_SIZE
	.align		4
.L_177:
        /*0414*/ 	.byte	0x04, 0x11
        /*0416*/ 	.short	(.L_179 - .L_178)
	.align		4
.L_178:
        /*0418*/ 	.word	index@(_Z38integrate_optdepth_transmission_nonisoPdS_S_S_S_S_S_iii)
        /*041c*/ 	.word	0x00000000


	//----- nvinfo : EIATTR_REGCOUNT
	.align		4
.L_179:
        /*0420*/ 	.byte	0x04, 0x2f
        /*0422*/ 	.short	(.L_181 - .L_180)
	.align		4
.L_180:
        /*0424*/ 	.word	index@(_Z19calc_contr_func_isoPdS_S_S_S_diii)
        /*0428*/ 	.word	0x00000038


	//----- nvinfo : EIATTR_FRAME_SIZE
	.align		4
.L_181:
        /*042c*/ 	.byte	0x04, 0x11
        /*042e*/ 	.short	(.L_183 - .L_182)
	.align		4
.L_182:
        /*0430*/ 	.word	index@(_Z19calc_contr_func_isoPdS_S_S_S_diii)
        /*0434*/ 	.word	0x00000000


	//----- nvinfo : EIATTR_REGCOUNT
	.align		4
.L_183:
        /*0438*/ 	.byte	0x04, 0x2f
        /*043a*/ 	.short	(.L_185 - .L_184)
	.align		4
.L_184:
        /*043c*/ 	.word	index@(_Z22calc_contr_func_nonisoPdS_S_S_S_S_diii)
        /*0440*/ 	.word	0x00000028


	//----- nvinfo : EIATTR_FRAME_SIZE
	.align		4
.L_185:
        /*0444*/ 	.byte	0x04, 0x11
        /*0446*/ 	.short	(.L_187 - .L_186)
	.align		4
.L_186:
        /*0448*/ 	.word	index@(_Z22calc_contr_func_nonisoPdS_S_S_S_S_diii)
        /*044c*/ 	.word	0x00000000


	//----- nvinfo : EIATTR_REGCOUNT
	.align		4
.L_187:
        /*0450*/ 	.byte	0x04, 0x2f
        /*0452*/ 	.short	(.L_189 - .L_188)
	.align		4
.L_188:
        /*0454*/ 	.word	index@(_Z19calc_mean_opacitiesPdS_S_S_S_S_S_S_S_S_S_S_S_iiid)
        /*0458*/ 	.word	0x0000003e


	//----- nvinfo : EIATTR_FRAME_SIZE
	.align		4
.L_189:
        /*045c*/ 	.byte	0x04, 0x11
        /*045e*/ 	.short	(.L_191 - .L_190)
	.align		4
.L_190:
        /*0460*/ 	.word	index@($__internal_0_$__cuda_sm20_div_rn_f64_full)
        /*0464*/ 	.word	0x00000000


	//----- nvinfo : EIATTR_FRAME_SIZE
	.align		4
.L_191:
        /*0468*/ 	.byte	0x04, 0x11
        /*046a*/ 	.short	(.L_193 - .L_192)
	.align		4
.L_192:
        /*046c*/ 	.word	index@(_Z19calc_mean_opacitiesPdS_S_S_S_S_S_S_S_S_S_S_S_iiid)
        /*0470*/ 	.word	0x00000000


	//----- nvinfo : EIATTR_REGCOUNT
	.align		4
.L_193:
        /*0474*/ 	.byte	0x04, 0x2f
        /*0476*/ 	.short	(.L_195 - .L_194)
	.align		4
.L_194:
        /*0478*/ 	.word	index@(_Z18integrate_beamfluxPdS_S_S_ii)
        /*047c*/ 	.word	0x0000001a


	//----- nvinfo : EIATTR_FRAME_SIZE
	.align		4
.L_195:
        /*0480*/ 	.byte	0x04, 0x11
        /*0482*/ 	.short	(.L_197 - .L_196)
	.align		4
.L_196:
        /*0484*/ 	.word	index@(_Z18integrate_beamfluxPdS_S_S_ii)
        /*0488*/ 	.word	0x00000000


	//----- nvinfo : EIATTR_MIN_STACK_SIZE
	.align		4
.L_197:
        /*048c*/ 	.byte	0x04, 0x12
        /*048e*/ 	.short	(.L_199 - .L_198)
	.align		4
.L_198:
        /*0490*/ 	.word	index@(_Z18integrate_beamfluxPdS_S_S_ii)
        /*0494*/ 	.word	0x00000000


	//----- nvinfo : EIATTR_MIN_STACK_SIZE
	.align		4
.L_199:
        /*0498*/ 	.byte	0x04, 0x12
        /*049a*/ 	.short	(.L_201 - .L_200)
	.align		4
.L_200:
        /*049c*/ 	.word	index@(_Z19calc_mean_opacitiesPdS_S_S_S_S_S_S_S_S_S_S_S_iiid)
        /*04a0*/ 	.word	0x00000000


	//----- nvinfo : EIATTR_MIN_STACK_SIZE
	.align		4
.L_201:
        /*04a4*/ 	.byte	0x04, 0x12
        /*04a6*/ 	.short	(.L_203 - .L_202)
	.align		4
.L_202:
        /*04a8*/ 	.word	index@(_Z22calc_contr_func_nonisoPdS_S_S_S_S_diii)
        /*04ac*/ 	.word	0x00000000


	//----- nvinfo : EIATTR_MIN_STACK_SIZE
	.align		4
.L_203:
        /*04b0*/ 	.byte	0x04, 0x12
        /*04b2*/ 	.short	(.L_205 - .L_204)
	.align		4
.L_204:
        /*04b4*/ 	.word	index@(_Z19calc_contr_func_isoPdS_S_S_S_diii)
        /*04b8*/ 	.word	0x00000000


	//----- nvinfo : EIATTR_MIN_STACK_SIZE
	.align		4
.L_205:
        /*04bc*/ 	.byte	0x04, 0x12
        /*04be*/ 	.short	(.L_207 - .L_206)
	.align		4
.L_206:
        /*04c0*/ 	.word	index@(_Z38integrate_optdepth_transmission_nonisoPdS_S_S_S_S_S_iii)
        /*04c4*/ 	.word	0x00000000


	//----- nvinfo : EIATTR_MIN_STACK_SIZE
	.align		4
.L_207:
        /*04c8*/ 	.byte	0x04, 0x12
        /*04ca*/ 	.short	(.L_209 - .L_208)
	.align		4
.L_208:
        /*04cc*/ 	.word	index@(_Z35integrate_optdepth_transmission_isoPdS_S_S_S_iii)
        /*04d0*/ 	.word	0x00000000


	//----- nvinfo : EIATTR_MIN_STACK_SIZE
	.align		4
.L_209:
        /*04d4*/ 	.byte	0x04, 0x12
        /*04d6*/ 	.short	(.L_211 - .L_210)
	.align		4
.L_210:
        /*04d8*/ 	.word	index@(_Z14conv_temp_iterPdS_S_S_S_S_S_S_S_S_S_S_Pidiiiid)
        /*04dc*/ 	.word	0x00000000


	//----- nvinfo : EIATTR_MIN_STACK_SIZE
	.align		4
.L_211:
        /*04e0*/ 	.byte	0x04, 0x12
        /*04e2*/ 	.short	(.L_213 - .L_212)
	.align		4
.L_212:
        /*04e4*/ 	.word	index@(_Z13rad_temp_iterPdS_S_S_S_S_S_S_PiS_S_S_S_ididiidiiiid)
        /*04e8*/ 	.word	0x00000000


	//----- nvinfo : EIATTR_MIN_STACK_SIZE
	.align		4
.L_213:
        /*04ec*/ 	.byte	0x04, 0x12
        /*04ee*/ 	.short	(.L_215 - .L_214)
	.align		4
.L_214:
        /*04f0*/ 	.word	index@(_Z21integrate_flux_singlePfS_S_S_S_S_S_S_S_S_S_iii)
        /*04f4*/ 	.word	0x00000000


	//----- nvinfo : EIATTR_MIN_STACK_SIZE
	.align		4
.L_215:
        /*04f8*/ 	.byte	0x04, 0x12
        /*04fa*/ 	.short	(.L_217 - .L_216)
	.align		4
.L_216:
        /*04fc*/ 	.word	index@(_Z21integrate_flux_doublePdS_S_S_S_S_S_S_S_S_S_iii)
        /*0500*/ 	.word	0x00000000


	//----- nvinfo : EIATTR_MIN_STACK_SIZE
	.align		4
.L_217:
        /*0504*/ 	.byte	0x04, 0x12
        /*0506*/ 	.short	(.L_219 - .L_218)
	.align		4
.L_218:
        /*0508*/ 	.word	index@(_Z12fband_nonisoPdS_S_S_S_S_S_S_S_S_S_S_S_S_S_S_S_S_S_S_S_S_S_S_diddiiddiddiiidid)
        /*050c*/ 	.word	0x00000010


	//----- nvinfo : EIATTR_MIN_STACK_SIZE
	.align		4
.L_219:
        /*0510*/ 	.byte	0x04, 0x12
        /*0512*/ 	.short	(.L_221 - .L_220)
	.align		4
.L_220:
        /*0514*/ 	.word	index@(_Z9fband_isoPdS_S_S_S_S_S_S_S_S_S_diddiiddidiiidid)
        /*0518*/ 	.word	0x00000010


	//----- nvinfo : EIATTR_MIN_STACK_SIZE
	.align		4
.L_221:
        /*051c*/ 	.byte	0x04, 0x12
        /*051e*/ 	.short	(.L_223 - .L_222)
	.align		4
.L_222:
        /*0520*/ 	.word	index@(_Z11fdir_nonisoPdS_S_S_S_S_ddddiiiii)
        /*0524*/ 	.word	0x00000000


	//----- nvinfo : EIATTR_MIN_STACK_SIZE
	.align		4
.L_223:
        /*0528*/ 	.byte	0x04, 0x12
        /*052a*/ 	.short	(.L_225 - .L_224)
	.align		4
.L_224:
        /*052c*/ 	.word	index@(_Z8fdir_isoPdS_S_S_ddddiiiii)
        /*0530*/ 	.word	0x00000000


	//----- nvinfo : EIATTR_MIN_STACK_SIZE
	.align		4
.L_225:
        /*0534*/ 	.byte	0x04, 0x12
        /*0536*/ 	.short	(.L_227 - .L_226)
	.align		4
.L_226:
        /*0538*/ 	.word	index@(_Z12calc_delta_zPdS_S_S_S_di)
        /*053c*/ 	.word	0x00000000


	//----- nvinfo : EIATTR_MIN_STACK_SIZE
	.align		4
.L_227:
        /*0540*/ 	.byte	0x04, 0x12
        /*0542*/ 	.short	(.L_229 - .L_228)
	.align		4
.L_228:
        /*0544*/ 	.word	index@(_Z17calc_trans_nonisoPdS_S_S_S_S_S_S_S_S_S_S_S_S_S_S_S_S_S_S_S_S_S_S_S_S_S_S_S_S_dddddiiiiiiid)
        /*0548*/ 	.word	0x00000000


	//----- nvinfo : EIATTR_MIN_STACK_SIZE
	.align		4
.L_229:
        /*054c*/ 	.byte	0x04, 0x12
        /*054e*/ 	.short	(.L_231 - .L_230)
	.align		4
.L_230:
        /*0550*/ 	.word	index@(_Z14calc_trans_isoPdS_S_S_S_S_S_S_S_S_S_S_S_S_S_dddddiiiiiiid)
        /*0554*/ 	.word	0x00000000


	//----- nvinfo : EIATTR_MIN_STACK_SIZE
	.align		4
.L_231:
        /*0558*/ 	.byte	0x04, 0x12
        /*055a*/ 	.short	(.L_233 - .L_232)
	.align		4
.L_232:
        /*055c*/ 	.word	index@(_Z25planck_interpol_interfacePdS_S_iiii)
        /*0560*/ 	.word	0x00000000


	//----- nvinfo : EIATTR_MIN_STACK_SIZE
	.align		4
.L_233:
        /*0564*/ 	.byte	0x04, 0x12
        /*0566*/ 	.short	(.L_235 - .L_234)
	.align		4
.L_234:
        /*0568*/ 	.word	index@(_Z21planck_interpol_layerPdS_S_S_iiiii)
        /*056c*/ 	.word	0x00000000


	//----- nvinfo : EIATTR_MIN_STACK_SIZE
	.align		4
.L_235:
        /*0570*/ 	.byte	0x04, 0x12
        /*0572*/ 	.short	(.L_237 - .L_236)
	.align		4
.L_236:
        /*0574*/ 	.word	index@(_Z21phase_number_interpolPdS_S_S_S_S_iii)
        /*0578*/ 	.word	0x00000000


	//----- nvinfo : EIATTR_MIN_STACK_SIZE
	.align		4
.L_237:
        /*057c*/ 	.byte	0x04, 0x12
        /*057e*/ 	.short	(.L_239 - .L_238)
	.align		4
.L_238:
        /*0580*/ 	.word	index@(_Z16entropy_interpolPdS_S_S_S_S_iii)
        /*0584*/ 	.word	0x00000000


	//----- nvinfo : EIATTR_MIN_STACK_SIZE
	.align		4
.L_239:
        /*0588*/ 	.byte	0x04, 0x12
        /*058a*/ 	.short	(.L_241 - .L_240)
	.align		4
.L_240:
        /*058c*/ 	.word	index@(_Z11cp_interpolPdS_S_S_S_S_iii)
        /*0590*/ 	.word	0x00000000


	//----- nvinfo : EIATTR_MIN_STACK_SIZE
	.align		4
.L_241:
        /*0594*/ 	.byte	0x04, 0x12
        /*0596*/ 	.short	(.L_243 - .L_242)
	.align		4
.L_242:
        /*0598*/ 	.word	index@(_Z14kappa_interpolPdS_S_S_S_S_iii)
        /*059c*/ 	.word	0x00000000


	//----- nvinfo : EIATTR_MIN_STACK_SIZE
	.align		4
.L_243:
        /*05a0*/ 	.byte	0x04, 0x12
        /*05a2*/ 	.short	(.L_245 - .L_244)
	.align		4
.L_244:
        /*05a4*/ 	.word	index@(_Z20meanmolmass_interpolPdS_S_S_S_S_iii)
        /*05a8*/ 	.word	0x00000000


	//----- nvinfo : EIATTR_MIN_STACK_SIZE
	.align		4
.L_245:
        /*05ac*/ 	.byte	0x04, 0x12
        /*05ae*/ 	.short	(.L_247 - .L_246)
	.align		4
.L_246:
        /*05b0*/ 	.word	index@(_Z13opac_interpolPdS_S_S_S_S_S_S_iiiidi)
        /*05b4*/ 	.word	0x00000000


	//----- nvinfo : EIATTR_MIN_STACK_SIZE
	.align		4
.L_247:
        /*05b8*/ 	.byte	0x04, 0x12
        /*05ba*/ 	.short	(.L_249 - .L_248)
	.align		4
.L_248:
        /*05bc*/ 	.word	index@(_Z10temp_interPdS_i)
        /*05c0*/ 	.word	0x00000000


	//----- nvinfo : EIATTR_MIN_STACK_SIZE
	.align		4
.L_249:
        /*05c4*/ 	.byte	0x04, 0x12
        /*05c6*/ 	.short	(.L_251 - .L_250)
	.align		4
.L_250:
        /*05c8*/ 	.word	index@(_Z19cloud_normalizationPdS_S_S_S_S_S_S_S_ddddii)
        /*05cc*/ 	.word	0x00000000


	//----- nvinfo : EIATTR_MIN_STACK_SIZE
	.align		4
.L_251:
        /*05d0*/ 	.byte	0x04, 0x12
        /*05d2*/ 	.short	(.L_253 - .L_252)
	.align		4
.L_252:
        /*05d4*/ 	.word	index@(_Z15corr_inc_energyPdS_S_iidi)
        /*05d8*/ 	.word	0x00000008


	//----- nvinfo : EIATTR_MIN_STACK_SIZE
	.align		4
.L_253:
        /*05dc*/ 	.byte	0x04, 0x12
        /*05de*/ 	.short	(.L_255 - .L_254)
	.align		4
.L_254:
        /*05e0*/ 	.word	index@(_Z11plancktablePdS_S_idiii)
        /*05e4*/ 	.word	0x00000000
.L_255:


//--------------------- .nv.compat                --------------------------
	.section	.nv.compat,"",@"SHT_CUDA_COMPAT_INFO"
	.align	4
        /*0000*/ 	.byte	0x02, 0x09, 0x00, 0x00, 0x02, 0x02, 0x01, 0x00, 0x02, 0x05, 0x05, 0x00, 0x03, 0x07, 0x01, 0x01
        /*0010*/ 	.byte	0x02, 0x03, 0x00, 0x00, 0x02, 0x06, 0x01, 0x00, 0x04, 0x0b, 0x08, 0x00, 0x01, 0x00, 0x00, 0x00
        /*0020*/ 	.byte	0x00, 0x00, 0x00, 0x00


//--------------------- .nv.info._Z18integrate_beamfluxPdS_S_S_ii --------------------------
	.section	.nv.info._Z18integrate_beamfluxPdS_S_S_ii,"",@"SHT_CUDA_INFO"
	.sectionflags	@""
	.align	4


	//----- nvinfo : EIATTR_CUDA_API_VERSION
	.align		4
        /*0000*/ 	.byte	0x04, 0x37
        /*0002*/ 	.short	(.L_257 - .L_256)
.L_256:
        /*0004*/ 	.word	0x00000082


	//----- nvinfo : EIATTR_KPARAM_INFO
	.align		4
.L_257:
        /*0008*/ 	.byte	0x04, 0x17
        /*000a*/ 	.short	(.L_259 - .L_258)
.L_258:
        /*000c*/ 	.word	0x00000000
        /*0010*/ 	.short	0x0005
        /*0012*/ 	.short	0x0024
        /*0014*/ 	.byte	0x00, 0xf0, 0x11, 0x00


	//----- nvinfo : EIATTR_KPARAM_INFO
	.align		4
.L_259:
        /*0018*/ 	.byte	0x04, 0x17
        /*001a*/ 	.short	(.L_261 - .L_260)
.L_260:
        /*001c*/ 	.word	0x00000000
        /*0020*/ 	.short	0x0004
        /*0022*/ 	.short	0x0020
        /*0024*/ 	.byte	0x00, 0xf0, 0x11, 0x00


	//----- nvinfo : EIATTR_KPARAM_INFO
	.align		4
.L_261:
        /*0028*/ 	.byte	0x04, 0x17
        /*002a*/ 	.short	(.L_263 - .L_262)
.L_262:
        /*002c*/ 	.word	0x00000000
        /*0030*/ 	.short	0x0003
        /*0032*/ 	.short	0x0018
        /*0034*/ 	.byte	0x00, 0xf5, 0x21, 0x00


	//----- nvinfo : EIATTR_KPARAM_INFO
	.align		4
.L_263:
        /*0038*/ 	.byte	0x04, 0x17
        /*003a*/ 	.short	(.L_265 - .L_264)
.L_264:
        /*003c*/ 	.word	0x00000000
        /*0040*/ 	.short	0x0002
        /*0042*/ 	.short	0x0010
        /*0044*/ 	.byte	0x00, 0xf5, 0x21, 0x00


	//----- nvinfo : EIATTR_KPARAM_INFO
	.align		4
.L_265:
        /*0048*/ 	.byte	0x04, 0x17
        /*004a*/ 	.short	(.L_267 - .L_266)
.L_266:
        /*004c*/ 	.word	0x00000000
        /*0050*/ 	.short	0x0001
        /*0052*/ 	.short	0x0008
        /*0054*/ 	.byte	0x00, 0xf5, 0x21, 0x00


	//----- nvinfo : EIATTR_KPARAM_INFO
	.align		4
.L_267:
        /*0058*/ 	.byte	0x04, 0x17
        /*005a*/ 	.short	(.L_269 - .L_268)
.L_268:
        /*005c*/ 	.word	0x00000000
        /*0060*/ 	.short	0x0000
        /*0062*/ 	.short	0x0000
        /*0064*/ 	.byte	0x00, 0xf5, 0x21, 0x00


	//----- nvinfo : EIATTR_SPARSE_MMA_MASK
	.align		4
.L_269:
        /*0068*/ 	.byte	0x03, 0x50
        /*006a*/ 	.short	0x0000


	//----- nvinfo : EIATTR_MAXREG_COUNT
	.align		4
        /*006c*/ 	.byte	0x03, 0x1b
        /*006e*/ 	.short	0x00ff


	//----- nvinfo : EIATTR_MERCURY_ISA_VERSION
	.align		4
        /*0070*/ 	.byte	0x03, 0x5f
        /*0072*/ 	.short	0x0101


	//----- nvinfo : EIATTR_VRC_CTA_INIT_COUNT
	.align		4
        /*0074*/ 	.byte	0x02, 0x4a
	.zero		1
	.zero		1


	//----- nvinfo : EIATTR_EXIT_INSTR_OFFSETS
	.align		4
        /*0078*/ 	.byte	0x04, 0x1c
        /*007a*/ 	.short	(.L_271 - .L_270)


	//   ....[0]....
.L_270:
        /*007c*/ 	.word	0x00000070


	//   ....[1]....
        /*0080*/ 	.word	0x000000e0


	//   ....[2]....
        /*0084*/ 	.word	0x000006d0


	//   ....[3]....
        /*0088*/ 	.word	0x00000980


	//   ....[4]....
        /*008c*/ 	.word	0x00000b30


	//   ....[5]....
        /*0090*/ 	.word	0x00000c80


	//----- nvinfo : EIATTR_CBANK_PARAM_SIZE
	.align		4
.L_271:
        /*0094*/ 	.byte	0x03, 0x19
        /*0096*/ 	.short	0x0028


	//----- nvinfo : EIATTR_PARAM_CBANK
	.align		4
        /*0098*/ 	.byte	0x04, 0x0a
        /*009a*/ 	.short	(.L_273 - .L_272)
	.align		4
.L_272:
        /*009c*/ 	.word	index@(.nv.constant0._Z18integrate_beamfluxPdS_S_S_ii)
        /*00a0*/ 	.short	0x0380
        /*00a2*/ 	.short	0x0028


	//----- nvinfo : EIATTR_SW_WAR
	.align		4
.L_273:
        /*00a4*/ 	.byte	0x04, 0x36
        /*00a6*/ 	.short	(.L_275 - .L_274)
.L_274:
        /*00a8*/ 	.word	0x00000008
.L_275:


//--------------------- .nv.info._Z19calc_mean_opacitiesPdS_S_S_S_S_S_S_S_S_S_S_S_iiid --------------------------
	.section	.nv.info._Z19calc_mean_opacitiesPdS_S_S_S_S_S_S_S_S_S_S_S_iiid,"",@"SHT_CUDA_INFO"
	.sectionflags	@""
	.align	4


	//----- nvinfo : EIATTR_CUDA_API_VERSION
	.align		4
        /*0000*/ 	.byte	0x04, 0x37
        /*0002*/ 	.short	(.L_277 - .L_276)
.L_276:
        /*0004*/ 	.word	0x00000082


	//----- nvinfo : EIATTR_KPARAM_INFO
	.align		4
.L_277:
        /*0008*/ 	.byte	0x04, 0x17
        /*000a*/ 	.short	(.L_279 - .L_278)
.L_278:
        /*000c*/ 	.word	0x00000000
        /*0010*/ 	.short	0x0010
        /*0012*/ 	.short	0x0078
        /*0014*/ 	.byte	0x00, 0xf0, 0x21, 0x00


	//----- nvinfo : EIATTR_KPARAM_INFO
	.align		4
.L_279:
        /*0018*/ 	.byte	0x04, 0x17
        /*001a*/ 	.short	(.L_281 - .L_280)
.L_280:
        /*001c*/ 	.word	0x00000000
        /*0020*/ 	.short	0x000f
        /*0022*/ 	.short	0x0070
        /*0024*/ 	.byte	0x00, 0xf0, 0x11, 0x00


	//----- nvinfo : EIATTR_KPARAM_INFO
	.align		4
.L_281:
        /*0028*/ 	.byte	0x04, 0x17
        /*002a*/ 	.short	(.L_283 - .L_282)
.L_282:
        /*002c*/ 	.word	0x00000000
        /*0030*/ 	.short	0x000e
        /*0032*/ 	.short	0x006c
        /*0034*/ 	.byte	0x00, 0xf0, 0x11, 0x00


	//----- nvinfo : EIATTR_KPARAM_INFO
	.align		4
.L_283:
        /*0038*/ 	.byte	0x04, 0x17
        /*003a*/ 	.short	(.L_285 - .L_284)
.L_284:
        /*003c*/ 	.word	0x00000000
        /*0040*/ 	.short	0x000d
        /*0042*/ 	.short	0x0068
        /*0044*/ 	.byte	0x00, 0xf0, 0x11, 0x00


	//----- nvinfo : EIATTR_KPARAM_INFO
	.align		4
.L_285:
        /*0048*/ 	.byte	0x04, 0x17
        /*004a*/ 	.short	(.L_287 - .L_286)
.L_286:
        /*004c*/ 	.word	0x00000000
        /*0050*/ 	.short	0x000c
        /*0052*/ 	.short	0x0060
        /*0054*/ 	.byte	0x00, 0xf5, 0x21, 0x00


	//----- nvinfo : EIATTR_KPARAM_INFO
	.align		4
.L_287:
        /*0058*/ 	.byte	0x04, 0x17
        /*005a*/ 	.short	(.L_289 - .L_288)
.L_288:
        /*005c*/ 	.word	0x00000000
        /*0060*/ 	.short	0x000b
        /*0062*/ 	.short	0x0058
        /*0064*/ 	.byte	0x00, 0xf5, 0x21, 0x00


	//----- nvinfo : EIATTR_KPARAM_INFO
	.align		4
.L_289:
        /*0068*/ 	.byte	0x04, 0x17
        /*006a*/ 	.short	(.L_291 - .L_290)
.L_290:
        /*006c*/ 	.word	0x00000000
        /*0070*/ 	.short	0x000a
        /*0072*/ 	.short	0x0050
        /*0074*/ 	.byte	0x00, 0xf5, 0x21, 0x00


	//----- nvinfo : EIATTR_KPARAM_INFO
	.align		4
.L_291:
        /*0078*/ 	.byte	0x04, 0x17
        /*007a*/ 	.short	(.L_293 - .L_292)
.L_292:
        /*007c*/ 	.word	0x00000000
        /*0080*/ 	.short	0x0009
        /*0082*/ 	.short	0x0048
        /*0084*/ 	.byte	0x00, 0xf5, 0x21, 0x00


	//----- nvinfo : EIATTR_KPARAM_INFO
	.align		4
.L_293:
        /*0088*/ 	.byte	0x04, 0x17
        /*008a*/ 	.short	(.L_295 - .L_294)
.L_294:
        /*008c*/ 	.word	0x00000000
        /*0090*/ 	.short	0x0008
        /*0092*/ 	.short	0x0040
        /*0094*/ 	.byte	0x00, 0xf5, 0x21, 0x00


	//----- nvinfo : EIATTR_KPARAM_INFO
	.align		4
.L_295:
        /*0098*/ 	.byte	0x04, 0x17
        /*009a*/ 	.short	(.L_297 - .L_296)
.L_296:
        /*009c*/ 	.word	0x00000000
        /*00a0*/ 	.short	0x0007
        /*00a2*/ 	.short	0x0038
        /*00a4*/ 	.byte	0x00, 0xf5, 0x21, 0x00


	//----- nvinfo : EIATTR_KPARAM_INFO
	.align		4
.L_297:
        /*00a8*/ 	.byte	0x04, 0x17
        /*00aa*/ 	.short	(.L_299 - .L_298)
.L_298:
        /*00ac*/ 	.word	0x00000000
        /*00b0*/ 	.short	0x0006
        /*00b2*/ 	.short	0x0030
        /*00b4*/ 	.byte	0x00, 0xf5, 0x21, 0x00


	//----- nvinfo : EIATTR_KPARAM_INFO
	.align		4
.L_299:
        /*00b8*/ 	.byte	0x04, 0x17
        /*00ba*/ 	.short	(.L_301 - .L_300)
.L_300:
        /*00bc*/ 	.word	0x00000000
        /*00c0*/ 	.short	0x0005
        /*00c2*/ 	.short	0x0028
        /*00c4*/ 	.byte	0x00, 0xf5, 0x21, 0x00


	//----- nvinfo : EIATTR_KPARAM_INFO
	.align		4
.L_301:
        /*00c8*/ 	.byte	0x04, 0x17
        /*00ca*/ 	.short	(.L_303 - .L_302)
.L_302:
        /*00cc*/ 	.word	0x00000000
        /*00d0*/ 	.short	0x0004
        /*00d2*/ 	.short	0x0020
        /*00d4*/ 	.byte	0x00, 0xf5, 0x21, 0x00


	//----- nvinfo : EIATTR_KPARAM_INFO
	.align		4
.L_303:
        /*00d8*/ 	.byte	0x04, 0x17
        /*00da*/ 	.short	(.L_305 - .L_304)
.L_304:
        /*00dc*/ 	.word	0x00000000
        /*00e0*/ 	.short	0x0003
        /*00e2*/ 	.short	0x0018
        /*00e4*/ 	.byte	0x00, 0xf5, 0x21, 0x00


	//----- nvinfo : EIATTR_KPARAM_INFO
	.align		4
.L_305:
        /*00e8*/ 	.byte	0x04, 0x17
        /*00ea*/ 	.short	(.L_307 - .L_306)
.L_306:
        /*00ec*/ 	.word	0x00000000
        /*00f0*/ 	.short	0x0002
        /*00f2*/ 	.short	0x0010
        /*00f4*/ 	.byte	0x00, 0xf5, 0x21, 0x00


	//----- nvinfo : EIATTR_KPARAM_INFO
	.align		4
.L_307:
        /*00f8*/ 	.byte	0x04, 0x17
        /*00fa*/ 	.short	(.L_309 - .L_308)
.L_308:
        /*00fc*/ 	.word	0x00000000
        /*0100*/ 	.short	0x0001
        /*0102*/ 	.short	0x0008
        /*0104*/ 	.byte	0x00, 0xf5, 0x21, 0x00


	//----- nvinfo : EIATTR_KPARAM_INFO
	.align		4
.L_309:
        /*0108*/ 	.byte	0x04, 0x17
        /*010a*/ 	.short	(.L_311 - .L_310)
.L_310:
        /*010c*/ 	.word	0x00000000
        /*0110*/ 	.short	0x0000
        /*0112*/ 	.short	0x0000
        /*0114*/ 	.byte	0x00, 0xf5, 0x21, 0x00


	//----- nvinfo : EIATTR_SPARSE_MMA_MASK
	.align		4
.L_311:
        /*0118*/ 	.byte	0x03, 0x50
        /*011a*/ 	.short	0x0000


	//----- nvinfo : EIATTR_MAXREG_COUNT
	.align		4
        /*011c*/ 	.byte	0x03, 0x1b
        /*011e*/ 	.short	0x00ff


	//----- nvinfo : EIATTR_MERCURY_ISA_VERSION
	.align		4
        /*0120*/ 	.byte	0x03, 0x5f
        /*0122*/ 	.short	0x0101


	//----- nvinfo : EIATTR_VRC_CTA_INIT_COUNT
	.align		4
        /*0124*/ 	.byte	0x02, 0x4a
	.zero		1
	.zero		1


	//----- nvinfo : EIATTR_EXIT_INSTR_OFFSETS
	.align		4
        /*0128*/ 	.byte	0x04, 0x1c
        /*012a*/ 	.short	(.L_313 - .L_312)


	//   ....[0]....
.L_312:
        /*012c*/ 	.word	0x00000070


	//   ....[1]....
        /*0130*/ 	.word	0x000099f0


	//   ....[2]....
        /*0134*/ 	.word	0x00009a40


	//----- nvinfo : EIATTR_CRS_STACK_SIZE
	.align		4
.L_313:
        /*0138*/ 	.byte	0x04, 0x1e
        /*013a*/ 	.short	(.L_315 - .L_314)
.L_314:
        /*013c*/ 	.word	0x00000000


	//----- nvinfo : EIATTR_CBANK_PARAM_SIZE
	.align		4
.L_315:
        /*0140*/ 	.byte	0x03, 0x19
        /*0142*/ 	.short	0x0080


	//----- nvinfo : EIATTR_PARAM_CBANK
	.align		4
        /*0144*/ 	.byte	0x04, 0x0a
        /*0146*/ 	.short	(.L_317 - .L_316)
	.align		4
.L_316:
        /*0148*/ 	.word	index@(.nv.constant0._Z19calc_mean_opacitiesPdS_S_S_S_S_S_S_S_S_S_S_S_iiid)
        /*014c*/ 	.short	0x0380
        /*014e*/ 	.short	0x0080


	//----- nvinfo : EIATTR_SW_WAR
	.align		4
.L_317:
        /*0150*/ 	.byte	0x04, 0x36
        /*0152*/ 	.short	(.L_319 - .L_318)
.L_318:
        /*0154*/ 	.word	0x00000008
.L_319:


//--------------------- .nv.info._Z22calc_contr_func_nonisoPdS_S_S_S_S_diii --------------------------
	.section	.nv.info._Z22calc_contr_func_nonisoPdS_S_S_S_S_diii,"",@"SHT_CUDA_INFO"
	.sectionflags	@""
	.align	4


	//----- nvinfo : EIATTR_CUDA_API_VERSION
	.align		4
        /*0000*/ 	.byte	0x04, 0x37
        /*0002*/ 	.short	(.L_321 - .L_320)
.L_320:
        /*0004*/ 	.word	0x00000082


	//----- nvinfo : EIATTR_KPARAM_INFO
	.align		4
.L_321:
        /*0008*/ 	.byte	0x04, 0x17
        /*000a*/ 	.short	(.L_323 - .L_322)
.L_322:
        /*000c*/ 	.word	0x00000000
        /*0010*/ 	.short	0x0009
        /*0012*/ 	.short	0x0040
        /*0014*/ 	.byte	0x00, 0xf0, 0x11, 0x00


	//----- nvinfo : EIATTR_KPARAM_INFO
	.align		4
.L_323:
        /*0018*/ 	.byte	0x04, 0x17
        /*001a*/ 	.short	(.L_325 - .L_324)
.L_324:
        /*001c*/ 	.word	0x00000000
        /*0020*/ 	.short	0x0008
        /*0022*/ 	.short	0x003c
        /*0024*/ 	.byte	0x00, 0xf0, 0x11, 0x00


	//----- nvinfo : EIATTR_KPARAM_INFO
	.align		4
.L_325:
        /*0028*/ 	.byte	0x04, 0x17
        /*002a*/ 	.short	(.L_327 - .L_326)
.L_326:
        /*002c*/ 	.word	0x00000000
        /*0030*/ 	.short	0x0007
        /*0032*/ 	.short	0x0038
        /*0034*/ 	.byte	0x00, 0xf0, 0x11, 0x00


	//----- nvinfo : EIATTR_KPARAM_INFO
	.align		4
.L_327:
        /*0038*/ 	.byte	0x04, 0x17
        /*003a*/ 	.short	(.L_329 - .L_328)
.L_328:
        /*003c*/ 	.word	0x00000000
        /*0040*/ 	.short	0x0006
        /*0042*/ 	.short	0x0030
        /*0044*/ 	.byte	0x00, 0xf0, 0x21, 0x00


	//----- nvinfo : EIATTR_KPARAM_INFO
	.align		4
.L_329:
        /*0048*/ 	.byte	0x04, 0x17
        /*004a*/ 	.short	(.L_331 - .L_330)
.L_330:
        /*004c*/ 	.word	0x00000000
        /*0050*/ 	.short	0x0005
        /*0052*/ 	.short	0x0028
        /*0054*/ 	.byte	0x00, 0xf5, 0x21, 0x00


	//----- nvinfo : EIATTR_KPARAM_INFO
	.align		4
.L_331:
        /*0058*/ 	.byte	0x04, 0x17
        /*005a*/ 	.short	(.L_333 - .L_332)
.L_332:
        /*005c*/ 	.word	0x00000000
        /*0060*/ 	.short	0x0004
        /*0062*/ 	.short	0x0020
        /*0064*/ 	.byte	0x00, 0xf5, 0x21, 0x00


	//----- nvinfo : EIATTR_KPARAM_INFO
	.align		4
.L_333:
        /*0068*/ 	.byte	0x04, 0x17
        /*006a*/ 	.short	(.L_335 - .L_334)
.L_334:
        /*006c*/ 	.word	0x00000000
        /*0070*/ 	.short	0x0003
        /*0072*/ 	.short	0x0018
        /*0074*/ 	.byte	0x00, 0xf5, 0x21, 0x00


	//----- nvinfo : EIATTR_KPARAM_INFO
	.align		4
.L_335:
        /*0078*/ 	.byte	0x04, 0x17
        /*007a*/ 	.short	(.L_337 - .L_336)
.L_336:
        /*007c*/ 	.word	0x00000000
        /*0080*/ 	.short	0x0002
        /*0082*/ 	.short	0x0010
        /*0084*/ 	.byte	0x00, 0xf5, 0x21, 0x00


	//----- nvinfo : EIATTR_KPARAM_INFO
	.align		4
.L_337:
        /*0088*/ 	.byte	0x04, 0x17
        /*008a*/ 	.short	(.L_339 - .L_338)
.L_338:
        /*008c*/ 	.word	0x00000000
        /*0090*/ 	.short	0x0001
        /*0092*/ 	.short	0x0008
        /*0094*/ 	.byte	0x00, 0xf5, 0x21, 0x00


	//----- nvinfo : EIATTR_KPARAM_INFO
	.align		4
.L_339:
        /*0098*/ 	.byte	0x04, 0x17
        /*009a*/ 	.short	(.L_341 - .L_340)
.L_340:
        /*009c*/ 	.word	0x00000000
        /*00a0*/ 	.short	0x0000
        /*00a2*/ 	.short	0x0000
        /*00a4*/ 	.byte	0x00, 0xf5, 0x21, 0x00


	//----- nvinfo : EIATTR_SPARSE_MMA_MASK
	.align		4
.L_341:
        /*00a8*/ 	.byte	0x03, 0x50
        /*00aa*/ 	.short	0x0000


	//----- nvinfo : EIATTR_MAXREG_COUNT
	.align		4
        /*00ac*/ 	.byte	0x03, 0x1b
        /*00ae*/ 	.short	0x00ff


	//----- nvinfo : EIATTR_EXTERNS
	.align		4
        /*00b0*/ 	.byte	0x04, 0x0f
        /*00b2*/ 	.short	(.L_343 - .L_342)


	//   ....[0]....
	.align		4
.L_342:
        /*00b4*/ 	.word	index@(malloc)


	//   ....[1]....
	.align		4
        /*00b8*/ 	.word	index@(free)


	//----- nvinfo : EIATTR_MERCURY_ISA_VERSION
	.align		4
.L_343:
        /*00bc*/ 	.byte	0x03, 0x5f
        /*00be*/ 	.short	0x0101


	//----- nvinfo : EIATTR_VRC_CTA_INIT_COUNT
	.align		4
        /*00c0*/ 	.byte	0x02, 0x4a
	.zero		1
	.zero		1


	//----- nvinfo : EIATTR_SYSCALL_OFFSETS
	.align		4
        /*00c4*/ 	.byte	0x04, 0x46
        /*00c6*/ 	.short	(.L_345 - .L_344)


	//   ....[0]....
.L_344:
        /*00c8*/ 	.word	0x00000180


	//   ....[1]....
        /*00cc*/ 	.word	0x00001350


	//----- nvinfo : EIATTR_EXIT_INSTR_OFFSETS
	.align		4
.L_345:
        /*00d0*/ 	.byte	0x04, 0x1c
        /*00d2*/ 	.short	(.L_347 - .L_346)


	//   ....[0]....
.L_346:
        /*00d4*/ 	.word	0x000000d0


	//   ....[1]....
        /*00d8*/ 	.word	0x00001360


	//----- nvinfo : EIATTR_CRS_STACK_SIZE
	.align		4
.L_347:
        /*00dc*/ 	.byte	0x04, 0x1e
        /*00de*/ 	.short	(.L_349 - .L_348)
.L_348:
        /*00e0*/ 	.word	0x00000000


	//----- nvinfo : EIATTR_CBANK_PARAM_SIZE
	.align		4
.L_349:
        /*00e4*/ 	.byte	0x03, 0x19
        /*00e6*/ 	.short	0x0044


	//----- nvinfo : EIATTR_PARAM_CBANK
	.align		4
        /*00e8*/ 	.byte	0x04, 0x0a
        /*00ea*/ 	.short	(.L_351 - .L_350)
	.align		4
.L_350:
        /*00ec*/ 	.word	index@(.nv.constant0._Z22calc_contr_func_nonisoPdS_S_S_S_S_diii)
        /*00f0*/ 	.short	0x0380
        /*00f2*/ 	.short	0x0044


	//----- nvinfo : EIATTR_SW_WAR
	.align		4
.L_351:
        /*00f4*/ 	.byte	0x04, 0x36
        /*00f6*/ 	.short	(.L_353 - .L_352)
.L_352:
        /*00f8*/ 	.word	0x00000008
.L_353:


//--------------------- .nv.info._Z19calc_contr_func_isoPdS_S_S_S_diii --------------------------
	.section	.nv.info._Z19calc_contr_func_isoPdS_S_S_S_diii,"",@"SHT_CUDA_INFO"
	.sectionflags	@""
	.align	4


	//----- nvinfo : EIATTR_CUDA_API_VERSION
	.align		4
        /*0000*/ 	.byte	0x04, 0x37
        /*0002*/ 	.short	(.L_355 - .L_354)
.L_354:
        /*0004*/ 	.word	0x00000082


	//----- nvinfo : EIATTR_KPARAM_INFO
	.align		4
.L_355:
        /*0008*/ 	.byte	0x04, 0x17
        /*000a*/ 	.short	(.L_357 - .L_356)
.L_356:
        /*000c*/ 	.word	0x00000000
        /*0010*/ 	.short	0x0008
        /*0012*/ 	.short	0x0038
        /*0014*/ 	.byte	0x00, 0xf0, 0x11, 0x00


	//----- nvinfo : EIATTR_KPARAM_INFO
	.align		4
.L_357:
        /*0018*/ 	.byte	0x04, 0x17
        /*001a*/ 	.short	(.L_359 - .L_358)
.L_358:
        /*001c*/ 	.word	0x00000000
        /*0020*/ 	.short	0x0007
        /*0022*/ 	.short	0x0034
        /*0024*/ 	.byte	0x00, 0xf0, 0x11, 0x00


	//----- nvinfo : EIATTR_KPARAM_INFO
	.align		4
.L_359:
        /*0028*/ 	.byte	0x04, 0x17
        /*002a*/ 	.short	(.L_361 - .L_360)
.L_360:
        /*002c*/ 	.word	0x00000000
        /*0030*/ 	.short	0x0006
        /*0032*/ 	.short	0x0030
        /*0034*/ 	.byte	0x00, 0xf0, 0x11, 0x00


	//----- nvinfo : EIATTR_KPARAM_INFO
	.align		4
.L_361:
        /*0038*/ 	.byte	0x04, 0x17
        /*003a*/ 	.short	(.L_363 - .L_362)
.L_362:
        /*003c*/ 	.word	0x00000000
        /*0040*/ 	.short	0x0005
        /*0042*/ 	.short	0x0028
        /*0044*/ 	.byte	0x00, 0xf0, 0x21, 0x00


	//----- nvinfo : EIATTR_KPARAM_INFO
	.align		4
.L_363:
        /*0048*/ 	.byte	0x04, 0x17
        /*004a*/ 	.short	(.L_365 - .L_364)
.L_364:
        /*004c*/ 	.word	0x00000000
        /*0050*/ 	.short	0x0004
        /*0052*/ 	.short	0x0020
        /*0054*/ 	.byte	0x00, 0xf5, 0x21, 0x00


	//----- nvinfo : EIATTR_KPARAM_INFO
	.align		4
.L_365:
        /*0058*/ 	.byte	0x04, 0x17
        /*005a*/ 	.short	(.L_367 - .L_366)
.L_366:
        /*005c*/ 	.word	0x00000000
        /*0060*/ 	.short	0x0003
        /*0062*/ 	.short	0x0018
        /*0064*/ 	.byte	0x00, 0xf5, 0x21, 0x00


	//----- nvinfo : EIATTR_KPARAM_INFO
	.align		4
.L_367:
        /*0068*/ 	.byte	0x04, 0x17
        /*006a*/ 	.short	(.L_369 - .L_368)
.L_368:
        /*006c*/ 	.word	0x00000000
        /*0070*/ 	.short	0x0002
        /*0072*/ 	.short	0x0010
        /*0074*/ 	.byte	0x00, 0xf5, 0x21, 0x00


	//----- nvinfo : EIATTR_KPARAM_INFO
	.align		4
.L_369:
        /*0078*/ 	.byte	0x04, 0x17
        /*007a*/ 	.short	(.L_371 - .L_370)
.L_370:
        /*007c*/ 	.word	0x00000000
        /*0080*/ 	.short	0x0001
        /*0082*/ 	.short	0x0008
        /*0084*/ 	.byte	0x00, 0xf5, 0x21, 0x00


	//----- nvinfo : EIATTR_KPARAM_INFO
	.align		4
.L_371:
        /*0088*/ 	.byte	0x04, 0x17
        /*008a*/ 	.short	(.L_373 - .L_372)
.L_372:
        /*008c*/ 	.word	0x00000000
        /*0090*/ 	.short	0x0000
        /*0092*/ 	.short	0x0000
        /*0094*/ 	.byte	0x00, 0xf5, 0x21, 0x00


	//----- nvinfo : EIATTR_SPARSE_MMA_MASK
	.align		4
.L_373:
        /*0098*/ 	.byte	0x03, 0x50
        /*009a*/ 	.short	0x0000


	//----- nvinfo : EIATTR_MAXREG_COUNT
	.align		4
        /*009c*/ 	.byte	0x03, 0x1b
        /*009e*/ 	.short	0x00ff


	//----- nvinfo : EIATTR_EXTERNS
	.align		4
        /*00a0*/ 	.byte	0x04, 0x0f
        /*00a2*/ 	.short	(.L_375 - .L_374)


	//   ....[0]....
	.align		4
.L_374:
        /*00a4*/ 	.word	index@(malloc)


	//   ....[1]....
	.align		4
        /*00a8*/ 	.word	index@(free)


	//----- nvinfo : EIATTR_MERCURY_ISA_VERSION
	.align		4
.L_375:
        /*00ac*/ 	.byte	0x03, 0x5f
        /*00ae*/ 	.short	0x0101


	//----- nvinfo : EIATTR_VRC_CTA_INIT_COUNT
	.align		4
        /*00b0*/ 	.byte	0x02, 0x4a
	.zero		1
	.zero		1


	//----- nvinfo : EIATTR_SYSCALL_OFFSETS
	.align		4
        /*00b4*/ 	.byte	0x04, 0x46
        /*00b6*/ 	.short	(.L_377 - .L_376)


	//   ....[0]....
.L_376:
        /*00b8*/ 	.word	0x00000180


	//   ....[1]....
        /*00bc*/ 	.word	0x00001680


	//----- nvinfo : EIATTR_EXIT_INSTR_OFFSETS
	.align		4
.L_377:
        /*00c0*/ 	.byte	0x04, 0x1c
        /*00c2*/ 	.short	(.L_379 - .L_378)


	//   ....[0]....
.L_378:
        /*00c4*/ 	.word	0x000000d0


	//   ....[1]....
        /*00c8*/ 	.word	0x00001690


	//----- nvinfo : EIATTR_CRS_STACK_SIZE
	.align		4
.L_379:
        /*00cc*/ 	.byte	0x04, 0x1e
        /*00ce*/ 	.short	(.L_381 - .L_380)
.L_380:
        /*00d0*/ 	.word	0x00000000


	//----- nvinfo : EIATTR_CBANK_PARAM_SIZE
	.align		4
.L_381:
        /*00d4*/ 	.byte	0x03, 0x19
        /*00d6*/ 	.short	0x003c


	//----- nvinfo : EIATTR_PARAM_CBANK
	.align		4
        /*00d8*/ 	.byte	0x04, 0x0a
        /*00da*/ 	.short	(.L_383 - .L_382)
	.align		4
.L_382:
        /*00dc*/ 	.word	index@(.nv.constant0._Z19calc_contr_func_isoPdS_S_S_S_diii)
        /*00e0*/ 	.short	0x0380
        /*00e2*/ 	.short	0x003c


	//----- nvinfo : EIATTR_SW_WAR
	.align		4
.L_383:
        /*00e4*/ 	.byte	0x04, 0x36
        /*00e6*/ 	.short	(.L_385 - .L_384)
.L_384:
        /*00e8*/ 	.word	0x00000008
.L_385:


//--------------------- .nv.info._Z38integrate_optdepth_transmission_nonisoPdS_S_S_S_S_S_iii --------------------------
	.section	.nv.info._Z38integrate_optdepth_transmission_nonisoPdS_S_S_S_S_S_iii,"",@"SHT_CUDA_INFO"
	.sectionflags	@""
	.align	4


	//----- nvinfo : EIATTR_CUDA_API_VERSION
	.align		4
        /*0000*/ 	.byte	0x04, 0x37
        /*0002*/ 	.short	(.L_387 - .L_386)
.L_386:
        /*0004*/ 	.word	0x00000082


	//----- nvinfo : EIATTR_KPARAM_INFO
	.align		4
.L_387:
        /*0008*/ 	.byte	0x04, 0x17
        /*000a*/ 	.short	(.L_389 - .L_388)
.L_388:
        /*000c*/ 	.word	0x00000000
        /*0010*/ 	.short	0x0009
        /*0012*/ 	.short	0x0040
        /*0014*/ 	.byte	0x00, 0xf0, 0x11, 0x00


	//----- nvinfo : EIATTR_KPARAM_INFO
	.align		4
.L_389:
        /*0018*/ 	.byte	0x04, 0x17
        /*001a*/ 	.short	(.L_391 - .L_390)
.L_390:
        /*001c*/ 	.word	0x00000000
        /*0020*/ 	.short	0x0008
        /*0022*/ 	.short	0x003c
        /*0024*/ 	.byte	0x00, 0xf0, 0x11, 0x00


	//----- nvinfo : EIATTR_KPARAM_INFO
	.align		4
.L_391:
        /*0028*/ 	.byte	0x04, 0x17
        /*002a*/ 	.short	(.L_393 - .L_392)
.L_392:
        /*002c*/ 	.word	0x00000000
        /*0030*/ 	.short	0x0007
        /*0032*/ 	.short	0x0038
        /*0034*/ 	.byte	0x00, 0xf0, 0x11, 0x00


	//----- nvinfo : EIATTR_KPARAM_INFO
	.align		4
.L_393:
        /*0038*/ 	.byte	0x04, 0x17
        /*003a*/ 	.short	(.L_395 - .L_394)
.L_394:
        /*003c*/ 	.word	0x00000000
        /*0040*/ 	.short	0x0006
        /*0042*/ 	.short	0x0030
        /*0044*/ 	.byte	0x00, 0xf5, 0x21, 0x00


	//----- nvinfo : EIATTR_KPARAM_INFO
	.align		4
.L_395:
        /*0048*/ 	.byte	0x04, 0x17
        /*004a*/ 	.short	(.L_397 - .L_396)
.L_396:
        /*004c*/ 	.word	0x00000000
        /*0050*/ 	.short	0x0005
        /*0052*/ 	.short	0x0028
        /*0054*/ 	.byte	0x00, 0xf5, 0x21, 0x00


	//----- nvinfo : EIATTR_KPARAM_INFO
	.align		4
.L_397:
        /*0058*/ 	.byte	0x04, 0x17
        /*005a*/ 	.short	(.L_399 - .L_398)
.L_398:
        /*005c*/ 	.word	0x00000000
        /*0060*/ 	.short	0x0004
        /*0062*/ 	.short	0x0020
        /*0064*/ 	.byte	0x00, 0xf5, 0x21, 0x00


	//----- nvinfo : EIATTR_KPARAM_INFO
	.align		4
.L_399:
        /*0068*/ 	.byte	0x04, 0x17
        /*006a*/ 	.short	(.L_401 - .L_400)
.L_400:
        /*006c*/ 	.word	0x00000000
        /*0070*/ 	.short	0x0003
        /*0072*/ 	.short	0x0018
        /*0074*/ 	.byte	0x00, 0xf5, 0x21, 0x00


	//----- nvinfo : EIATTR_KPARAM_INFO
	.align		4
.L_401:
        /*0078*/ 	.byte	0x04, 0x17
        /*007a*/ 	.short	(.L_403 - .L_402)
.L_402:
        /*007c*/ 	.word	0x00000000
        /*0080*/ 	.short	0x0002
        /*0082*/ 	.short	0x0010
        /*0084*/ 	.byte	0x00, 0xf5, 0x21, 0x00


	//----- nvinfo : EIATTR_KPARAM_INFO
	.align		4
.L_403:
        /*0088*/ 	.byte	0x04, 0x17
        /*008a*/ 	.short	(.L_405 - .L_404)
.L_404:
        /*008c*/ 	.word	0x00000000
        /*0090*/ 	.short	0x0001
        /*0092*/ 	.short	0x0008
        /*0094*/ 	.byte	0x00, 0xf5, 0x21, 0x00


	//----- nvinfo : EIATTR_KPARAM_INFO
	.align		4
.L_405:
        /*0098*/ 	.byte	0x04, 0x17
        /*009a*/ 	.short	(.L_407 - .L_406)
.L_406:
        /*009c*/ 	.word	0x00000000
        /*00a0*/ 	.short	0x0000
        /*00a2*/ 	.short	0x0000
        /*00a4*/ 	.byte	0x00, 0xf5, 0x21, 0x00


	//----- nvinfo : EIATTR_SPARSE_MMA_MASK
	.align		4
.L_407:
        /*00a8*/ 	.byte	0x03, 0x50
        /*00aa*/ 	.short	0x0000


	//----- nvinfo : EIATTR_MAXREG_COUNT
	.align		4
        /*00ac*/ 	.byte	0x03, 0x1b
        /*00ae*/ 	.short	0x00ff


	//----- nvinfo : EIATTR_MERCURY_ISA_VERSION
	.align		4
        /*00b0*/ 	.byte	0x03, 0x5f
        /*00b2*/ 	.short	0x0101


	//----- nvinfo : EIATTR_VRC_CTA_INIT_COUNT
	.align		4
        /*00b4*/ 	.byte	0x02, 0x4a
	.zero		1
	.zero		1


	//----- nvinfo : EIATTR_EXIT_INSTR_OFFSETS
	.align		4
        /*00b8*/ 	.byte	0x04, 0x1c
        /*00ba*/ 	.short	(.L_409 - .L_408)


	//   ....[0]....
.L_408:
        /*00bc*/ 	.word	0x000000c0


	//   ....[1]....
        /*00c0*/ 	.word	0x00000170


	//   ....[2]....
        /*00c4*/ 	.word	0x00000740


	//   ....[3]....
        /*00c8*/ 	.word	0x00000a50


	//   ....[4]....
        /*00cc*/ 	.word	0x00000c10


	//----- nvinfo : EIATTR_CBANK_PARAM_SIZE
	.align		4
.L_409:
        /*00d0*/ 	.byte	0x03, 0x19
        /*00d2*/ 	.short	0x0044


	//----- nvinfo : EIATTR_PARAM_CBANK
	.align		4
        /*00d4*/ 	.byte	0x04, 0x0a
        /*00d6*/ 	.short	(.L_411 - .L_410)
	.align		4
.L_410:
        /*00d8*/ 	.word	index@(.nv.constant0._Z38integrate_optdepth_transmission_nonisoPdS_S_S_S_S_S_iii)
        /*00dc*/ 	.short	0x0380
        /*00de*/ 	.short	0x0044


	//----- nvinfo : EIATTR_SW_WAR
	.align		4
.L_411:
        /*00e0*/ 	.byte	0x04, 0x36
        /*00e2*/ 	.short	(.L_413 - .L_412)
.L_412:
        /*00e4*/ 	.word	0x00000008
.L_413:


//--------------------- .nv.info._Z35integrate_optdepth_transmission_isoPdS_S_S_S_iii --------------------------
	.section	.nv.info._Z35integrate_optdepth_transmission_isoPdS_S_S_S_iii,"",@"SHT_CUDA_INFO"
	.sectionflags	@""
	.align	4


	//----- nvinfo : EIATTR_CUDA_API_VERSION
	.align		4
        /*0000*/ 	.byte	0x04, 0x37
        /*0002*/ 	.short	(.L_415 - .L_414)
.L_414:
        /*0004*/ 	.word	0x00000082


	//----- nvinfo : EIATTR_KPARAM_INFO
	.align		4
.L_415:
        /*0008*/ 	.byte	0x04, 0x17
        /*000a*/ 	.short	(.L_417 - .L_416)
.L_416:
        /*000c*/ 	.word	0x00000000
        /*0010*/ 	.short	0x0007
        /*0012*/ 	.short	0x0030
        /*0014*/ 	.byte	0x00, 0xf0, 0x11, 0x00


	//----- nvinfo : EIATTR_KPARAM_INFO
	.align		4
.L_417:
        /*0018*/ 	.byte	0x04, 0x17
        /*001a*/ 	.short	(.L_419 - .L_418)
.L_418:
        /*001c*/ 	.word	0x00000000
        /*0020*/ 	.short	0x0006
        /*0022*/ 	.short	0x002c
        /*0024*/ 	.byte	0x00, 0xf0, 0x11, 0x00


	//----- nvinfo : EIATTR_KPARAM_INFO
	.align		4
.L_419:
        /*0028*/ 	.byte	0x04, 0x17
        /*002a*/ 	.short	(.L_421 - .L_420)
.L_420:
        /*002c*/ 	.word	0x00000000
        /*0030*/ 	.short	0x0005
        /*0032*/ 	.short	0x0028
        /*0034*/ 	.byte	0x00, 0xf0, 0x11, 0x00


	//----- nvinfo : EIATTR_KPARAM_INFO
	.align		4
.L_421:
        /*0038*/ 	.byte	0x04, 0x17
        /*003a*/ 	.short	(.L_423 - .L_422)
.L_422:
        /*003c*/ 	.word	0x00000000
        /*0040*/ 	.short	0x0004
        /*0042*/ 	.short	0x0020
        /*0044*/ 	.byte	0x00, 0xf5, 0x21, 0x00


	//----- nvinfo : EIATTR_KPARAM_INFO
	.align		4
.L_423:
        /*0048*/ 	.byte	0x04, 0x17
        /*004a*/ 	.short	(.L_425 - .L_424)
.L_424:
        /*004c*/ 	.word	0x00000000
        /*0050*/ 	.short	0x0003
        /*0052*/ 	.short	0x0018
        /*0054*/ 	.byte	0x00, 0xf5, 0x21, 0x00


	//----- nvinfo : EIATTR_KPARAM_INFO
	.align		4
.L_425:
        /*0058*/ 	.byte	0x04, 0x17
        /*005a*/ 	.short	(.L_427 - .L_426)
.L_426:
        /*005c*/ 	.word	0x00000000
        /*0060*/ 	.short	0x0002
        /*0062*/ 	.short	0x0010
        /*0064*/ 	.byte	0x00, 0xf5, 0x21, 0x00


	//----- nvinfo : EIATTR_KPARAM_INFO
	.align		4
.L_427:
        /*0068*/ 	.byte	0x04, 0x17
        /*006a*/ 	.short	(.L_429 - .L_428)
.L_428:
        /*006c*/ 	.word	0x00000000
        /*0070*/ 	.short	0x0001
        /*0072*/ 	.short	0x0008
        /*0074*/ 	.byte	0x00, 0xf5, 0x21, 0x00


	//----- nvinfo : EIATTR_KPARAM_INFO
	.align		4
.L_429:
        /*0078*/ 	.byte	0x04, 0x17
        /*007a*/ 	.short	(.L_431 - .L_430)
.L_430:
        /*007c*/ 	.word	0x00000000
        /*0080*/ 	.short	0x0000
        /*0082*/ 	.short	0x0000
        /*0084*/ 	.byte	0x00, 0xf5, 0x21, 0x00


	//----- nvinfo : EIATTR_SPARSE_MMA_MASK
	.align		4
.L_431:
        /*0088*/ 	.byte	0x03, 0x50
        /*008a*/ 	.short	0x0000


	//----- nvinfo : EIATTR_MAXREG_COUNT
	.align		4
        /*008c*/ 	.byte	0x03, 0x1b
        /*008e*/ 	.short	0x00ff


	//----- nvinfo : EIATTR_MERCURY_ISA_VERSION
	.align		4
        /*0090*/ 	.byte	0x03, 0x5f
        /*0092*/ 	.short	0x0101


	//----- nvinfo : EIATTR_VRC_CTA_INIT_COUNT
	.align		4
        /*0094*/ 	.byte	0x02, 0x4a
	.zero		1
	.zero		1


	//----- nvinfo : EIATTR_EXIT_INSTR_OFFSETS
	.align		4
        /*0098*/ 	.byte	0x04, 0x1c
        /*009a*/ 	.short	(.L_433 - .L_432)


	//   ....[0]....
.L_432:
        /*009c*/ 	.word	0x000000c0


	//   ....[1]....
        /*00a0*/ 	.word	0x00000170


	//   ....[2]....
        /*00a4*/ 	.word	0x00000940


	//   ....[3]....
        /*00a8*/ 	.word	0x00000d10


	//   ....[4]....
        /*00ac*/ 	.word	0x00000f60


	//   ....[5]....
        /*00b0*/ 	.word	0x000010a0


	//----- nvinfo : EIATTR_CBANK_PARAM_SIZE
	.align		4
.L_433:
        /*00b4*/ 	.byte	0x03, 0x19
        /*00b6*/ 	.short	0x0034


	//----- nvinfo : EIATTR_PARAM_CBANK
	.align		4
        /*00b8*/ 	.byte	0x04, 0x0a
        /*00ba*/ 	.short	(.L_435 - .L_434)
	.align		4
.L_434:
        /*00bc*/ 	.word	index@(.nv.constant0._Z35integrate_optdepth_transmission_isoPdS_S_S_S_iii)
        /*00c0*/ 	.short	0x0380
        /*00c2*/ 	.short	0x0034


	//----- nvinfo : EIATTR_SW_WAR
	.align		4
.L_435:
        /*00c4*/ 	.byte	0x04, 0x36
        /*00c6*/ 	.short	(.L_437 - .L_436)
.L_436:
        /*00c8*/ 	.word	0x00000008
.L_437:


//--------------------- .nv.info._Z14conv_temp_iterPdS_S_S_S_S_S_S_S_S_S_S_Pidiiiid --------------------------
	.section	.nv.info._Z14conv_temp_iterPdS_S_S_S_S_S_S_S_S_S_S_Pidiiiid,"",@"SHT_CUDA_INFO"
	.sectionflags	@""
	.align	4


	//----- nvinfo : EIATTR_CUDA_API_VERSION
	.align		4
        /*0000*/ 	.byte	0x04, 0x37
        /*0002*/ 	.short	(.L_439 - .L_438)
.L_438:
        /*0004*/ 	.word	0x00000082


	//----- nvinfo : EIATTR_KPARAM_INFO
	.align		4
.L_439:
        /*0008*/ 	.byte	0x04, 0x17
        /*000a*/ 	.short	(.L_441 - .L_440)
.L_440:
        /*000c*/ 	.word	0x00000000
        /*0010*/ 	.short	0x0012
        /*0012*/ 	.short	0x0080
        /*0014*/ 	.byte	0x00, 0xf0, 0x21, 0x00


	//----- nvinfo : EIATTR_KPARAM_INFO
	.align		4
.L_441:
        /*0018*/ 	.byte	0x04, 0x17
        /*001a*/ 	.short	(.L_443 - .L_442)
.L_442:
        /*001c*/ 	.word	0x00000000
        /*0020*/ 	.short	0x0011
        /*0022*/ 	.short	0x007c
        /*0024*/ 	.byte	0x00, 0xf0, 0x11, 0x00


	//----- nvinfo : EIATTR_KPARAM_INFO
	.align		4
.L_443:
        /*0028*/ 	.byte	0x04, 0x17
        /*002a*/ 	.short	(.L_445 - .L_444)
.L_444:
        /*002c*/ 	.word	0x00000000
        /*0030*/ 	.short	0x0010
        /*0032*/ 	.short	0x0078
        /*0034*/ 	.byte	0x00, 0xf0, 0x11, 0x00


	//----- nvinfo : EIATTR_KPARAM_INFO
	.align		4
.L_445:
        /*0038*/ 	.byte	0x04, 0x17
        /*003a*/ 	.short	(.L_447 - .L_446)
.L_446:
        /*003c*/ 	.word	0x00000000
        /*0040*/ 	.short	0x000f
        /*0042*/ 	.short	0x0074
        /*0044*/ 	.byte	0x00, 0xf0, 0x11, 0x00


	//----- nvinfo : EIATTR_KPARAM_INFO
	.align		4
.L_447:
        /*0048*/ 	.byte	0x04, 0x17
        /*004a*/ 	.short	(.L_449 - .L_448)
.L_448:
        /*004c*/ 	.word	0x00000000
        /*0050*/ 	.short	0x000e
        /*0052*/ 	.short	0x0070
        /*0054*/ 	.byte	0x00, 0xf0, 0x11, 0x00


	//----- nvinfo : EIATTR_KPARAM_INFO
	.align		4
.L_449:
        /*0058*/ 	.byte	0x04, 0x17
        /*005a*/ 	.short	(.L_451 - .L_450)
.L_450:
        /*005c*/ 	.word	0x00000000
        /*0060*/ 	.short	0x000d
        /*0062*/ 	.short	0x0068
        /*0064*/ 	.byte	0x00, 0xf0, 0x21, 0x00


	//----- nvinfo : EIATTR_KPARAM_INFO
	.align		4
.L_451:
        /*0068*/ 	.byte	0x04, 0x17
        /*006a*/ 	.short	(.L_453 - .L_452)
.L_452:
        /*006c*/ 	.word	0x00000000
        /*0070*/ 	.short	0x000c
        /*0072*/ 	.short	0x0060
        /*0074*/ 	.byte	0x00, 0xf5, 0x21, 0x00


	//----- nvinfo : EIATTR_KPARAM_INFO
	.align		4
.L_453:
        /*0078*/ 	.byte	0x04, 0x17
        /*007a*/ 	.short	(.L_455 - .L_454)
.L_454:
        /*007c*/ 	.word	0x00000000
        /*0080*/ 	.short	0x000b
        /*0082*/ 	.short	0x0058
        /*0084*/ 	.byte	0x00, 0xf5, 0x21, 0x00


	//----- nvinfo : EIATTR_KPARAM_INFO
	.align		4
.L_455:
        /*0088*/ 	.byte	0x04, 0x17
        /*008a*/ 	.short	(.L_457 - .L_456)
.L_456:
        /*008c*/ 	.word	0x00000000
        /*0090*/ 	.short	0x000a
        /*0092*/ 	.short	0x0050
        /*0094*/ 	.byte	0x00, 0xf5, 0x21, 0x00


	//----- nvinfo : EIATTR_KPARAM_INFO
	.align		4
.L_457:
        /*0098*/ 	.byte	0x04, 0x17
        /*009a*/ 	.short	(.L_459 - .L_458)
.L_458:
        /*009c*/ 	.word	0x00000000
        /*00a0*/ 	.short	0x0009
        /*00a2*/ 	.short	0x0048
        /*00a4*/ 	.byte	0x00, 0xf5, 0x21, 0x00


	//----- nvinfo : EIATTR_KPARAM_INFO
	.align		4
.L_459:
        /*00a8*/ 	.byte	0x04, 0x17
        /*00aa*/ 	.short	(.L_461 - .L_460)
.L_460:
        /*00ac*/ 	.word	0x00000000
        /*00b0*/ 	.short	0x0008
        /*00b2*/ 	.short	0x0040
        /*00b4*/ 	.byte	0x00, 0xf5, 0x21, 0x00


	//----- nvinfo : EIATTR_KPARAM_INFO
	.align		4
.L_461:
        /*00b8*/ 	.byte	0x04, 0x17
        /*00ba*/ 	.short	(.L_463 - .L_462)
.L_462:
        /*00bc*/ 	.word	0x00000000
        /*00c0*/ 	.short	0x0007
        /*00c2*/ 	.short	0x0038
        /*00c4*/ 	.byte	0x00, 0xf5, 0x21, 0x00


	//----- nvinfo : EIATTR_KPARAM_INFO
	.align		4
.L_463:
        /*00c8*/ 	.byte	0x04, 0x17
        /*00ca*/ 	.short	(.L_465 - .L_464)
.L_464:
        /*00cc*/ 	.word	0x00000000
        /*00d0*/ 	.short	0x0006
        /*00d2*/ 	.short	0x0030
        /*00d4*/ 	.byte	0x00, 0xf5, 0x21, 0x00


	//----- nvinfo : EIATTR_KPARAM_INFO
	.align		4
.L_465:
        /*00d8*/ 	.byte	0x04, 0x17
        /*00da*/ 	.short	(.L_467 - .L_466)
.L_466:
        /*00dc*/ 	.word	0x00000000
        /*00e0*/ 	.short	0x0005
        /*00e2*/ 	.short	0x0028
        /*00e4*/ 	.byte	0x00, 0xf5, 0x21, 0x00


	//----- nvinfo : EIATTR_KPARAM_INFO
	.align		4
.L_467:
        /*00e8*/ 	.byte	0x04, 0x17
        /*00ea*/ 	.short	(.L_469 - .L_468)
.L_468:
        /*00ec*/ 	.word	0x00000000
        /*00f0*/ 	.short	0x0004
        /*00f2*/ 	.short	0x0020
        /*00f4*/ 	.byte	0x00, 0xf5, 0x21, 0x00


	//----- nvinfo : EIATTR_KPARAM_INFO
	.align		4
.L_469:
        /*00f8*/ 	.byte	0x04, 0x17
        /*00fa*/ 	.short	(.L_471 - .L_470)
.L_470:
        /*00fc*/ 	.word	0x00000000
        /*0100*/ 	.short	0x0003
        /*0102*/ 	.short	0x0018
        /*0104*/ 	.byte	0x00, 0xf5, 0x21, 0x00


	//----- nvinfo : EIATTR_KPARAM_INFO
	.align		4
.L_471:
        /*0108*/ 	.byte	0x04, 0x17
        /*010a*/ 	.short	(.L_473 - .L_472)
.L_472:
        /*010c*/ 	.word	0x00000000
        /*0110*/ 	.short	0x0002
        /*0112*/ 	.short	0x0010
        /*0114*/ 	.byte	0x00, 0xf5, 0x21, 0x00


	//----- nvinfo : EIATTR_KPARAM_INFO
	.align		4
.L_473:
        /*0118*/ 	.byte	0x04, 0x17
        /*011a*/ 	.short	(.L_475 - .L_474)
.L_474:
        /*011c*/ 	.word	0x00000000
        /*0120*/ 	.short	0x0001
        /*0122*/ 	.short	0x0008
        /*0124*/ 	.byte	0x00, 0xf5, 0x21, 0x00


	//----- nvinfo : EIATTR_KPARAM_INFO
	.align		4
.L_475:
        /*0128*/ 	.byte	0x04, 0x17
        /*012a*/ 	.short	(.L_477 - .L_476)
.L_476:
        /*012c*/ 	.word	0x00000000
        /*0130*/ 	.short	0x0000
        /*0132*/ 	.short	0x0000
        /*0134*/ 	.byte	0x00, 0xf5, 0x21, 0x00


	//----- nvinfo : EIATTR_SPARSE_MMA_MASK
	.align		4
.L_477:
        /*0138*/ 	.byte	0x03, 0x50
        /*013a*/ 	.short	0x0000


	//----- nvinfo : EIATTR_MAXREG_COUNT
	.align		4
        /*013c*/ 	.byte	0x03, 0x1b
        /*013e*/ 	.short	0x00ff


	//----- nvinfo : EIATTR_NUM_BARRIERS
	.align		4
        /*0140*/ 	.byte	0x02, 0x4c
        /*0142*/ 	.byte	0x01
	.zero		1


	//----- nvinfo : EIATTR_MERCURY_ISA_VERSION
	.align		4
        /*0144*/ 	.byte	0x03, 0x5f
        /*0146*/ 	.short	0x0101


	//----- nvinfo : EIATTR_VRC_CTA_INIT_COUNT
	.align		4
        /*0148*/ 	.byte	0x02, 0x4a
	.zero		1
	.zero		1


	//----- nvinfo : EIATTR_EXIT_INSTR_OFFSETS
	.align		4
        /*014c*/ 	.byte	0x04, 0x1c
        /*014e*/ 	.short	(.L_479 - .L_478)


	//   ....[0]....
.L_478:
        /*0150*/ 	.word	0x00000070


	//   ....[1]....
        /*0154*/ 	.word	0x000016a0


	//----- nvinfo : EIATTR_CRS_STACK_SIZE
	.align		4
.L_479:
        /*0158*/ 	.byte	0x04, 0x1e
        /*015a*/ 	.short	(.L_481 - .L_480)
.L_480:
        /*015c*/ 	.word	0x00000000


	//----- nvinfo : EIATTR_CBANK_PARAM_SIZE
	.align		4
.L_481:
        /*0160*/ 	.byte	0x03, 0x19
        /*0162*/ 	.short	0x0088


	//----- nvinfo : EIATTR_PARAM_CBANK
	.align		4
        /*0164*/ 	.byte	0x04, 0x0a
        /*0166*/ 	.short	(.L_483 - .L_482)
	.align		4
.L_482:
        /*0168*/ 	.word	index@(.nv.constant0._Z14conv_temp_iterPdS_S_S_S_S_S_S_S_S_S_S_Pidiiiid)
        /*016c*/ 	.short	0x0380
        /*016e*/ 	.short	0x0088


	//----- nvinfo : EIATTR_SW_WAR
	.align		4
.L_483:
        /*0170*/ 	.byte	0x04, 0x36
        /*0172*/ 	.short	(.L_485 - .L_484)
.L_484:
        /*0174*/ 	.word	0x00000008
.L_485:


//--------------------- .nv.info._Z13rad_temp_iterPdS_S_S_S_S_S_S_PiS_S_S_S_ididiidiiiid --------------------------
	.section	.nv.info._Z13rad_temp_iterPdS_S_S_S_S_S_S_PiS_S_S_S_ididiidiiiid,"",@"SHT_CUDA_INFO"
	.sectionflags	@""
	.align	4


	//----- nvinfo : EIATTR_CUDA_API_VERSION
	.align		4
        /*0000*/ 	.byte	0x04, 0x37
        /*0002*/ 	.short	(.L_487 - .L_486)
.L_486:
        /*0004*/ 	.word	0x00000082


	//----- nvinfo : EIATTR_KPARAM_INFO
	.align		4
.L_487:
        /*0008*/ 	.byte	0x04, 0x17
        /*000a*/ 	.short	(.L_489 - .L_488)
.L_488:
        /*000c*/ 	.word	0x00000000
        /*0010*/ 	.short	0x0018
        /*0012*/ 	.short	0x00a8
        /*0014*/ 	.byte	0x00, 0xf0, 0x21, 0x00


	//----- nvinfo : EIATTR_KPARAM_INFO
	.align		4
.L_489:
        /*0018*/ 	.byte	0x04, 0x17
        /*001a*/ 	.short	(.L_491 - .L_490)
.L_490:
        /*001c*/ 	.word	0x00000000
        /*0020*/ 	.short	0x0017
        /*0022*/ 	.short	0x00a4
        /*0024*/ 	.byte	0x00, 0xf0, 0x11, 0x00


	//----- nvinfo : EIATTR_KPARAM_INFO
	.align		4
.L_491:
        /*0028*/ 	.byte	0x04, 0x17
        /*002a*/ 	.short	(.L_493 - .L_492)
.L_492:
        /*002c*/ 	.word	0x00000000
        /*0030*/ 	.short	0x0016
        /*0032*/ 	.short	0x00a0
        /*0034*/ 	.byte	0x00, 0xf0, 0x11, 0x00


	//----- nvinfo : EIATTR_KPARAM_INFO
	.align		4
.L_493:
        /*0038*/ 	.byte	0x04, 0x17
        /*003a*/ 	.short	(.L_495 - .L_494)
.L_494:
        /*003c*/ 	.word	0x00000000
        /*0040*/ 	.short	0x0015
        /*0042*/ 	.short	0x009c
        /*0044*/ 	.byte	0x00, 0xf0, 0x11, 0x00


	//----- nvinfo : EIATTR_KPARAM_INFO
	.align		4
.L_495:
        /*0048*/ 	.byte	0x04, 0x17
        /*004a*/ 	.short	(.L_497 - .L_496)
.L_496:
        /*004c*/ 	.word	0x00000000
        /*0050*/ 	.short	0x0014
        /*0052*/ 	.short	0x0098
        /*0054*/ 	.byte	0x00, 0xf0, 0x11, 0x00


	//----- nvinfo : EIATTR_KPARAM_INFO
	.align		4
.L_497:
        /*0058*/ 	.byte	0x04, 0x17
        /*005a*/ 	.short	(.L_499 - .L_498)
.L_498:
        /*005c*/ 	.word	0x00000000
        /*0060*/ 	.short	0x0013
        /*0062*/ 	.short	0x0090
        /*0064*/ 	.byte	0x00, 0xf0, 0x21, 0x00


	//----- nvinfo : EIATTR_KPARAM_INFO
	.align		4
.L_499:
        /*0068*/ 	.byte	0x04, 0x17
        /*006a*/ 	.short	(.L_501 - .L_500)
.L_500:
        /*006c*/ 	.word	0x00000000
        /*0070*/ 	.short	0x0012
        /*0072*/ 	.short	0x008c
        /*0074*/ 	.byte	0x00, 0xf0, 0x11, 0x00


	//----- nvinfo : EIATTR_KPARAM_INFO
	.align		4
.L_501:
        /*0078*/ 	.byte	0x04, 0x17
        /*007a*/ 	.short	(.L_503 - .L_502)
.L_502:
        /*007c*/ 	.word	0x00000000
        /*0080*/ 	.short	0x0011
        /*0082*/ 	.short	0x0088
        /*0084*/ 	.byte	0x00, 0xf0, 0x11, 0x00


	//----- nvinfo : EIATTR_KPARAM_INFO
	.align		4
.L_503:
        /*0088*/ 	.byte	0x04, 0x17
        /*008a*/ 	.short	(.L_505 - .L_504)
.L_504:
        /*008c*/ 	.word	0x00000000
        /*0090*/ 	.short	0x0010
        /*0092*/ 	.short	0x0080
        /*0094*/ 	.byte	0x00, 0xf0, 0x21, 0x00


	//----- nvinfo : EIATTR_KPARAM_INFO
	.align		4
.L_505:
        /*0098*/ 	.byte	0x04, 0x17
        /*009a*/ 	.short	(.L_507 - .L_506)
.L_506:
        /*009c*/ 	.word	0x00000000
        /*00a0*/ 	.short	0x000f
        /*00a2*/ 	.short	0x0078
        /*00a4*/ 	.byte	0x00, 0xf0, 0x11, 0x00


	//----- nvinfo : EIATTR_KPARAM_INFO
	.align		4
.L_507:
        /*00a8*/ 	.byte	0x04, 0x17
        /*00aa*/ 	.short	(.L_509 - .L_508)
.L_508:
        /*00ac*/ 	.word	0x00000000
        /*00b0*/ 	.short	0x000e
        /*00b2*/ 	.short	0x0070
        /*00b4*/ 	.byte	0x00, 0xf0, 0x21, 0x00


	//----- nvinfo : EIATTR_KPARAM_INFO
	.align		4
.L_509:
        /*00b8*/ 	.byte	0x04, 0x17
        /*00ba*/ 	.short	(.L_511 - .L_510)
.L_510:
        /*00bc*/ 	.word	0x00000000
        /*00c0*/ 	.short	0x000d
        /*00c2*/ 	.short	0x0068
        /*00c4*/ 	.byte	0x00, 0xf0, 0x11, 0x00


	//----- nvinfo : EIATTR_KPARAM_INFO
	.align		4
.L_511:
        /*00c8*/ 	.byte	0x04, 0x17
        /*00ca*/ 	.short	(.L_513 - .L_512)
.L_512:
        /*00cc*/ 	.word	0x00000000
        /*00d0*/ 	.short	0x000c
        /*00d2*/ 	.short	0x0060
        /*00d4*/ 	.byte	0x00, 0xf5, 0x21, 0x00


	//----- nvinfo : EIATTR_KPARAM_INFO
	.align		4
.L_513:
        /*00d8*/ 	.byte	0x04, 0x17
        /*00da*/ 	.short	(.L_515 - .L_514)
.L_514:
        /*00dc*/ 	.word	0x00000000
        /*00e0*/ 	.short	0x000b
        /*00e2*/ 	.short	0x0058
        /*00e4*/ 	.byte	0x00, 0xf5, 0x21, 0x00


	//----- nvinfo : EIATTR_KPARAM_INFO
	.align		4
.L_515:
        /*00e8*/ 	.byte	0x04, 0x17
        /*00ea*/ 	.short	(.L_517 - .L_516)
.L_516:
        /*00ec*/ 	.word	0x00000000
        /*00f0*/ 	.short	0x000a
        /*00f2*/ 	.short	0x0050
        /*00f4*/ 	.byte	0x00, 0xf5, 0x21, 0x00


	//----- nvinfo : EIATTR_KPARAM_INFO
	.align		4
.L_517:
        /*00f8*/ 	.byte	0x04, 0x17
        /*00fa*/ 	.short	(.L_519 - .L_518)
.L_518:
        /*00fc*/ 	.word	0x00000000
        /*0100*/ 	.short	0x0009
        /*0102*/ 	.short	0x0048
        /*0104*/ 	.byte	0x00, 0xf5, 0x21, 0x00


	//----- nvinfo : EIATTR_KPARAM_INFO
	.align		4
.L_519:
        /*0108*/ 	.byte	0x04, 0x17
        /*010a*/ 	.short	(.L_521 - .L_520)
.L_520:
        /*010c*/ 	.word	0x00000000
        /*0110*/ 	.short	0x0008
        /*0112*/ 	.short	0x0040
        /*0114*/ 	.byte	0x00, 0xf5, 0x21, 0x00


	//----- nvinfo : EIATTR_KPARAM_INFO
	.align		4
.L_521:
        /*0118*/ 	.byte	0x04, 0x17
        /*011a*/ 	.short	(.L_523 - .L_522)
.L_522:
        /*011c*/ 	.word	0x00000000
        /*0120*/ 	.short	0x0007
        /*0122*/ 	.short	0x0038
        /*0124*/ 	.byte	0x00, 0xf5, 0x21, 0x00


	//----- nvinfo : EIATTR_KPARAM_INFO
	.align		4
.L_523:
        /*0128*/ 	.byte	0x04, 0x17
        /*012a*/ 	.short	(.L_525 - .L_524)
.L_524:
        /*012c*/ 	.word	0x00000000
        /*0130*/ 	.short	0x0006
        /*0132*/ 	.short	0x0030
        /*0134*/ 	.byte	0x00, 0xf5, 0x21, 0x00


	//----- nvinfo : EIATTR_KPARAM_INFO
	.align		4
.L_525:
        /*0138*/ 	.byte	0x04, 0x17
        /*013a*/ 	.short	(.L_527 - .L_526)
.L_526:
        /*013c*/ 	.word	0x00000000
        /*0140*/ 	.short	0x0005
        /*0142*/ 	.short	0x0028
        /*0144*/ 	.byte	0x00, 0xf5, 0x21, 0x00


	//----- nvinfo : EIATTR_KPARAM_INFO
	.align		4
.L_527:
        /*0148*/ 	.byte	0x04, 0x17
        /*014a*/ 	.short	(.L_529 - .L_528)
.L_528:
        /*014c*/ 	.word	0x00000000
        /*0150*/ 	.short	0x0004
        /*0152*/ 	.short	0x0020
        /*0154*/ 	.byte	0x00, 0xf5, 0x21, 0x00


	//----- nvinfo : EIATTR_KPARAM_INFO
	.align		4
.L_529:
        /*0158*/ 	.byte	0x04, 0x17
        /*015a*/ 	.short	(.L_531 - .L_530)
.L_530:
        /*015c*/ 	.word	0x00000000
        /*0160*/ 	.short	0x0003
        /*0162*/ 	.short	0x0018
        /*0164*/ 	.byte	0x00, 0xf5, 0x21, 0x00


	//----- nvinfo : EIATTR_KPARAM_INFO
	.align		4
.L_531:
        /*0168*/ 	.byte	0x04, 0x17
        /*016a*/ 	.short	(.L_533 - .L_532)
.L_532:
        /*016c*/ 	.word	0x00000000
        /*0170*/ 	.short	0x0002
        /*0172*/ 	.short	0x0010
        /*0174*/ 	.byte	0x00, 0xf5, 0x21, 0x00


	//----- nvinfo : EIATTR_KPARAM_INFO
	.align		4
.L_533:
        /*0178*/ 	.byte	0x04, 0x17
        /*017a*/ 	.short	(.L_535 - .L_534)
.L_534:
        /*017c*/ 	.word	0x00000000
        /*0180*/ 	.short	0x0001
        /*0182*/ 	.short	0x0008
        /*0184*/ 	.byte	0x00, 0xf5, 0x21, 0x00


	//----- nvinfo : EIATTR_KPARAM_INFO
	.align		4
.L_535:
        /*0188*/ 	.byte	0x04, 0x17
        /*018a*/ 	.short	(.L_537 - .L_536)
.L_536:
        /*018c*/ 	.word	0x00000000
        /*0190*/ 	.short	0x0000
        /*0192*/ 	.short	0x0000
        /*0194*/ 	.byte	0x00, 0xf5, 0x21, 0x00


	//----- nvinfo : EIATTR_SPARSE_MMA_MASK
	.align		4
.L_537:
        /*0198*/ 	.byte	0x03, 0x50
        /*019a*/ 	.short	0x0000


	//----- nvinfo : EIATTR_MAXREG_COUNT
	.align		4
        /*019c*/ 	.byte	0x03, 0x1b
        /*019e*/ 	.short	0x00ff


	//----- nvinfo : EIATTR_NUM_BARRIERS
	.align		4
        /*01a0*/ 	.byte	0x02, 0x4c
        /*01a2*/ 	.byte	0x01
	.zero		1


	//----- nvinfo : EIATTR_MERCURY_ISA_VERSION
	.align		4
        /*01a4*/ 	.byte	0x03, 0x5f
        /*01a6*/ 	.short	0x0101


	//----- nvinfo : EIATTR_VRC_CTA_INIT_COUNT
	.align		4
        /*01a8*/ 	.byte	0x02, 0x4a
	.zero		1
	.zero		1


	//----- nvinfo : EIATTR_EXIT_INSTR_OFFSETS
	.align		4
        /*01ac*/ 	.byte	0x04, 0x1c
        /*01ae*/ 	.short	(.L_539 - .L_538)


	//   ....[0]....
.L_538:
        /*01b0*/ 	.word	0x00000070


	//   ....[1]....
        /*01b4*/ 	.word	0x00001d20


	//   ....[2]....
        /*01b8*/ 	.word	0x00001d60


	//----- nvinfo : EIATTR_CRS_STACK_SIZE
	.align		4
.L_539:
        /*01bc*/ 	.byte	0x04, 0x1e
        /*01be*/ 	.short	(.L_541 - .L_540)
.L_540:
        /*01c0*/ 	.word	0x00000000


	//----- nvinfo : EIATTR_CBANK_PARAM_SIZE
	.align		4
.L_541:
        /*01c4*/ 	.byte	0x03, 0x19
        /*01c6*/ 	.short	0x00b0


	//----- nvinfo : EIATTR_PARAM_CBANK
	.align		4
        /*01c8*/ 	.byte	0x04, 0x0a
        /*01ca*/ 	.short	(.L_543 - .L_542)
	.align		4
.L_542:
        /*01cc*/ 	.word	index@(.nv.constant0._Z13rad_temp_iterPdS_S_S_S_S_S_S_PiS_S_S_S_ididiidiiiid)
        /*01d0*/ 	.short	0x0380
        /*01d2*/ 	.short	0x00b0


	//----- nvinfo : EIATTR_SW_WAR
	.align		4
.L_543:
        /*01d4*/ 	.byte	0x04, 0x36
        /*01d6*/ 	.short	(.L_545 - .L_544)
.L_544:
        /*01d8*/ 	.word	0x00000008
.L_545:


//--------------------- .nv.info._Z21integrate_flux_singlePfS_S_S_S_S_S_S_S_S_S_iii --------------------------
	.section	.nv.info._Z21integrate_flux_singlePfS_S_S_S_S_S_S_S_S_S_iii,"",@"SHT_CUDA_INFO"
	.sectionflags	@""
	.align	4


	//----- nvinfo : EIATTR_CUDA_API_VERSION
	.align		4
        /*0000*/ 	.byte	0x04, 0x37
        /*0002*/ 	.short	(.L_547 - .L_546)
.L_546:
        /*0004*/ 	.word	0x00000082


	//----- nvinfo : EIATTR_KPARAM_INFO
	.align		4
.L_547:
        /*0008*/ 	.byte	0x04, 0x17
        /*000a*/ 	.short	(.L_549 - .L_548)
.L_548:
        /*000c*/ 	.word	0x00000000
        /*0010*/ 	.short	0x000d
        /*0012*/ 	.short	0x0060
        /*0014*/ 	.byte	0x00, 0xf0, 0x11, 0x00


	//----- nvinfo : EIATTR_KPARAM_INFO
	.align		4
.L_549:
        /*0018*/ 	.byte	0x04, 0x17
        /*001a*/ 	.short	(.L_551 - .L_550)
.L_550:
        /*001c*/ 	.word	0x00000000
        /*0020*/ 	.short	0x000c
        /*0022*/ 	.short	0x005c
        /*0024*/ 	.byte	0x00, 0xf0, 0x11, 0x00


	//----- nvinfo : EIATTR_KPARAM_INFO
	.align		4
.L_551:
        /*0028*/ 	.byte	0x04, 0x17
        /*002a*/ 	.short	(.L_553 - .L_552)
.L_552:
        /*002c*/ 	.word	0x00000000
        /*0030*/ 	.short	0x000b
        /*0032*/ 	.short	0x0058
        /*0034*/ 	.byte	0x00, 0xf0, 0x11, 0x00


	//----- nvinfo : EIATTR_KPARAM_INFO
	.align		4
.L_553:
        /*0038*/ 	.byte	0x04, 0x17
        /*003a*/ 	.short	(.L_555 - .L_554)
.L_554:
        /*003c*/ 	.word	0x00000000
        /*0040*/ 	.short	0x000a
        /*0042*/ 	.short	0x0050
        /*0044*/ 	.byte	0x00, 0xf5, 0x21, 0x00


	//----- nvinfo : EIATTR_KPARAM_INFO
	.align		4
.L_555:
        /*0048*/ 	.byte	0x04, 0x17
        /*004a*/ 	.short	(.L_557 - .L_556)
.L_556:
        /*004c*/ 	.word	0x00000000
        /*0050*/ 	.short	0x0009
        /*0052*/ 	.short	0x0048
        /*0054*/ 	.byte	0x00, 0xf5, 0x21, 0x00


	//----- nvinfo : EIATTR_KPARAM_INFO
	.align		4
.L_557:
        /*0058*/ 	.byte	0x04, 0x17
        /*005a*/ 	.short	(.L_559 - .L_558)
.L_558:
        /*005c*/ 	.word	0x00000000
        /*0060*/ 	.short	0x0008
        /*0062*/ 	.short	0x0040
        /*0064*/ 	.byte	0x00, 0xf5, 0x21, 0x00


	//----- nvinfo : EIATTR_KPARAM_INFO
	.align		4
.L_559:
        /*0068*/ 	.byte	0x04, 0x17
        /*006a*/ 	.short	(.L_561 - .L_560)
.L_560:
        /*006c*/ 	.word	0x00000000
        /*0070*/ 	.short	0x0007
        /*0072*/ 	.short	0x0038
        /*0074*/ 	.byte	0x00, 0xf5, 0x21, 0x00


	//----- nvinfo : EIATTR_KPARAM_INFO
	.align		4
.L_561:
        /*0078*/ 	.byte	0x04, 0x17
        /*007a*/ 	.short	(.L_563 - .L_562)
.L_562:
        /*007c*/ 	.word	0x00000000
        /*0080*/ 	.short	0x0006
        /*0082*/ 	.short	0x0030
        /*0084*/ 	.byte	0x00, 0xf5, 0x21, 0x00


	//----- nvinfo : EIATTR_KPARAM_INFO
	.align		4
.L_563:
        /*0088*/ 	.byte	0x04, 0x17
        /*008a*/ 	.short	(.L_565 - .L_564)
.L_564:
        /*008c*/ 	.word	0x00000000
        /*0090*/ 	.short	0x0005
        /*0092*/ 	.short	0x0028
        /*0094*/ 	.byte	0x00, 0xf5, 0x21, 0x00


	//----- nvinfo : EIATTR_KPARAM_INFO
	.align		4
.L_565:
        /*0098*/ 	.byte	0x04, 0x17
        /*009a*/ 	.short	(.L_567 - .L_566)
.L_566:
        /*009c*/ 	.word	0x00000000
        /*00a0*/ 	.short	0x0004
        /*00a2*/ 	.short	0x0020
        /*00a4*/ 	.byte	0x00, 0xf5, 0x21, 0x00


	//----- nvinfo : EIATTR_KPARAM_INFO
	.align		4
.L_567:
        /*00a8*/ 	.byte	0x04, 0x17
        /*00aa*/ 	.short	(.L_569 - .L_568)
.L_568:
        /*00ac*/ 	.word	0x00000000
        /*00b0*/ 	.short	0x0003
        /*00b2*/ 	.short	0x0018
        /*00b4*/ 	.byte	0x00, 0xf5, 0x21, 0x00


	//----- nvinfo : EIATTR_KPARAM_INFO
	.align		4
.L_569:
        /*00b8*/ 	.byte	0x04, 0x17
        /*00ba*/ 	.short	(.L_571 - .L_570)
.L_570:
        /*00bc*/ 	.word	0x00000000
        /*00c0*/ 	.short	0x0002
        /*00c2*/ 	.short	0x0010
        /*00c4*/ 	.byte	0x00, 0xf5, 0x21, 0x00


	//----- nvinfo : EIATTR_KPARAM_INFO
	.align		4
.L_571:
        /*00c8*/ 	.byte	0x04, 0x17
        /*00ca*/ 	.short	(.L_573 - .L_572)
.L_572:
        /*00cc*/ 	.word	0x00000000
        /*00d0*/ 	.short	0x0001
        /*00d2*/ 	.short	0x0008
        /*00d4*/ 	.byte	0x00, 0xf5, 0x21, 0x00


	//----- nvinfo : EIATTR_KPARAM_INFO
	.align		4
.L_573:
        /*00d8*/ 	.byte	0x04, 0x17
        /*00da*/ 	.short	(.L_575 - .L_574)
.L_574:
        /*00dc*/ 	.word	0x00000000
        /*00e0*/ 	.short	0x0000
        /*00e2*/ 	.short	0x0000
        /*00e4*/ 	.byte	0x00, 0xf5, 0x21, 0x00


	//----- nvinfo : EIATTR_SPARSE_MMA_MASK
	.align		4
.L_575:
        /*00e8*/ 	.byte	0x03, 0x50
        /*00ea*/ 	.short	0x0000


	//----- nvinfo : EIATTR_MAXREG_COUNT
	.align		4
        /*00ec*/ 	.byte	0x03, 0x1b
        /*00ee*/ 	.short	0x00ff


	//----- nvinfo : EIATTR_NUM_BARRIERS
	.align		4
        /*00f0*/ 	.byte	0x02, 0x4c
        /*00f2*/ 	.byte	0x01
	.zero		1


	//----- nvinfo : EIATTR_MERCURY_ISA_VERSION
	.align		4
        /*00f4*/ 	.byte	0x03, 0x5f
        /*00f6*/ 	.short	0x0101


	//----- nvinfo : EIATTR_VRC_CTA_INIT_COUNT
	.align		4
        /*00f8*/ 	.byte	0x02, 0x4a
	.zero		1
	.zero		1


	//----- nvinfo : EIATTR_EXIT_INSTR_OFFSETS
	.align		4
        /*00fc*/ 	.byte	0x04, 0x1c
        /*00fe*/ 	.short	(.L_577 - .L_576)


	//   ....[0]....
.L_576:
        /*0100*/ 	.word	0x00000da0


	//   ....[1]....
        /*0104*/ 	.word	0x00000ea0


	//----- nvinfo : EIATTR_CRS_STACK_SIZE
	.align		4
.L_577:
        /*0108*/ 	.byte	0x04, 0x1e
        /*010a*/ 	.short	(.L_579 - .L_578)
.L_578:
        /*010c*/ 	.word	0x00000000


	//----- nvinfo : EIATTR_CBANK_PARAM_SIZE
	.align		4
.L_579:
        /*0110*/ 	.byte	0x03, 0x19
        /*0112*/ 	.short	0x0064


	//----- nvinfo : EIATTR_PARAM_CBANK
	.align		4
        /*0114*/ 	.byte	0x04, 0x0a
        /*0116*/ 	.short	(.L_581 - .L_580)
	.align		4
.L_580:
        /*0118*/ 	.word	index@(.nv.constant0._Z21integrate_flux_singlePfS_S_S_S_S_S_S_S_S_S_iii)
        /*011c*/ 	.short	0x0380
        /*011e*/ 	.short	0x0064


	//----- nvinfo : EIATTR_SW_WAR
	.align		4
.L_581:
        /*0120*/ 	.byte	0x04, 0x36
        /*0122*/ 	.short	(.L_583 - .L_582)
.L_582:
        /*0124*/ 	.word	0x00000008
.L_583:


//--------------------- .nv.info._Z21integrate_flux_doublePdS_S_S_S_S_S_S_S_S_S_iii --------------------------
	.section	.nv.info._Z21integrate_flux_doublePdS_S_S_S_S_S_S_S_S_S_iii,"",@"SHT_CUDA_INFO"
	.sectionflags	@""
	.align	4


	//----- nvinfo : EIATTR_CUDA_API_VERSION
	.align		4
        /*0000*/ 	.byte	0x04, 0x37
        /*0002*/ 	.short	(.L_585 - .L_584)
.L_584:
        /*0004*/ 	.word	0x00000082


	//----- nvinfo : EIATTR_KPARAM_INFO
	.align		4
.L_585:
        /*0008*/ 	.byte	0x04, 0x17
        /*000a*/ 	.short	(.L_587 - .L_586)
.L_586:
        /*000c*/ 	.word	0x00000000
        /*0010*/ 	.short	0x000d
        /*0012*/ 	.short	0x0060
        /*0014*/ 	.byte	0x00, 0xf0, 0x11, 0x00


	//----- nvinfo : EIATTR_KPARAM_INFO
	.align		4
.L_587:
        /*0018*/ 	.byte	0x04, 0x17
        /*001a*/ 	.short	(.L_589 - .L_588)
.L_588:
        /*001c*/ 	.word	0x00000000
        /*0020*/ 	.short	0x000c
        /*0022*/ 	.short	0x005c
        /*0024*/ 	.byte	0x00, 0xf0, 0x11, 0x00


	//----- nvinfo : EIATTR_KPARAM_INFO
	.align		4
.L_589:
        /*0028*/ 	.byte	0x04, 0x17
        /*002a*/ 	.short	(.L_591 - .L_590)
.L_590:
        /*002c*/ 	.word	0x00000000
        /*0030*/ 	.short	0x000b
        /*0032*/ 	.short	0x0058
        /*0034*/ 	.byte	0x00, 0xf0, 0x11, 0x00


	//----- nvinfo : EIATTR_KPARAM_INFO
	.align		4
.L_591:
        /*0038*/ 	.byte	0x04, 0x17
        /*003a*/ 	.short	(.L_593 - .L_592)
.L_592:
        /*003c*/ 	.word	0x00000000
        /*0040*/ 	.short	0x000a
        /*0042*/ 	.short	0x0050
        /*0044*/ 	.byte	0x00, 0xf5, 0x21, 0x00


	//----- nvinfo : EIATTR_KPARAM_INFO
	.align		4
.L_593:
        /*0048*/ 	.byte	0x04, 0x17
        /*004a*/ 	.short	(.L_595 - .L_594)
.L_594:
        /*004c*/ 	.word	0x00000000
        /*0050*/ 	.short	0x0009
        /*0052*/ 	.short	0x0048
        /*0054*/ 	.byte	0x00, 0xf5, 0x21, 0x00


	//----- nvinfo : EIATTR_KPARAM_INFO
	.align		4
.L_595:
        /*0058*/ 	.byte	0x04, 0x17
        /*005a*/ 	.short	(.L_597 - .L_596)
.L_596:
        /*005c*/ 	.word	0x00000000
        /*0060*/ 	.short	0x0008
        /*0062*/ 	.short	0x0040
        /*0064*/ 	.byte	0x00, 0xf5, 0x21, 0x00


	//----- nvinfo : EIATTR_KPARAM_INFO
	.align		4
.L_597:
        /*0068*/ 	.byte	0x04, 0x17
        /*006a*/ 	.short	(.L_599 - .L_598)
.L_598:
        /*006c*/ 	.word	0x00000000
        /*0070*/ 	.short	0x0007
        /*0072*/ 	.short	0x0038
        /*0074*/ 	.byte	0x00, 0xf5, 0x21, 0x00


	//----- nvinfo : EIATTR_KPARAM_INFO
	.align		4
.L_599:
        /*0078*/ 	.byte	0x04, 0x17
        /*007a*/ 	.short	(.L_601 - .L_600)
.L_600:
        /*007c*/ 	.word	0x00000000
        /*0080*/ 	.short	0x0006
        /*0082*/ 	.short	0x0030
        /*0084*/ 	.byte	0x00, 0xf5, 0x21, 0x00


	//----- nvinfo : EIATTR_KPARAM_INFO
	.align		4
.L_601:
        /*0088*/ 	.byte	0x04, 0x17
        /*008a*/ 	.short	(.L_603 - .L_602)
.L_602:
        /*008c*/ 	.word	0x00000000
        /*0090*/ 	.short	0x0005
        /*0092*/ 	.short	0x0028
        /*0094*/ 	.byte	0x00, 0xf5, 0x21, 0x00


	//----- nvinfo : EIATTR_KPARAM_INFO
	.align		4
.L_603:
        /*0098*/ 	.byte	0x04, 0x17
        /*009a*/ 	.short	(.L_605 - .L_604)
.L_604:
        /*009c*/ 	.word	0x00000000
        /*00a0*/ 	.short	0x0004
        /*00a2*/ 	.short	0x0020
        /*00a4*/ 	.byte	0x00, 0xf5, 0x21, 0x00


	//----- nvinfo : EIATTR_KPARAM_INFO
	.align		4
.L_605:
        /*00a8*/ 	.byte	0x04, 0x17
        /*00aa*/ 	.short	(.L_607 - .L_606)
.L_606:
        /*00ac*/ 	.word	0x00000000
        /*00b0*/ 	.short	0x0003
        /*00b2*/ 	.short	0x0018
        /*00b4*/ 	.byte	0x00, 0xf5, 0x21, 0x00


	//----- nvinfo : EIATTR_KPARAM_INFO
	.align		4
.L_607:
        /*00b8*/ 	.byte	0x04, 0x17
        /*00ba*/ 	.short	(.L_609 - .L_608)
.L_608:
        /*00bc*/ 	.word	0x00000000
        /*00c0*/ 	.short	0x0002
        /*00c2*/ 	.short	0x0010
        /*00c4*/ 	.byte	0x00, 0xf5, 0x21, 0x00


	//----- nvinfo : EIATTR_KPARAM_INFO
	.align		4
.L_609:
        /*00c8*/ 	.byte	0x04, 0x17
        /*00ca*/ 	.short	(.L_611 - .L_610)
.L_610:
        /*00cc*/ 	.word	0x00000000
        /*00d0*/ 	.short	0x0001
        /*00d2*/ 	.short	0x0008
        /*00d4*/ 	.byte	0x00, 0xf5, 0x21, 0x00


	//----- nvinfo : EIATTR_KPARAM_INFO
	.align		4
.L_611:
        /*00d8*/ 	.byte	0x04, 0x17
        /*00da*/ 	.short	(.L_613 - .L_612)
.L_612:
        /*00dc*/ 	.word	0x00000000
        /*00e0*/ 	.short	0x0000
        /*00e2*/ 	.short	0x0000
        /*00e4*/ 	.byte	0x00, 0xf5, 0x21, 0x00


	//----- nvinfo : EIATTR_SPARSE_MMA_MASK
	.align		4
.L_613:
        /*00e8*/ 	.byte	0x03, 0x50
        /*00ea*/ 	.short	0x0000


	//----- nvinfo : EIATTR_MAXREG_COUNT
	.align		4
        /*00ec*/ 	.byte	0x03, 0x1b
        /*00ee*/ 	.short	0x00ff


	//----- nvinfo : EIATTR_NUM_BARRIERS
	.align		4
        /*00f0*/ 	.byte	0x02, 0x4c
        /*00f2*/ 	.byte	0x01
	.zero		1


	//----- nvinfo : EIATTR_MERCURY_ISA_VERSION
	.align		4
        /*00f4*/ 	.byte	0x03, 0x5f
        /*00f6*/ 	.short	0x0101


	//----- nvinfo : EIATTR_VRC_CTA_INIT_COUNT
	.align		4
        /*00f8*/ 	.byte	0x02, 0x4a
	.zero		1
	.zero		1


	//----- nvinfo : EIATTR_EXIT_INSTR_OFFSETS
	.align		4
        /*00fc*/ 	.byte	0x04, 0x1c
        /*00fe*/ 	.short	(.L_615 - .L_614)


	//   ....[0]....
.L_614:
        /*0100*/ 	.word	0x00000cf0


	//   ....[1]....
        /*0104*/ 	.word	0x00000de0


	//----- nvinfo : EIATTR_CRS_STACK_SIZE
	.align		4
.L_615:
        /*0108*/ 	.byte	0x04, 0x1e
        /*010a*/ 	.short	(.L_617 - .L_616)
.L_616:
        /*010c*/ 	.word	0x00000000


	//----- nvinfo : EIATTR_CBANK_PARAM_SIZE
	.align		4
.L_617:
        /*0110*/ 	.byte	0x03, 0x19
        /*0112*/ 	.short	0x0064


	//----- nvinfo : EIATTR_PARAM_CBANK
	.align		4
        /*0114*/ 	.byte	0x04, 0x0a
        /*0116*/ 	.short	(.L_619 - .L_618)
	.align		4
.L_618:
        /*0118*/ 	.word	index@(.nv.constant0._Z21integrate_flux_doublePdS_S_S_S_S_S_S_S_S_S_iii)
        /*011c*/ 	.short	0x0380
        /*011e*/ 	.short	0x0064


	//----- nvinfo : EIATTR_SW_WAR
	.align		4
.L_619:
        /*0120*/ 	.byte	0x04, 0x36
        /*0122*/ 	.short	(.L_621 - .L_620)
.L_620:
        /*0124*/ 	.word	0x00000008
.L_621:


//--------------------- .nv.info._Z12fband_nonisoPdS_S_S_S_S_S_S_S_S_S_S_S_S_S_S_S_S_S_S_S_S_S_S_diddiiddiddiiidid --------------------------
	.section	.nv.info._Z12fband_nonisoPdS_S_S_S_S_S_S_S_S_S_S_S_S_S_S_S_S_S_S_S_S_S_S_diddiiddiddiiidid,"",@"SHT_CUDA_INFO"
	.sectionflags	@""
	.align	4


	//----- nvinfo : EIATTR_CUDA_API_VERSION
	.align		4
        /*0000*/ 	.byte	0x04, 0x37
        /*0002*/ 	.short	(.L_623 - .L_622)
.L_622:
        /*0004*/ 	.word	0x00000082


	//----- nvinfo : EIATTR_KPARAM_INFO
	.align		4
.L_623:
        /*0008*/ 	.byte	0x04, 0x17
        /*000a*/ 	.short	(.L_625 - .L_624)
.L_624:
        /*000c*/ 	.word	0x00000000
        /*0010*/ 	.short	0x0028
        /*0012*/ 	.short	0x0130
        /*0014*/ 	.byte	0x00, 0xf0, 0x21, 0x00


	//----- nvinfo : EIATTR_KPARAM_INFO
	.align		4
.L_625:
        /*0018*/ 	.byte	0x04, 0x17
        /*001a*/ 	.short	(.L_627 - .L_626)
.L_626:
        /*001c*/ 	.word	0x00000000
        /*0020*/ 	.short	0x0027
        /*0022*/ 	.short	0x0128
        /*0024*/ 	.byte	0x00, 0xf0, 0x11, 0x00


	//----- nvinfo : EIATTR_KPARAM_INFO
	.align		4
.L_627:
        /*0028*/ 	.byte	0x04, 0x17
        /*002a*/ 	.short	(.L_629 - .L_628)
.L_628:
        /*002c*/ 	.word	0x00000000
        /*0030*/ 	.short	0x0026
        /*0032*/ 	.short	0x0120
        /*0034*/ 	.byte	0x00, 0xf0, 0x21, 0x00


	//----- nvinfo : EIATTR_KPARAM_INFO
	.align		4
.L_629:
        /*0038*/ 	.byte	0x04, 0x17
        /*003a*/ 	.short	(.L_631 - .L_630)
.L_630:
        /*003c*/ 	.word	0x00000000
        /*0040*/ 	.short	0x0025
        /*0042*/ 	.short	0x0118
        /*0044*/ 	.byte	0x00, 0xf0, 0x11, 0x00


	//----- nvinfo : EIATTR_KPARAM_INFO
	.align		4
.L_631:
        /*0048*/ 	.byte	0x04, 0x17
        /*004a*/ 	.short	(.L_633 - .L_632)
.L_632:
        /*004c*/ 	.word	0x00000000
        /*0050*/ 	.short	0x0024
        /*0052*/ 	.short	0x0114
        /*0054*/ 	.byte	0x00, 0xf0, 0x11, 0x00


	//----- nvinfo : EIATTR_KPARAM_INFO
	.align		4
.L_633:
        /*0058*/ 	.byte	0x04, 0x17
        /*005a*/ 	.short	(.L_635 - .L_634)
.L_634:
        /*005c*/ 	.word	0x00000000
        /*0060*/ 	.short	0x0023
        /*0062*/ 	.short	0x0110
        /*0064*/ 	.byte	0x00, 0xf0, 0x11, 0x00


	//----- nvinfo : EIATTR_KPARAM_INFO
	.align		4
.L_635:
        /*0068*/ 	.byte	0x04, 0x17
        /*006a*/ 	.short	(.L_637 - .L_636)
.L_636:
        /*006c*/ 	.word	0x00000000
        /*0070*/ 	.short	0x0022
        /*0072*/ 	.short	0x0108
        /*0074*/ 	.byte	0x00, 0xf0, 0x21, 0x00


	//----- nvinfo : EIATTR_KPARAM_INFO
	.align		4
.L_637:
        /*0078*/ 	.byte	0x04, 0x17
        /*007a*/ 	.short	(.L_639 - .L_638)
.L_638:
        /*007c*/ 	.word	0x00000000
        /*0080*/ 	.short	0x0021
        /*0082*/ 	.short	0x0100
        /*0084*/ 	.byte	0x00, 0xf0, 0x21, 0x00


	//----- nvinfo : EIATTR_KPARAM_INFO
	.align		4
.L_639:
        /*0088*/ 	.byte	0x04, 0x17
        /*008a*/ 	.short	(.L_641 - .L_640)
.L_640:
        /*008c*/ 	.word	0x00000000
        /*0090*/ 	.short	0x0020
        /*0092*/ 	.short	0x00f8
        /*0094*/ 	.byte	0x00, 0xf0, 0x11, 0x00


	//----- nvinfo : EIATTR_KPARAM_INFO
	.align		4
.L_641:
        /*0098*/ 	.byte	0x04, 0x17
        /*009a*/ 	.short	(.L_643 - .L_642)
.L_642:
        /*009c*/ 	.word	0x00000000
        /*00a0*/ 	.short	0x001f
        /*00a2*/ 	.short	0x00f0
        /*00a4*/ 	.byte	0x00, 0xf0, 0x21, 0x00


	//----- nvinfo : EIATTR_KPARAM_INFO
	.align		4
.L_643:
        /*00a8*/ 	.byte	0x04, 0x17
        /*00aa*/ 	.short	(.L_645 - .L_644)
.L_644:
        /*00ac*/ 	.word	0x00000000
        /*00b0*/ 	.short	0x001e
        /*00b2*/ 	.short	0x00e8
        /*00b4*/ 	.byte	0x00, 0xf0, 0x21, 0x00


	//----- nvinfo : EIATTR_KPARAM_INFO
	.align		4
.L_645:
        /*00b8*/ 	.byte	0x04, 0x17
        /*00ba*/ 	.short	(.L_647 - .L_646)
.L_646:
        /*00bc*/ 	.word	0x00000000
        /*00c0*/ 	.short	0x001d
        /*00c2*/ 	.short	0x00e4
        /*00c4*/ 	.byte	0x00, 0xf0, 0x11, 0x00


	//----- nvinfo : EIATTR_KPARAM_INFO
	.align		4
.L_647:
        /*00c8*/ 	.byte	0x04, 0x17
        /*00ca*/ 	.short	(.L_649 - .L_648)
.L_648:
        /*00cc*/ 	.word	0x00000000
        /*00d0*/ 	.short	0x001c
        /*00d2*/ 	.short	0x00e0
        /*00d4*/ 	.byte	0x00, 0xf0, 0x11, 0x00


	//----- nvinfo : EIATTR_KPARAM_INFO
	.align		4
.L_649:
        /*00d8*/ 	.byte	0x04, 0x17
        /*00da*/ 	.short	(.L_651 - .L_650)
.L_650:
        /*00dc*/ 	.word	0x00000000
        /*00e0*/ 	.short	0x001b
        /*00e2*/ 	.short	0x00d8
        /*00e4*/ 	.byte	0x00, 0xf0, 0x21, 0x00


	//----- nvinfo : EIATTR_KPARAM_INFO
	.align		4
.L_651:
        /*00e8*/ 	.byte	0x04, 0x17
        /*00ea*/ 	.short	(.L_653 - .L_652)
.L_652:
        /*00ec*/ 	.word	0x00000000
        /*00f0*/ 	.short	0x001a
        /*00f2*/ 	.short	0x00d0
        /*00f4*/ 	.byte	0x00, 0xf0, 0x21, 0x00


	//----- nvinfo : EIATTR_KPARAM_INFO
	.align		4
.L_653:
        /*00f8*/ 	.byte	0x04, 0x17
        /*00fa*/ 	.short	(.L_655 - .L_654)
.L_654:
        /*00fc*/ 	.word	0x00000000
        /*0100*/ 	.short	0x0019
        /*0102*/ 	.short	0x00c8
        /*0104*/ 	.byte	0x00, 0xf0, 0x11, 0x00


	//----- nvinfo : EIATTR_KPARAM_INFO
	.align		4
.L_655:
        /*0108*/ 	.byte	0x04, 0x17
        /*010a*/ 	.short	(.L_657 - .L_656)
.L_656:
        /*010c*/ 	.word	0x00000000
        /*0110*/ 	.short	0x0018
        /*0112*/ 	.short	0x00c0
        /*0114*/ 	.byte	0x00, 0xf0, 0x21, 0x00


	//----- nvinfo : EIATTR_KPARAM_INFO
	.align		4
.L_657:
        /*0118*/ 	.byte	0x04, 0x17
        /*011a*/ 	.short	(.L_659 - .L_658)
.L_658:
        /*011c*/ 	.word	0x00000000
        /*0120*/ 	.short	0x0017
        /*0122*/ 	.short	0x00b8
        /*0124*/ 	.byte	0x00, 0xf5, 0x21, 0x00


	//----- nvinfo : EIATTR_KPARAM_INFO
	.align		4
.L_659:
        /*0128*/ 	.byte	0x04, 0x17
        /*012a*/ 	.short	(.L_661 - .L_660)
.L_660:
        /*012c*/ 	.word	0x00000000
        /*0130*/ 	.short	0x0016
        /*0132*/ 	.short	0x00b0
        /*0134*/ 	.byte	0x00, 0xf5, 0x21, 0x00


	//----- nvinfo : EIATTR_KPARAM_INFO
	.align		4
.L_661:
        /*0138*/ 	.byte	0x04, 0x17
        /*013a*/ 	.short	(.L_663 - .L_662)
.L_662:
        /*013c*/ 	.word	0x00000000
        /*0140*/ 	.short	0x0015
        /*0142*/ 	.short	0x00a8
        /*0144*/ 	.byte	0x00, 0xf5, 0x21, 0x00


	//----- nvinfo : EIATTR_KPARAM_INFO
	.align		4
.L_663:
        /*0148*/ 	.byte	0x04, 0x17
        /*014a*/ 	.short	(.L_665 - .L_664)
.L_664:
        /*014c*/ 	.word	0x00000000
        /*0150*/ 	.short	0x0014
        /*0152*/ 	.short	0x00a0
        /*0154*/ 	.byte	0x00, 0xf5, 0x21, 0x00


	//----- nvinfo : EIATTR_KPARAM_INFO
	.align		4
.L_665:
        /*0158*/ 	.byte	0x04, 0x17
        /*015a*/ 	.short	(.L_667 - .L_666)
.L_666:
        /*015c*/ 	.word	0x00000000
        /*0160*/ 	.short	0x0013
        /*0162*/ 	.short	0x0098
        /*0164*/ 	.byte	0x00, 0xf5, 0x21, 0x00


	//----- nvinfo : EIATTR_KPARAM_INFO
	.align		4
.L_667:
        /*0168*/ 	.byte	0x04, 0x17
        /*016a*/ 	.short	(.L_669 - .L_668)
.L_668:
        /*016c*/ 	.word	0x00000000
        /*0170*/ 	.short	0x0012
        /*0172*/ 	.short	0x0090
        /*0174*/ 	.byte	0x00, 0xf5, 0x21, 0x00


	//----- nvinfo : EIATTR_KPARAM_INFO
	.align		4
.L_669:
        /*0178*/ 	.byte	0x04, 0x17
        /*017a*/ 	.short	(.L_671 - .L_670)
.L_670:
        /*017c*/ 	.word	0x00000000
        /*0180*/ 	.short	0x0011
        /*0182*/ 	.short	0x0088
        /*0184*/ 	.byte	0x00, 0xf5, 0x21, 0x00


	//----- nvinfo : EIATTR_KPARAM_INFO
	.align		4
.L_671:
        /*0188*/ 	.byte	0x04, 0x17
        /*018a*/ 	.short	(.L_673 - .L_672)
.L_672:
        /*018c*/ 	.word	0x00000000
        /*0190*/ 	.short	0x0010
        /*0192*/ 	.short	0x0080
        /*0194*/ 	.byte	0x00, 0xf5, 0x21, 0x00


	//----- nvinfo : EIATTR_KPARAM_INFO
	.align		4
.L_673:
        /*0198*/ 	.byte	0x04, 0x17
        /*019a*/ 	.short	(.L_675 - .L_674)
.L_674:
        /*019c*/ 	.word	0x00000000
        /*01a0*/ 	.short	0x000f
        /*01a2*/ 	.short	0x0078
        /*01a4*/ 	.byte	0x00, 0xf5, 0x21, 0x00


	//----- nvinfo : EIATTR_KPARAM_INFO
	.align		4
.L_675:
        /*01a8*/ 	.byte	0x04, 0x17
        /*01aa*/ 	.short	(.L_677 - .L_676)
.L_676:
        /*01ac*/ 	.word	0x00000000
        /*01b0*/ 	.short	0x000e
        /*01b2*/ 	.short	0x0070
        /*01b4*/ 	.byte	0x00, 0xf5, 0x21, 0x00


	//----- nvinfo : EIATTR_KPARAM_INFO
	.align		4
.L_677:
        /*01b8*/ 	.byte	0x04, 0x17
        /*01ba*/ 	.short	(.L_679 - .L_678)
.L_678:
        /*01bc*/ 	.word	0x00000000
        /*01c0*/ 	.short	0x000d
        /*01c2*/ 	.short	0x0068
        /*01c4*/ 	.byte	0x00, 0xf5, 0x21, 0x00


	//----- nvinfo : EIATTR_KPARAM_INFO
	.align		4
.L_679:
        /*01c8*/ 	.byte	0x04, 0x17
        /*01ca*/ 	.short	(.L_681 - .L_680)
.L_680:
        /*01cc*/ 	.word	0x00000000
        /*01d0*/ 	.short	0x000c
        /*01d2*/ 	.short	0x0060
        /*01d4*/ 	.byte	0x00, 0xf5, 0x21, 0x00


	//----- nvinfo : EIATTR_KPARAM_INFO
	.align		4
.L_681:
        /*01d8*/ 	.byte	0x04, 0x17
        /*01da*/ 	.short	(.L_683 - .L_682)
.L_682:
        /*01dc*/ 	.word	0x00000000
        /*01e0*/ 	.short	0x000b
        /*01e2*/ 	.short	0x0058
        /*01e4*/ 	.byte	0x00, 0xf5, 0x21, 0x00


	//----- nvinfo : EIATTR_KPARAM_INFO
	.align		4
.L_683:
        /*01e8*/ 	.byte	0x04, 0x17
        /*01ea*/ 	.short	(.L_685 - .L_684)
.L_684:
        /*01ec*/ 	.word	0x00000000
        /*01f0*/ 	.short	0x000a
        /*01f2*/ 	.short	0x0050
        /*01f4*/ 	.byte	0x00, 0xf5, 0x21, 0x00


	//----- nvinfo : EIATTR_KPARAM_INFO
	.align		4
.L_685:
        /*01f8*/ 	.byte	0x04, 0x17
        /*01fa*/ 	.short	(.L_687 - .L_686)
.L_686:
        /*01fc*/ 	.word	0x00000000
        /*0200*/ 	.short	0x0009
        /*0202*/ 	.short	0x0048
        /*0204*/ 	.byte	0x00, 0xf5, 0x21, 0x00


	//----- nvinfo : EIATTR_KPARAM_INFO
	.align		4
.L_687:
        /*0208*/ 	.byte	0x04, 0x17
        /*020a*/ 	.short	(.L_689 - .L_688)
.L_688:
        /*020c*/ 	.word	0x00000000
        /*0210*/ 	.short	0x0008
        /*0212*/ 	.short	0x0040
        /*0214*/ 	.byte	0x00, 0xf5, 0x21, 0x00


	//----- nvinfo : EIATTR_KPARAM_INFO
	.align		4
.L_689:
        /*0218*/ 	.byte	0x04, 0x17
        /*021a*/ 	.short	(.L_691 - .L_690)
.L_690:
        /*021c*/ 	.word	0x00000000
        /*0220*/ 	.short	0x0007
        /*0222*/ 	.short	0x0038
        /*0224*/ 	.byte	0x00, 0xf5, 0x21, 0x00


	//----- nvinfo : EIATTR_KPARAM_INFO
	.align		4
.L_691:
        /*0228*/ 	.byte	0x04, 0x17
        /*022a*/ 	.short	(.L_693 - .L_692)
.L_692:
        /*022c*/ 	.word	0x00000000
        /*0230*/ 	.short	0x0006
        /*0232*/ 	.short	0x0030
        /*0234*/ 	.byte	0x00, 0xf5, 0x21, 0x00


	//----- nvinfo : EIATTR_KPARAM_INFO
	.align		4
.L_693:
        /*0238*/ 	.byte	0x04, 0x17
        /*023a*/ 	.short	(.L_695 - .L_694)
.L_694:
        /*023c*/ 	.word	0x00000000
        /*0240*/ 	.short	0x0005
        /*0242*/ 	.short	0x0028
        /*0244*/ 	.byte	0x00, 0xf5, 0x21, 0x00


	//----- nvinfo : EIATTR_KPARAM_INFO
	.align		4
.L_695:
        /*0248*/ 	.byte	0x04, 0x17
        /*024a*/ 	.short	(.L_697 - .L_696)
.L_696:
        /*024c*/ 	.word	0x00000000
        /*0250*/ 	.short	0x0004
        /*0252*/ 	.short	0x0020
        /*0254*/ 	.byte	0x00, 0xf5, 0x21, 0x00


	//----- nvinfo : EIATTR_KPARAM_INFO
	.align		4
.L_697:
        /*0258*/ 	.byte	0x04, 0x17
        /*025a*/ 	.short	(.L_699 - .L_698)
.L_698:
        /*025c*/ 	.word	0x00000000
        /*0260*/ 	.short	0x0003
        /*0262*/ 	.short	0x0018
        /*0264*/ 	.byte	0x00, 0xf5, 0x21, 0x00


	//----- nvinfo : EIATTR_KPARAM_INFO
	.align		4
.L_699:
        /*0268*/ 	.byte	0x04, 0x17
        /*026a*/ 	.short	(.L_701 - .L_700)
.L_700:
        /*026c*/ 	.word	0x00000000
        /*0270*/ 	.short	0x0002
        /*0272*/ 	.short	0x0010
        /*0274*/ 	.byte	0x00, 0xf5, 0x21, 0x00


	//----- nvinfo : EIATTR_KPARAM_INFO
	.align		4
.L_701:
        /*0278*/ 	.byte	0x04, 0x17
        /*027a*/ 	.short	(.L_703 - .L_702)
.L_702:
        /*027c*/ 	.word	0x00000000
        /*0280*/ 	.short	0x0001
        /*0282*/ 	.short	0x0008
        /*0284*/ 	.byte	0x00, 0xf5, 0x21, 0x00


	//----- nvinfo : EIATTR_KPARAM_INFO
	.align		4
.L_703:
        /*0288*/ 	.byte	0x04, 0x17
        /*028a*/ 	.short	(.L_705 - .L_704)
.L_704:
        /*028c*/ 	.word	0x00000000
        /*0290*/ 	.short	0x0000
        /*0292*/ 	.short	0x0000
        /*0294*/ 	.byte	0x00, 0xf5, 0x21, 0x00


	//----- nvinfo : EIATTR_SPARSE_MMA_MASK
	.align		4
.L_705:
        /*0298*/ 	.byte	0x03, 0x50
        /*029a*/ 	.short	0x0000


	//----- nvinfo : EIATTR_MAXREG_COUNT
	.align		4
        /*029c*/ 	.byte	0x03, 0x1b
        /*029e*/ 	.short	0x00ff


	//----- nvinfo : EIATTR_NUM_BARRIERS
	.align		4
        /*02a0*/ 	.byte	0x02, 0x4c
        /*02a2*/ 	.byte	0x01
	.zero		1


	//----- nvinfo : EIATTR_EXTERNS
	.align		4
        /*02a4*/ 	.byte	0x04, 0x0f
        /*02a6*/ 	.short	(.L_707 - .L_706)


	//   ....[0]....
	.align		4
.L_706:
        /*02a8*/ 	.word	index@(vprintf)


	//----- nvinfo : EIATTR_MERCURY_ISA_VERSION
	.align		4
.L_707:
        /*02ac*/ 	.byte	0x03, 0x5f
        /*02ae*/ 	.short	0x0101


	//----- nvinfo : EIATTR_VRC_CTA_INIT_COUNT
	.align		4
        /*02b0*/ 	.byte	0x02, 0x4a
	.zero		1
	.zero		1


	//----- nvinfo : EIATTR_SYSCALL_OFFSETS
	.align		4
        /*02b4*/ 	.byte	0x04, 0x46
        /*02b6*/ 	.short	(.L_709 - .L_708)


	//   ....[0]....
.L_708:
        /*02b8*/ 	.word	0x000020f0


	//   ....[1]....
        /*02bc*/ 	.word	0x00002d50


	//   ....[2]....
        /*02c0*/ 	.word	0x00004d10


	//   ....[3]....
        /*02c4*/ 	.word	0x00005950


	//----- nvinfo : EIATTR_EXIT_INSTR_OFFSETS
	.align		4
.L_709:
        /*02c8*/ 	.byte	0x04, 0x1c
        /*02ca*/ 	.short	(.L_711 - .L_710)


	//   ....[0]....
.L_710:
        /*02cc*/ 	.word	0x00000140


	//   ....[1]....
        /*02d0*/ 	.word	0x00002e90


	//   ....[2]....
        /*02d4*/ 	.word	0x00005a30


	//----- nvinfo : EIATTR_CRS_STACK_SIZE
	.align		4
.L_711:
        /*02d8*/ 	.byte	0x04, 0x1e
        /*02da*/ 	.short	(.L_713 - .L_712)
.L_712:
        /*02dc*/ 	.word	0x00000000


	//----- nvinfo : EIATTR_CBANK_PARAM_SIZE
	.align		4
.L_713:
        /*02e0*/ 	.byte	0x03, 0x19
        /*02e2*/ 	.short	0x0138


	//----- nvinfo : EIATTR_PARAM_CBANK
	.align		4
        /*02e4*/ 	.byte	0x04, 0x0a
        /*02e6*/ 	.short	(.L_715 - .L_714)
	.align		4
.L_714:
        /*02e8*/ 	.word	index@(.nv.constant0._Z12fband_nonisoPdS_S_S_S_S_S_S_S_S_S_S_S_S_S_S_S_S_S_S_S_S_S_S_diddiiddiddiiidid)
        /*02ec*/ 	.short	0x0380
        /*02ee*/ 	.short	0x0138


	//----- nvinfo : EIATTR_SW_WAR
	.align		4
.L_715:
        /*02f0*/ 	.byte	0x04, 0x36
        /*02f2*/ 	.short	(.L_717 - .L_716)
.L_716:
        /*02f4*/ 	.word	0x00000008
.L_717:


//--------------------- .nv.info._Z9fband_isoPdS_S_S_S_S_S_S_S_S_S_diddiiddidiiidid --------------------------
	.section	.nv.info._Z9fband_isoPdS_S_S_S_S_S_S_S_S_S_diddiiddidiiidid,"",@"SHT_CUDA_INFO"
	.sectionflags	@""
	.align	4


	//----- nvinfo : EIATTR_CUDA_API_VERSION
	.align		4
        /*0000*/ 	.byte	0x04, 0x37
        /*0002*/ 	.short	(.L_719 - .L_718)
.L_718:
        /*0004*/ 	.word	0x00000082


	//----- nvinfo : EIATTR_KPARAM_INFO
	.align		4
.L_719:
        /*0008*/ 	.byte	0x04, 0x17
        /*000a*/ 	.short	(.L_721 - .L_720)
.L_720:
        /*000c*/ 	.word	0x00000000
        /*0010*/ 	.short	0x001a
        /*0012*/ 	.short	0x00c0
        /*0014*/ 	.byte	0x00, 0xf0, 0x21, 0x00


	//----- nvinfo : EIATTR_KPARAM_INFO
	.align		4
.L_721:
        /*0018*/ 	.byte	0x04, 0x17
        /*001a*/ 	.short	(.L_723 - .L_722)
.L_722:
        /*001c*/ 	.word	0x00000000
        /*0020*/ 	.short	0x0019
        /*0022*/ 	.short	0x00b8
        /*0024*/ 	.byte	0x00, 0xf0, 0x11, 0x00


	//----- nvinfo : EIATTR_KPARAM_INFO
	.align		4
.L_723:
        /*0028*/ 	.byte	0x04, 0x17
        /*002a*/ 	.short	(.L_725 - .L_724)
.L_724:
        /*002c*/ 	.word	0x00000000
        /*0030*/ 	.short	0x0018
        /*0032*/ 	.short	0x00b0
        /*0034*/ 	.byte	0x00, 0xf0, 0x21, 0x00


	//----- nvinfo : EIATTR_KPARAM_INFO
	.align		4
.L_725:
        /*0038*/ 	.byte	0x04, 0x17
        /*003a*/ 	.short	(.L_727 - .L_726)
.L_726:
        /*003c*/ 	.word	0x00000000
        /*0040*/ 	.short	0x0017
        /*0042*/ 	.short	0x00a8
        /*0044*/ 	.byte	0x00, 0xf0, 0x11, 0x00


	//----- nvinfo : EIATTR_KPARAM_INFO
	.align		4
.L_727:
        /*0048*/ 	.byte	0x04, 0x17
        /*004a*/ 	.short	(.L_729 - .L_728)
.L_728:
        /*004c*/ 	.word	0x00000000
        /*0050*/ 	.short	0x0016
        /*0052*/ 	.short	0x00a4
        /*0054*/ 	.byte	0x00, 0xf0, 0x11, 0x00


	//----- nvinfo : EIATTR_KPARAM_INFO
	.align		4
.L_729:
        /*0058*/ 	.byte	0x04, 0x17
        /*005a*/ 	.short	(.L_731 - .L_730)
.L_730:
        /*005c*/ 	.word	0x00000000
        /*0060*/ 	.short	0x0015
        /*0062*/ 	.short	0x00a0
        /*0064*/ 	.byte	0x00, 0xf0, 0x11, 0x00


	//----- nvinfo : EIATTR_KPARAM_INFO
	.align		4
.L_731:
        /*0068*/ 	.byte	0x04, 0x17
        /*006a*/ 	.short	(.L_733 - .L_732)
.L_732:
        /*006c*/ 	.word	0x00000000
        /*0070*/ 	.short	0x0014
        /*0072*/ 	.short	0x0098
        /*0074*/ 	.byte	0x00, 0xf0, 0x21, 0x00


	//----- nvinfo : EIATTR_KPARAM_INFO
	.align		4
.L_733:
        /*0078*/ 	.byte	0x04, 0x17
        /*007a*/ 	.short	(.L_735 - .L_734)
.L_734:
        /*007c*/ 	.word	0x00000000
        /*0080*/ 	.short	0x0013
        /*0082*/ 	.short	0x0090
        /*0084*/ 	.byte	0x00, 0xf0, 0x11, 0x00


	//----- nvinfo : EIATTR_KPARAM_INFO
	.align		4
.L_735:
        /*0088*/ 	.byte	0x04, 0x17
        /*008a*/ 	.short	(.L_737 - .L_736)
.L_736:
        /*008c*/ 	.word	0x00000000
        /*0090*/ 	.short	0x0012
        /*0092*/ 	.short	0x0088
        /*0094*/ 	.byte	0x00, 0xf0, 0x21, 0x00


	//----- nvinfo : EIATTR_KPARAM_INFO
	.align		4
.L_737:
        /*0098*/ 	.byte	0x04, 0x17
        /*009a*/ 	.short	(.L_739 - .L_738)
.L_738:
        /*009c*/ 	.word	0x00000000
        /*00a0*/ 	.short	0x0011
        /*00a2*/ 	.short	0x0080
        /*00a4*/ 	.byte	0x00, 0xf0, 0x21, 0x00


	//----- nvinfo : EIATTR_KPARAM_INFO
	.align		4
.L_739:
        /*00a8*/ 	.byte	0x04, 0x17
        /*00aa*/ 	.short	(.L_741 - .L_740)
.L_740:
        /*00ac*/ 	.word	0x00000000
        /*00b0*/ 	.short	0x0010
        /*00b2*/ 	.short	0x007c
        /*00b4*/ 	.byte	0x00, 0xf0, 0x11, 0x00


	//----- nvinfo : EIATTR_KPARAM_INFO
	.align		4
.L_741:
        /*00b8*/ 	.byte	0x04, 0x17
        /*00ba*/ 	.short	(.L_743 - .L_742)
.L_742:
        /*00bc*/ 	.word	0x00000000
        /*00c0*/ 	.short	0x000f
        /*00c2*/ 	.short	0x0078
        /*00c4*/ 	.byte	0x00, 0xf0, 0x11, 0x00


	//----- nvinfo : EIATTR_KPARAM_INFO
	.align		4
.L_743:
        /*00c8*/ 	.byte	0x04, 0x17
        /*00ca*/ 	.short	(.L_745 - .L_744)
.L_744:
        /*00cc*/ 	.word	0x00000000
        /*00d0*/ 	.short	0x000e
        /*00d2*/ 	.short	0x0070
        /*00d4*/ 	.byte	0x00, 0xf0, 0x21, 0x00


	//----- nvinfo : EIATTR_KPARAM_INFO
	.align		4
.L_745:
        /*00d8*/ 	.byte	0x04, 0x17
        /*00da*/ 	.short	(.L_747 - .L_746)
.L_746:
        /*00dc*/ 	.word	0x00000000
        /*00e0*/ 	.short	0x000d
        /*00e2*/ 	.short	0x0068
        /*00e4*/ 	.byte	0x00, 0xf0, 0x21, 0x00


	//----- nvinfo : EIATTR_KPARAM_INFO
	.align		4
.L_747:
        /*00e8*/ 	.byte	0x04, 0x17
        /*00ea*/ 	.short	(.L_749 - .L_748)
.L_748:
        /*00ec*/ 	.word	0x00000000
        /*00f0*/ 	.short	0x000c
        /*00f2*/ 	.short	0x0060
        /*00f4*/ 	.byte	0x00, 0xf0, 0x11, 0x00


	//----- nvinfo : EIATTR_KPARAM_INFO
	.align		4
.L_749:
        /*00f8*/ 	.byte	0x04, 0x17
        /*00fa*/ 	.short	(.L_751 - .L_750)
.L_750:
        /*00fc*/ 	.word	0x00000000
        /*0100*/ 	.short	0x000b
        /*0102*/ 	.short	0x0058
        /*0104*/ 	.byte	0x00, 0xf0, 0x21, 0x00


	//----- nvinfo : EIATTR_KPARAM_INFO
	.align		4
.L_751:
        /*0108*/ 	.byte	0x04, 0x17
        /*010a*/ 	.short	(.L_753 - .L_752)
.L_752:
        /*010c*/ 	.word	0x00000000
        /*0110*/ 	.short	0x000a
        /*0112*/ 	.short	0x0050
        /*0114*/ 	.byte	0x00, 0xf5, 0x21, 0x00


	//----- nvinfo : EIATTR_KPARAM_INFO
	.align		4
.L_753:
        /*0118*/ 	.byte	0x04, 0x17
        /*011a*/ 	.short	(.L_755 - .L_754)
.L_754:
        /*011c*/ 	.word	0x00000000
        /*0120*/ 	.short	0x0009
        /*0122*/ 	.short	0x0048
        /*0124*/ 	.byte	0x00, 0xf5, 0x21, 0x00


	//----- nvinfo : EIATTR_KPARAM_INFO
	.align		4
.L_755:
        /*0128*/ 	.byte	0x04, 0x17
        /*012a*/ 	.short	(.L_757 - .L_756)
.L_756:
        /*012c*/ 	.word	0x00000000
        /*0130*/ 	.short	0x0008
        /*0132*/ 	.short	0x0040
        /*0134*/ 	.byte	0x00, 0xf5, 0x21, 0x00


	//----- nvinfo : EIATTR_KPARAM_INFO
	.align		4
.L_757:
        /*0138*/ 	.byte	0x04, 0x17
        /*013a*/ 	.short	(.L_759 - .L_758)
.L_758:
        /*013c*/ 	.word	0x00000000
        /*0140*/ 	.short	0x0007
        /*0142*/ 	.short	0x0038
        /*0144*/ 	.byte	0x00, 0xf5, 0x21, 0x00


	//----- nvinfo : EIATTR_KPARAM_INFO
	.align		4
.L_759:
        /*0148*/ 	.byte	0x04, 0x17
        /*014a*/ 	.short	(.L_761 - .L_760)
.L_760:
        /*014c*/ 	.word	0x00000000
        /*0150*/ 	.short	0x0006
        /*0152*/ 	.short	0x0030
        /*0154*/ 	.byte	0x00, 0xf5, 0x21, 0x00


	//----- nvinfo : EIATTR_KPARAM_INFO
	.align		4
.L_761:
        /*0158*/ 	.byte	0x04, 0x17
        /*015a*/ 	.short	(.L_763 - .L_762)
.L_762:
        /*015c*/ 	.word	0x00000000
        /*0160*/ 	.short	0x0005
        /*0162*/ 	.short	0x0028
        /*0164*/ 	.byte	0x00, 0xf5, 0x21, 0x00


	//----- nvinfo : EIATTR_KPARAM_INFO
	.align		4
.L_763:
        /*0168*/ 	.byte	0x04, 0x17
        /*016a*/ 	.short	(.L_765 - .L_764)
.L_764:
        /*016c*/ 	.word	0x00000000
        /*0170*/ 	.short	0x0004
        /*0172*/ 	.short	0x0020
        /*0174*/ 	.byte	0x00, 0xf5, 0x21, 0x00


	//----- nvinfo : EIATTR_KPARAM_INFO
	.align		4
.L_765:
        /*0178*/ 	.byte	0x04, 0x17
        /*017a*/ 	.short	(.L_767 - .L_766)
.L_766:
        /*017c*/ 	.word	0x00000000
        /*0180*/ 	.short	0x0003
        /*0182*/ 	.short	0x0018
        /*0184*/ 	.byte	0x00, 0xf5, 0x21, 0x00


	//----- nvinfo : EIATTR_KPARAM_INFO
	.align		4
.L_767:
        /*0188*/ 	.byte	0x04, 0x17
        /*018a*/ 	.short	(.L_769 - .L_768)
.L_768:
        /*018c*/ 	.word	0x00000000
        /*0190*/ 	.short	0x0002
        /*0192*/ 	.short	0x0010
        /*0194*/ 	.byte	0x00, 0xf5, 0x21, 0x00


	//----- nvinfo : EIATTR_KPARAM_INFO
	.align		4
.L_769:
        /*0198*/ 	.byte	0x04, 0x17
        /*019a*/ 	.short	(.L_771 - .L_770)
.L_770:
        /*019c*/ 	.word	0x00000000
        /*01a0*/ 	.short	0x0001
        /*01a2*/ 	.short	0x0008
        /*01a4*/ 	.byte	0x00, 0xf5, 0x21, 0x00


	//----- nvinfo : EIATTR_KPARAM_INFO
	.align		4
.L_771:
        /*01a8*/ 	.byte	0x04, 0x17
        /*01aa*/ 	.short	(.L_773 - .L_772)
.L_772:
        /*01ac*/ 	.word	0x00000000
        /*01b0*/ 	.short	0x0000
        /*01b2*/ 	.short	0x0000
        /*01b4*/ 	.byte	0x00, 0xf5, 0x21, 0x00


	//----- nvinfo : EIATTR_SPARSE_MMA_MASK
	.align		4
.L_773:
        /*01b8*/ 	.byte	0x03, 0x50
        /*01ba*/ 	.short	0x0000


	//----- nvinfo : EIATTR_MAXREG_COUNT
	.align		4
        /*01bc*/ 	.byte	0x03, 0x1b
        /*01be*/ 	.short	0x00ff


	//----- nvinfo : EIATTR_EXTERNS
	.align		4
        /*01c0*/ 	.byte	0x04, 0x0f
        /*01c2*/ 	.short	(.L_775 - .L_774)


	//   ....[0]....
	.align		4
.L_774:
        /*01c4*/ 	.word	index@(vprintf)


	//----- nvinfo : EIATTR_MERCURY_ISA_VERSION
	.align		4
.L_775:
        /*01c8*/ 	.byte	0x03, 0x5f
        /*01ca*/ 	.short	0x0101


	//----- nvinfo : EIATTR_VRC_CTA_INIT_COUNT
	.align		4
        /*01cc*/ 	.byte	0x02, 0x4a
	.zero		1
	.zero		1


	//----- nvinfo : EIATTR_SYSCALL_OFFSETS
	.align		4
        /*01d0*/ 	.byte	0x04, 0x46
        /*01d2*/ 	.short	(.L_777 - .L_776)


	//   ....[0]....
.L_776:
        /*01d4*/ 	.word	0x00001590


	//   ....[1]....
        /*01d8*/ 	.word	0x00002920


	//----- nvinfo : EIATTR_EXIT_INSTR_OFFSETS
	.align		4
.L_777:
        /*01dc*/ 	.byte	0x04, 0x1c
        /*01de*/ 	.short	(.L_779 - .L_778)


	//   ....[0]....
.L_778:
        /*01e0*/ 	.word	0x00000120


	//   ....[1]....
        /*01e4*/ 	.word	0x00001660


	//   ....[2]....
        /*01e8*/ 	.word	0x000029e0


	//----- nvinfo : EIATTR_CRS_STACK_SIZE
	.align		4
.L_779:
        /*01ec*/ 	.byte	0x04, 0x1e
        /*01ee*/ 	.short	(.L_781 - .L_780)
.L_780:
        /*01f0*/ 	.word	0x00000000


	//----- nvinfo : EIATTR_CBANK_PARAM_SIZE
	.align		4
.L_781:
        /*01f4*/ 	.byte	0x03, 0x19
        /*01f6*/ 	.short	0x00c8


	//----- nvinfo : EIATTR_PARAM_CBANK
	.align		4
        /*01f8*/ 	.byte	0x04, 0x0a
        /*01fa*/ 	.short	(.L_783 - .L_782)
	.align		4
.L_782:
        /*01fc*/ 	.word	index@(.nv.constant0._Z9fband_isoPdS_S_S_S_S_S_S_S_S_S_diddiiddidiiidid)
        /*0200*/ 	.short	0x0380
        /*0202*/ 	.short	0x00c8


	//----- nvinfo : EIATTR_SW_WAR
	.align		4
.L_783:
        /*0204*/ 	.byte	0x04, 0x36
        /*0206*/ 	.short	(.L_785 - .L_784)
.L_784:
        /*0208*/ 	.word	0x00000008
.L_785:


//--------------------- .nv.info._Z11fdir_nonisoPdS_S_S_S_S_ddddiiiii --------------------------
	.section	.nv.info._Z11fdir_nonisoPdS_S_S_S_S_ddddiiiii,"",@"SHT_CUDA_INFO"
	.sectionflags	@""
	.align	4


	//----- nvinfo : EIATTR_CUDA_API_VERSION
	.align		4
        /*0000*/ 	.byte	0x04, 0x37
        /*0002*/ 	.short	(.L_787 - .L_786)
.L_786:
        /*0004*/ 	.word	0x00000082


	//----- nvinfo : EIATTR_KPARAM_INFO
	.align		4
.L_787:
        /*0008*/ 	.byte	0x04, 0x17
        /*000a*/ 	.short	(.L_789 - .L_788)
.L_788:
        /*000c*/ 	.word	0x00000000
        /*0010*/ 	.short	0x000e
        /*0012*/ 	.short	0x0060
        /*0014*/ 	.byte	0x00, 0xf0, 0x11, 0x00


	//----- nvinfo : EIATTR_KPARAM_INFO
	.align		4
.L_789:
        /*0018*/ 	.byte	0x04, 0x17
        /*001a*/ 	.short	(.L_791 - .L_790)
.L_790:
        /*001c*/ 	.word	0x00000000
        /*0020*/ 	.short	0x000d
        /*0022*/ 	.short	0x005c
        /*0024*/ 	.byte	0x00, 0xf0, 0x11, 0x00


	//----- nvinfo : EIATTR_KPARAM_INFO
	.align		4
.L_791:
        /*0028*/ 	.byte	0x04, 0x17
        /*002a*/ 	.short	(.L_793 - .L_792)
.L_792:
        /*002c*/ 	.word	0x00000000
        /*0030*/ 	.short	0x000c
        /*0032*/ 	.short	0x0058
        /*0034*/ 	.byte	0x00, 0xf0, 0x11, 0x00


	//----- nvinfo : EIATTR_KPARAM_INFO
	.align		4
.L_793:
        /*0038*/ 	.byte	0x04, 0x17
        /*003a*/ 	.short	(.L_795 - .L_794)
.L_794:
        /*003c*/ 	.word	0x00000000
        /*0040*/ 	.short	0x000b
        /*0042*/ 	.short	0x0054
        /*0044*/ 	.byte	0x00, 0xf0, 0x11, 0x00


	//----- nvinfo : EIATTR_KPARAM_INFO
	.align		4
.L_795:
        /*0048*/ 	.byte	0x04, 0x17
        /*004a*/ 	.short	(.L_797 - .L_796)
.L_796:
        /*004c*/ 	.word	0x00000000
        /*0050*/ 	.short	0x000a
        /*0052*/ 	.short	0x0050
        /*0054*/ 	.byte	0x00, 0xf0, 0x11, 0x00


	//----- nvinfo : EIATTR_KPARAM_INFO
	.align		4
.L_797:
        /*0058*/ 	.byte	0x04, 0x17
        /*005a*/ 	.short	(.L_799 - .L_798)
.L_798:
        /*005c*/ 	.word	0x00000000
        /*0060*/ 	.short	0x0009
        /*0062*/ 	.short	0x0048
        /*0064*/ 	.byte	0x00, 0xf0, 0x21, 0x00


	//----- nvinfo : EIATTR_KPARAM_INFO
	.align		4
.L_799:
        /*0068*/ 	.byte	0x04, 0x17
        /*006a*/ 	.short	(.L_801 - .L_800)
.L_800:
        /*006c*/ 	.word	0x00000000
        /*0070*/ 	.short	0x0008
        /*0072*/ 	.short	0x0040
        /*0074*/ 	.byte	0x00, 0xf0, 0x21, 0x00


	//----- nvinfo : EIATTR_KPARAM_INFO
	.align		4
.L_801:
        /*0078*/ 	.byte	0x04, 0x17
        /*007a*/ 	.short	(.L_803 - .L_802)
.L_802:
        /*007c*/ 	.word	0x00000000
        /*0080*/ 	.short	0x0007
        /*0082*/ 	.short	0x0038
        /*0084*/ 	.byte	0x00, 0xf0, 0x21, 0x00


	//----- nvinfo : EIATTR_KPARAM_INFO
	.align		4
.L_803:
        /*0088*/ 	.byte	0x04, 0x17
        /*008a*/ 	.short	(.L_805 - .L_804)
.L_804:
        /*008c*/ 	.word	0x00000000
        /*0090*/ 	.short	0x0006
        /*0092*/ 	.short	0x0030
        /*0094*/ 	.byte	0x00, 0xf0, 0x21, 0x00


	//----- nvinfo : EIATTR_KPARAM_INFO
	.align		4
.L_805:
        /*0098*/ 	.byte	0x04, 0x17
        /*009a*/ 	.short	(.L_807 - .L_806)
.L_806:
        /*009c*/ 	.word	0x00000000
        /*00a0*/ 	.short	0x0005
        /*00a2*/ 	.short	0x0028
        /*00a4*/ 	.byte	0x00, 0xf5, 0x21, 0x00


	//----- nvinfo : EIATTR_KPARAM_INFO
	.align		4
.L_807:
        /*00a8*/ 	.byte	0x04, 0x17
        /*00aa*/ 	.short	(.L_809 - .L_808)
.L_808:
        /*00ac*/ 	.word	0x00000000
        /*00b0*/ 	.short	0x0004
        /*00b2*/ 	.short	0x0020
        /*00b4*/ 	.byte	0x00, 0xf5, 0x21, 0x00


	//----- nvinfo : EIATTR_KPARAM_INFO
	.align		4
.L_809:
        /*00b8*/ 	.byte	0x04, 0x17
        /*00ba*/ 	.short	(.L_811 - .L_810)
.L_810:
        /*00bc*/ 	.word	0x00000000
        /*00c0*/ 	.short	0x0003
        /*00c2*/ 	.short	0x0018
        /*00c4*/ 	.byte	0x00, 0xf5, 0x21, 0x00


	//----- nvinfo : EIATTR_KPARAM_INFO
	.align		4
.L_811:
        /*00c8*/ 	.byte	0x04, 0x17
        /*00ca*/ 	.short	(.L_813 - .L_812)
.L_812:
        /*00cc*/ 	.word	0x00000000
        /*00d0*/ 	.short	0x0002
        /*00d2*/ 	.short	0x0010
        /*00d4*/ 	.byte	0x00, 0xf5, 0x21, 0x00


	//----- nvinfo : EIATTR_KPARAM_INFO
	.align		4
.L_813:
        /*00d8*/ 	.byte	0x04, 0x17
        /*00da*/ 	.short	(.L_815 - .L_814)
.L_814:
        /*00dc*/ 	.word	0x00000000
        /*00e0*/ 	.short	0x0001
        /*00e2*/ 	.short	0x0008
        /*00e4*/ 	.byte	0x00, 0xf5, 0x21, 0x00


	//----- nvinfo : EIATTR_KPARAM_INFO
	.align		4
.L_815:
        /*00e8*/ 	.byte	0x04, 0x17
        /*00ea*/ 	.short	(.L_817 - .L_816)
.L_816:
        /*00ec*/ 	.word	0x00000000
        /*00f0*/ 	.short	0x0000
        /*00f2*/ 	.short	0x0000
        /*00f4*/ 	.byte	0x00, 0xf5, 0x21, 0x00


	//----- nvinfo : EIATTR_SPARSE_MMA_MASK
	.align		4
.L_817:
        /*00f8*/ 	.byte	0x03, 0x50
        /*00fa*/ 	.short	0x0000


	//----- nvinfo : EIATTR_MAXREG_COUNT
	.align		4
        /*00fc*/ 	.byte	0x03, 0x1b
        /*00fe*/ 	.short	0x00ff


	//----- nvinfo : EIATTR_MERCURY_ISA_VERSION
	.align		4
        /*0100*/ 	.byte	0x03, 0x5f
        /*0102*/ 	.short	0x0101


	//----- nvinfo : EIATTR_VRC_CTA_INIT_COUNT
	.align		4
        /*0104*/ 	.byte	0x02, 0x4a
	.zero		1
	.zero		1


	//----- nvinfo : EIATTR_EXIT_INSTR_OFFSETS
	.align		4
        /*0108*/ 	.byte	0x04, 0x1c
        /*010a*/ 	.short	(.L_819 - .L_818)


	//   ....[0]....
.L_818:
        /*010c*/ 	.word	0x00000120


	//   ....[1]....
        /*0110*/ 	.word	0x000004f0


	//   ....[2]....
        /*0114*/ 	.word	0x00001790


	//----- nvinfo : EIATTR_CRS_STACK_SIZE
	.align		4
.L_819:
        /*0118*/ 	.byte	0x04, 0x1e
        /*011a*/ 	.short	(.L_821 - .L_820)
.L_820:
        /*011c*/ 	.word	0x00000000


	//----- nvinfo : EIATTR_CBANK_PARAM_SIZE
	.align		4
.L_821:
        /*0120*/ 	.byte	0x03, 0x19
        /*0122*/ 	.short	0x0064


	//----- nvinfo : EIATTR_PARAM_CBANK
	.align		4
        /*0124*/ 	.byte	0x04, 0x0a
        /*0126*/ 	.short	(.L_823 - .L_822)
	.align		4
.L_822:
        /*0128*/ 	.word	index@(.nv.constant0._Z11fdir_nonisoPdS_S_S_S_S_ddddiiiii)
        /*012c*/ 	.short	0x0380
        /*012e*/ 	.short	0x0064


	//----- nvinfo : EIATTR_SW_WAR
	.align		4
.L_823:
        /*0130*/ 	.byte	0x04, 0x36
        /*0132*/ 	.short	(.L_825 - .L_824)
.L_824:
        /*0134*/ 	.word	0x00000008
.L_825:


//--------------------- .nv.info._Z8fdir_isoPdS_S_S_ddddiiiii --------------------------
	.section	.nv.info._Z8fdir_isoPdS_S_S_ddddiiiii,"",@"SHT_CUDA_INFO"
	.sectionflags	@""
	.align	4


	//----- nvinfo : EIATTR_CUDA_API_VERSION
	.align		4
        /*0000*/ 	.byte	0x04, 0x37
        /*0002*/ 	.short	(.L_827 - .L_826)
.L_826:
        /*0004*/ 	.word	0x00000082


	//----- nvinfo : EIATTR_KPARAM_INFO
	.align		4
.L_827:
        /*0008*/ 	.byte	0x04, 0x17
        /*000a*/ 	.short	(.L_829 - .L_828)
.L_828:
        /*000c*/ 	.word	0x00000000
        /*0010*/ 	.short	0x000c
        /*0012*/ 	.short	0x0050
        /*0014*/ 	.byte	0x00, 0xf0, 0x11, 0x00


	//----- nvinfo : EIATTR_KPARAM_INFO
	.align		4
.L_829:
        /*0018*/ 	.byte	0x04, 0x17
        /*001a*/ 	.short	(.L_831 - .L_830)
.L_830:
        /*001c*/ 	.word	0x00000000
        /*0020*/ 	.short	0x000b
        /*0022*/ 	.short	0x004c
        /*0024*/ 	.byte	0x00, 0xf0, 0x11, 0x00


	//----- nvinfo : EIATTR_KPARAM_INFO
	.align		4
.L_831:
        /*0028*/ 	.byte	0x04, 0x17
        /*002a*/ 	.short	(.L_833 - .L_832)
.L_832:
        /*002c*/ 	.word	0x00000000
        /*0030*/ 	.short	0x000a
        /*0032*/ 	.short	0x0048
        /*0034*/ 	.byte	0x00, 0xf0, 0x11, 0x00


	//----- nvinfo : EIATTR_KPARAM_INFO
	.align		4
.L_833:
        /*0038*/ 	.byte	0x04, 0x17
        /*003a*/ 	.short	(.L_835 - .L_834)
.L_834:
        /*003c*/ 	.word	0x00000000
        /*0040*/ 	.short	0x0009
        /*0042*/ 	.short	0x0044
        /*0044*/ 	.byte	0x00, 0xf0, 0x11, 0x00


	//----- nvinfo : EIATTR_KPARAM_INFO
	.align		4
.L_835:
        /*0048*/ 	.byte	0x04, 0x17
        /*004a*/ 	.short	(.L_837 - .L_836)
.L_836:
        /*004c*/ 	.word	0x00000000
        /*0050*/ 	.short	0x0008
        /*0052*/ 	.short	0x0040
        /*0054*/ 	.byte	0x00, 0xf0, 0x11, 0x00


	//----- nvinfo : EIATTR_KPARAM_INFO
	.align		4
.L_837:
        /*0058*/ 	.byte	0x04, 0x17
        /*005a*/ 	.short	(.L_839 - .L_838)
.L_838:
        /*005c*/ 	.word	0x00000000
        /*0060*/ 	.short	0x0007
        /*0062*/ 	.short	0x0038
        /*0064*/ 	.byte	0x00, 0xf0, 0x21, 0x00


	//----- nvinfo : EIATTR_KPARAM_INFO
	.align		4
.L_839:
        /*0068*/ 	.byte	0x04, 0x17
        /*006a*/ 	.short	(.L_841 - .L_840)
.L_840:
        /*006c*/ 	.word	0x00000000
        /*0070*/ 	.short	0x0006
        /*0072*/ 	.short	0x0030
        /*0074*/ 	.byte	0x00, 0xf0, 0x21, 0x00


	//----- nvinfo : EIATTR_KPARAM_INFO
	.align		4
.L_841:
        /*0078*/ 	.byte	0x04, 0x17
        /*007a*/ 	.short	(.L_843 - .L_842)
.L_842:
        /*007c*/ 	.word	0x00000000
        /*0080*/ 	.short	0x0005
        /*0082*/ 	.short	0x0028
        /*0084*/ 	.byte	0x00, 0xf0, 0x21, 0x00


	//----- nvinfo : EIATTR_KPARAM_INFO
	.align		4
.L_843:
        /*0088*/ 	.byte	0x04, 0x17
        /*008a*/ 	.short	(.L_845 - .L_844)
.L_844:
        /*008c*/ 	.word	0x00000000
        /*0090*/ 	.short	0x0004
        /*0092*/ 	.short	0x0020
        /*0094*/ 	.byte	0x00, 0xf0, 0x21, 0x00


	//----- nvinfo : EIATTR_KPARAM_INFO
	.align		4
.L_845:
        /*0098*/ 	.byte	0x04, 0x17
        /*009a*/ 	.short	(.L_847 - .L_846)
.L_846:
        /*009c*/ 	.word	0x00000000
        /*00a0*/ 	.short	0x0003
        /*00a2*/ 	.short	0x0018
        /*00a4*/ 	.byte	0x00, 0xf5, 0x21, 0x00


	//----- nvinfo : EIATTR_KPARAM_INFO
	.align		4
.L_847:
        /*00a8*/ 	.byte	0x04, 0x17
        /*00aa*/ 	.short	(.L_849 - .L_848)
.L_848:
        /*00ac*/ 	.word	0x00000000
        /*00b0*/ 	.short	0x0002
        /*00b2*/ 	.short	0x0010
        /*00b4*/ 	.byte	0x00, 0xf5, 0x21, 0x00


	//----- nvinfo : EIATTR_KPARAM_INFO
	.align		4
.L_849:
        /*00b8*/ 	.byte	0x04, 0x17
        /*00ba*/ 	.short	(.L_851 - .L_850)
.L_850:
        /*00bc*/ 	.word	0x00000000
        /*00c0*/ 	.short	0x0001
        /*00c2*/ 	.short	0x0008
        /*00c4*/ 	.byte	0x00, 0xf5, 0x21, 0x00


	//----- nvinfo : EIATTR_KPARAM_INFO
	.align		4
.L_851:
        /*00c8*/ 	.byte	0x04, 0x17
        /*00ca*/ 	.short	(.L_853 - .L_852)
.L_852:
        /*00cc*/ 	.word	0x00000000
        /*00d0*/ 	.short	0x0000
        /*00d2*/ 	.short	0x0000
        /*00d4*/ 	.byte	0x00, 0xf5, 0x21, 0x00


	//----- nvinfo : EIATTR_SPARSE_MMA_MASK
	.align		4
.L_853:
        /*00d8*/ 	.byte	0x03, 0x50
        /*00da*/ 	.short	0x0000


	//----- nvinfo : EIATTR_MAXREG_COUNT
	.align		4
        /*00dc*/ 	.byte	0x03, 0x1b
        /*00de*/ 	.short	0x00ff


	//----- nvinfo : EIATTR_MERCURY_ISA_VERSION
	.align		4
        /*00e0*/ 	.byte	0x03, 0x5f
        /*00e2*/ 	.short	0x0101


	//----- nvinfo : EIATTR_VRC_CTA_INIT_COUNT
	.align		4
        /*00e4*/ 	.byte	0x02, 0x4a
	.zero		1
	.zero		1


	//----- nvinfo : EIATTR_EXIT_INSTR_OFFSETS
	.align		4
        /*00e8*/ 	.byte	0x04, 0x1c
        /*00ea*/ 	.short	(.L_855 - .L_854)


	//   ....[0]....
.L_854:
        /*00ec*/ 	.word	0x00000120


	//   ....[1]....
        /*00f0*/ 	.word	0x000004d0


	//   ....[2]....
        /*00f4*/ 	.word	0x000011d0


	//----- nvinfo : EIATTR_CRS_STACK_SIZE
	.align		4
.L_855:
        /*00f8*/ 	.byte	0x04, 0x1e
        /*00fa*/ 	.short	(.L_857 - .L_856)
.L_856:
        /*00fc*/ 	.word	0x00000000


	//----- nvinfo : EIATTR_CBANK_PARAM_SIZE
	.align		4
.L_857:
        /*0100*/ 	.byte	0x03, 0x19
        /*0102*/ 	.short	0x0054


	//----- nvinfo : EIATTR_PARAM_CBANK
	.align		4
        /*0104*/ 	.byte	0x04, 0x0a
        /*0106*/ 	.short	(.L_859 - .L_858)
	.align		4
.L_858:
        /*0108*/ 	.word	index@(.nv.constant0._Z8fdir_isoPdS_S_S_ddddiiiii)
        /*010c*/ 	.short	0x0380
        /*010e*/ 	.short	0x0054


	//----- nvinfo : EIATTR_SW_WAR
	.align		4
.L_859:
        /*0110*/ 	.byte	0x04, 0x36
        /*0112*/ 	.short	(.L_861 - .L_860)
.L_860:
        /*0114*/ 	.word	0x00000008
.L_861:


//--------------------- .nv.info._Z12calc_delta_zPdS_S_S_S_di --------------------------
	.section	.nv.info._Z12calc_delta_zPdS_S_S_S_di,"",@"SHT_CUDA_INFO"
	.sectionflags	@""
	.align	4


	//----- nvinfo : EIATTR_CUDA_API_VERSION
	.align		4
        /*0000*/ 	.byte	0x04, 0x37
        /*0002*/ 	.short	(.L_863 - .L_862)
.L_862:
        /*0004*/ 	.word	0x00000082


	//----- nvinfo : EIATTR_KPARAM_INFO
	.align		4
.L_863:
        /*0008*/ 	.byte	0x04, 0x17
        /*000a*/ 	.short	(.L_865 - .L_864)
.L_864:
        /*000c*/ 	.word	0x00000000
        /*0010*/ 	.short	0x0006
        /*0012*/ 	.short	0x0030
        /*0014*/ 	.byte	0x00, 0xf0, 0x11, 0x00


	//----- nvinfo : EIATTR_KPARAM_INFO
	.align		4
.L_865:
        /*0018*/ 	.byte	0x04, 0x17
        /*001a*/ 	.short	(.L_867 - .L_866)
.L_866:
        /*001c*/ 	.word	0x00000000
        /*0020*/ 	.short	0x0005
        /*0022*/ 	.short	0x0028
        /*0024*/ 	.byte	0x00, 0xf0, 0x21, 0x00


	//----- nvinfo : EIATTR_KPARAM_INFO
	.align		4
.L_867:
        /*0028*/ 	.byte	0x04, 0x17
        /*002a*/ 	.short	(.L_869 - .L_868)
.L_868:
        /*002c*/ 	.word	0x00000000
        /*0030*/ 	.short	0x0004
        /*0032*/ 	.short	0x0020
        /*0034*/ 	.byte	0x00, 0xf5, 0x21, 0x00


	//----- nvinfo : EIATTR_KPARAM_INFO
	.align		4
.L_869:
        /*0038*/ 	.byte	0x04, 0x17
        /*003a*/ 	.short	(.L_871 - .L_870)
.L_870:
        /*003c*/ 	.word	0x00000000
        /*0040*/ 	.short	0x0003
        /*0042*/ 	.short	0x0018
        /*0044*/ 	.byte	0x00, 0xf5, 0x21, 0x00


	//----- nvinfo : EIATTR_KPARAM_INFO
	.align		4
.L_871:
        /*0048*/ 	.byte	0x04, 0x17
        /*004a*/ 	.short	(.L_873 - .L_872)
.L_872:
        /*004c*/ 	.word	0x00000000
        /*0050*/ 	.short	0x0002
        /*0052*/ 	.short	0x0010
        /*0054*/ 	.byte	0x00, 0xf5, 0x21, 0x00


	//----- nvinfo : EIATTR_KPARAM_INFO
	.align		4
.L_873:
        /*0058*/ 	.byte	0x04, 0x17
        /*005a*/ 	.short	(.L_875 - .L_874)
.L_874:
        /*005c*/ 	.word	0x00000000
        /*0060*/ 	.short	0x0001
        /*0062*/ 	.short	0x0008
        /*0064*/ 	.byte	0x00, 0xf5, 0x21, 0x00


	//----- nvinfo : EIATTR_KPARAM_INFO
	.align		4
.L_875:
        /*0068*/ 	.byte	0x04, 0x17
        /*006a*/ 	.short	(.L_877 - .L_876)
.L_876:
        /*006c*/ 	.word	0x00000000
        /*0070*/ 	.short	0x0000
        /*0072*/ 	.short	0x0000
        /*0074*/ 	.byte	0x00, 0xf5, 0x21, 0x00


	//----- nvinfo : EIATTR_SPARSE_MMA_MASK
	.align		4
.L_877:
        /*0078*/ 	.byte	0x03, 0x50
        /*007a*/ 	.short	0x0000


	//----- nvinfo : EIATTR_MAXREG_COUNT
	.align		4
        /*007c*/ 	.byte	0x03, 0x1b
        /*007e*/ 	.short	0x00ff


	//----- nvinfo : EIATTR_MERCURY_ISA_VERSION
	.align		4
        /*0080*/ 	.byte	0x03, 0x5f
        /*0082*/ 	.short	0x0101


	//----- nvinfo : EIATTR_VRC_CTA_INIT_COUNT
	.align		4
        /*0084*/ 	.byte	0x02, 0x4a
	.zero		1
	.zero		1


	//----- nvinfo : EIATTR_EXIT_INSTR_OFFSETS
	.align		4
        /*0088*/ 	.byte	0x04, 0x1c
        /*008a*/ 	.short	(.L_879 - .L_878)


	//   ....[0]....
.L_878:
        /*008c*/ 	.word	0x00000070


	//   ....[1]....
        /*0090*/ 	.word	0x000009e0


	//----- nvinfo : EIATTR_CRS_STACK_SIZE
	.align		4
.L_879:
        /*0094*/ 	.byte	0x04, 0x1e
        /*0096*/ 	.short	(.L_881 - .L_880)
.L_880:
        /*0098*/ 	.word	0x00000000


	//----- nvinfo : EIATTR_CBANK_PARAM_SIZE
	.align		4
.L_881:
        /*009c*/ 	.byte	0x03, 0x19
        /*009e*/ 	.short	0x0034


	//----- nvinfo : EIATTR_PARAM_CBANK
	.align		4
        /*00a0*/ 	.byte	0x04, 0x0a
        /*00a2*/ 	.short	(.L_883 - .L_882)
	.align		4
.L_882:
        /*00a4*/ 	.word	index@(.nv.constant0._Z12calc_delta_zPdS_S_S_S_di)
        /*00a8*/ 	.short	0x0380
        /*00aa*/ 	.short	0x0034


	//----- nvinfo : EIATTR_SW_WAR
	.align		4
.L_883:
        /*00ac*/ 	.byte	0x04, 0x36
        /*00ae*/ 	.short	(.L_885 - .L_884)
.L_884:
        /*00b0*/ 	.word	0x00000008
.L_885:


//--------------------- .nv.info._Z17calc_trans_nonisoPdS_S_S_S_S_S_S_S_S_S_S_S_S_S_S_S_S_S_S_S_S_S_S_S_S_S_S_S_S_dddddiiiiiiid --------------------------
	.section	.nv.info._Z17calc_trans_nonisoPdS_S_S_S_S_S_S_S_S_S_S_S_S_S_S_S_S_S_S_S_S_S_S_S_S_S_S_S_S_dddddiiiiiiid,"",@"SHT_CUDA_INFO"
	.sectionflags	@""
	.align	4


	//----- nvinfo : EIATTR_CUDA_API_VERSION
	.align		4
        /*0000*/ 	.byte	0x04, 0x37
        /*0002*/ 	.short	(.L_887 - .L_886)
.L_886:
        /*0004*/ 	.word	0x00000082


	//----- nvinfo : EIATTR_KPARAM_INFO
	.align		4
.L_887:
        /*0008*/ 	.byte	0x04, 0x17
        /*000a*/ 	.short	(.L_889 - .L_888)
.L_888:
        /*000c*/ 	.word	0x00000000
        /*0010*/ 	.short	0x002a
        /*0012*/ 	.short	0x0138
        /*0014*/ 	.byte	0x00, 0xf0, 0x21, 0x00


	//----- nvinfo : EIATTR_KPARAM_INFO
	.align		4
.L_889:
        /*0018*/ 	.byte	0x04, 0x17
        /*001a*/ 	.short	(.L_891 - .L_890)
.L_890:
        /*001c*/ 	.word	0x00000000
        /*0020*/ 	.short	0x0029
        /*0022*/ 	.short	0x0130
        /*0024*/ 	.byte	0x00, 0xf0, 0x11, 0x00


	//----- nvinfo : EIATTR_KPARAM_INFO
	.align		4
.L_891:
        /*0028*/ 	.byte	0x04, 0x17
        /*002a*/ 	.short	(.L_893 - .L_892)
.L_892:
        /*002c*/ 	.word	0x00000000
        /*0030*/ 	.short	0x0028
        /*0032*/ 	.short	0x012c
        /*0034*/ 	.byte	0x00, 0xf0, 0x11, 0x00


	//----- nvinfo : EIATTR_KPARAM_INFO
	.align		4
.L_893:
        /*0038*/ 	.byte	0x04, 0x17
        /*003a*/ 	.short	(.L_895 - .L_894)
.L_894:
        /*003c*/ 	.word	0x00000000
        /*0040*/ 	.short	0x0027
        /*0042*/ 	.short	0x0128
        /*0044*/ 	.byte	0x00, 0xf0, 0x11, 0x00


	//----- nvinfo : EIATTR_KPARAM_INFO
	.align		4
.L_895:
        /*0048*/ 	.byte	0x04, 0x17
        /*004a*/ 	.short	(.L_897 - .L_896)
.L_896:
        /*004c*/ 	.word	0x00000000
        /*0050*/ 	.short	0x0026
        /*0052*/ 	.short	0x0124
        /*0054*/ 	.byte	0x00, 0xf0, 0x11, 0x00


	//----- nvinfo : EIATTR_KPARAM_INFO
	.align		4
.L_897:
        /*0058*/ 	.byte	0x04, 0x17
        /*005a*/ 	.short	(.L_899 - .L_898)
.L_898:
        /*005c*/ 	.word	0x00000000
        /*0060*/ 	.short	0x0025
        /*0062*/ 	.short	0x0120
        /*0064*/ 	.byte	0x00, 0xf0, 0x11, 0x00


	//----- nvinfo : EIATTR_KPARAM_INFO
	.align		4
.L_899:
        /*0068*/ 	.byte	0x04, 0x17
        /*006a*/ 	.short	(.L_901 - .L_900)
.L_900:
        /*006c*/ 	.word	0x00000000
        /*0070*/ 	.short	0x0024
        /*0072*/ 	.short	0x011c
        /*0074*/ 	.byte	0x00, 0xf0, 0x11, 0x00


	//----- nvinfo : EIATTR_KPARAM_INFO
	.align		4
.L_901:
        /*0078*/ 	.byte	0x04, 0x17
        /*007a*/ 	.short	(.L_903 - .L_902)
.L_902:
        /*007c*/ 	.word	0x00000000
        /*0080*/ 	.short	0x0023
        /*0082*/ 	.short	0x0118
        /*0084*/ 	.byte	0x00, 0xf0, 0x11, 0x00


	//----- nvinfo : EIATTR_KPARAM_INFO
	.align		4
.L_903:
        /*0088*/ 	.byte	0x04, 0x17
        /*008a*/ 	.short	(.L_905 - .L_904)
.L_904:
        /*008c*/ 	.word	0x00000000
        /*0090*/ 	.short	0x0022
        /*0092*/ 	.short	0x0110
        /*0094*/ 	.byte	0x00, 0xf0, 0x21, 0x00


	//----- nvinfo : EIATTR_KPARAM_INFO
	.align		4
.L_905:
        /*0098*/ 	.byte	0x04, 0x17
        /*009a*/ 	.short	(.L_907 - .L_906)
.L_906:
        /*009c*/ 	.word	0x00000000
        /*00a0*/ 	.short	0x0021
        /*00a2*/ 	.short	0x0108
        /*00a4*/ 	.byte	0x00, 0xf0, 0x21, 0x00


	//----- nvinfo : EIATTR_KPARAM_INFO
	.align		4
.L_907:
        /*00a8*/ 	.byte	0x04, 0x17
        /*00aa*/ 	.short	(.L_909 - .L_908)
.L_908:
        /*00ac*/ 	.word	0x00000000
        /*00b0*/ 	.short	0x0020
        /*00b2*/ 	.short	0x0100
        /*00b4*/ 	.byte	0x00, 0xf0, 0x21, 0x00


	//----- nvinfo : EIATTR_KPARAM_INFO
	.align		4
.L_909:
        /*00b8*/ 	.byte	0x04, 0x17
        /*00ba*/ 	.short	(.L_911 - .L_910)
.L_910:
        /*00bc*/ 	.word	0x00000000
        /*00c0*/ 	.short	0x001f
        /*00c2*/ 	.short	0x00f8
        /*00c4*/ 	.byte	0x00, 0xf0, 0x21, 0x00


	//----- nvinfo : EIATTR_KPARAM_INFO
	.align		4
.L_911:
        /*00c8*/ 	.byte	0x04, 0x17
        /*00ca*/ 	.short	(.L_913 - .L_912)
.L_912:
        /*00cc*/ 	.word	0x00000000
        /*00d0*/ 	.short	0x001e
        /*00d2*/ 	.short	0x00f0
        /*00d4*/ 	.byte	0x00, 0xf0, 0x21, 0x00


	//----- nvinfo : EIATTR_KPARAM_INFO
	.align		4
.L_913:
        /*00d8*/ 	.byte	0x04, 0x17
        /*00da*/ 	.short	(.L_915 - .L_914)
.L_914:
        /*00dc*/ 	.word	0x00000000
        /*00e0*/ 	.short	0x001d
        /*00e2*/ 	.short	0x00e8
        /*00e4*/ 	.byte	0x00, 0xf5, 0x21, 0x00


	//----- nvinfo : EIATTR_KPARAM_INFO
	.align		4
.L_915:
        /*00e8*/ 	.byte	0x04, 0x17
        /*00ea*/ 	.short	(.L_917 - .L_916)
.L_916:
        /*00ec*/ 	.word	0x00000000
        /*00f0*/ 	.short	0x001c
        /*00f2*/ 	.short	0x00e0
        /*00f4*/ 	.byte	0x00, 0xf5, 0x21, 0x00


	//----- nvinfo : EIATTR_KPARAM_INFO
	.align		4
.L_917:
        /*00f8*/ 	.byte	0x04, 0x17
        /*00fa*/ 	.short	(.L_919 - .L_918)
.L_918:
        /*00fc*/ 	.word	0x00000000
        /*0100*/ 	.short	0x001b
        /*0102*/ 	.short	0x00d8
        /*0104*/ 	.byte	0x00, 0xf5, 0x21, 0x00


	//----- nvinfo : EIATTR_KPARAM_INFO
	.align		4
.L_919:
        /*0108*/ 	.byte	0x04, 0x17
        /*010a*/ 	.short	(.L_921 - .L_920)
.L_920:
        /*010c*/ 	.word	0x00000000
        /*0110*/ 	.short	0x001a
        /*0112*/ 	.short	0x00d0
        /*0114*/ 	.byte	0x00, 0xf5, 0x21, 0x00


	//----- nvinfo : EIATTR_KPARAM_INFO
	.align		4
.L_921:
        /*0118*/ 	.byte	0x04, 0x17
        /*011a*/ 	.short	(.L_923 - .L_922)
.L_922:
        /*011c*/ 	.word	0x00000000
        /*0120*/ 	.short	0x0019
        /*0122*/ 	.short	0x00c8
        /*0124*/ 	.byte	0x00, 0xf5, 0x21, 0x00


	//----- nvinfo : EIATTR_KPARAM_INFO
	.align		4
.L_923:
        /*0128*/ 	.byte	0x04, 0x17
        /*012a*/ 	.short	(.L_925 - .L_924)
.L_924:
        /*012c*/ 	.word	0x00000000
        /*0130*/ 	.short	0x0018
        /*0132*/ 	.short	0x00c0
        /*0134*/ 	.byte	0x00, 0xf5, 0x21, 0x00


	//----- nvinfo : EIATTR_KPARAM_INFO
	.align		4
.L_925:
        /*0138*/ 	.byte	0x04, 0x17
        /*013a*/ 	.short	(.L_927 - .L_926)
.L_926:
        /*013c*/ 	.word	0x00000000
        /*0140*/ 	.short	0x0017
        /*0142*/ 	.short	0x00b8
        /*0144*/ 	.byte	0x00, 0xf5, 0x21, 0x00


	//----- nvinfo : EIATTR_KPARAM_INFO
	.align		4
.L_927:
        /*0148*/ 	.byte	0x04, 0x17
        /*014a*/ 	.short	(.L_929 - .L_928)
.L_928:
        /*014c*/ 	.word	0x00000000
        /*0150*/ 	.short	0x0016
        /*0152*/ 	.short	0x00b0
        /*0154*/ 	.byte	0x00, 0xf5, 0x21, 0x00


	//----- nvinfo : EIATTR_KPARAM_INFO
	.align		4
.L_929:
        /*0158*/ 	.byte	0x04, 0x17
        /*015a*/ 	.short	(.L_931 - .L_930)
.L_930:
        /*015c*/ 	.word	0x00000000
        /*0160*/ 	.short	0x0015
        /*0162*/ 	.short	0x00a8
        /*0164*/ 	.byte	0x00, 0xf5, 0x21, 0x00


	//----- nvinfo : EIATTR_KPARAM_INFO
	.align		4
.L_931:
        /*0168*/ 	.byte	0x04, 0x17
        /*016a*/ 	.short	(.L_933 - .L_932)
.L_932:
        /*016c*/ 	.word	0x00000000
        /*0170*/ 	.short	0x0014
        /*0172*/ 	.short	0x00a0
        /*0174*/ 	.byte	0x00, 0xf5, 0x21, 0x00


	//----- nvinfo : EIATTR_KPARAM_INFO
	.align		4
.L_933:
        /*0178*/ 	.byte	0x04, 0x17
        /*017a*/ 	.short	(.L_935 - .L_934)
.L_934:
        /*017c*/ 	.word	0x00000000
        /*0180*/ 	.short	0x0013
        /*0182*/ 	.short	0x0098
        /*0184*/ 	.byte	0x00, 0xf5, 0x21, 0x00


	//----- nvinfo : EIATTR_KPARAM_INFO
	.align		4
.L_935:
        /*0188*/ 	.byte	0x04, 0x17
        /*018a*/ 	.short	(.L_937 - .L_936)
.L_936:
        /*018c*/ 	.word	0x00000000
        /*0190*/ 	.short	0x0012
        /*0192*/ 	.short	0x0090
        /*0194*/ 	.byte	0x00, 0xf5, 0x21, 0x00


	//----- nvinfo : EIATTR_KPARAM_INFO
	.align		4
.L_937:
        /*0198*/ 	.byte	0x04, 0x17
        /*019a*/ 	.short	(.L_939 - .L_938)
.L_938:
        /*019c*/ 	.word	0x00000000
        /*01a0*/ 	.short	0x0011
        /*01a2*/ 	.short	0x0088
        /*01a4*/ 	.byte	0x00, 0xf5, 0x21, 0x00


	//----- nvinfo : EIATTR_KPARAM_INFO
	.align		4
.L_939:
        /*01a8*/ 	.byte	0x04, 0x17
        /*01aa*/ 	.short	(.L_941 - .L_940)
.L_940:
        /*01ac*/ 	.word	0x00000000
        /*01b0*/ 	.short	0x0010
        /*01b2*/ 	.short	0x0080
        /*01b4*/ 	.byte	0x00, 0xf5, 0x21, 0x00


	//----- nvinfo : EIATTR_KPARAM_INFO
	.align		4
.L_941:
        /*01b8*/ 	.byte	0x04, 0x17
        /*01ba*/ 	.short	(.L_943 - .L_942)
.L_942:
        /*01bc*/ 	.word	0x00000000
        /*01c0*/ 	.short	0x000f
        /*01c2*/ 	.short	0x0078
        /*01c4*/ 	.byte	0x00, 0xf5, 0x21, 0x00


	//----- nvinfo : EIATTR_KPARAM_INFO
	.align		4
.L_943:
        /*01c8*/ 	.byte	0x04, 0x17
        /*01ca*/ 	.short	(.L_945 - .L_944)
.L_944:
        /*01cc*/ 	.word	0x00000000
        /*01d0*/ 	.short	0x000e
        /*01d2*/ 	.short	0x0070
        /*01d4*/ 	.byte	0x00, 0xf5, 0x21, 0x00


	//----- nvinfo : EIATTR_KPARAM_INFO
	.align		4
.L_945:
        /*01d8*/ 	.byte	0x04, 0x17
        /*01da*/ 	.short	(.L_947 - .L_946)
.L_946:
        /*01dc*/ 	.word	0x00000000
        /*01e0*/ 	.short	0x000d
        /*01e2*/ 	.short	0x0068
        /*01e4*/ 	.byte	0x00, 0xf5, 0x21, 0x00


	//----- nvinfo : EIATTR_KPARAM_INFO
	.align		4
.L_947:
        /*01e8*/ 	.byte	0x04, 0x17
        /*01ea*/ 	.short	(.L_949 - .L_948)
.L_948:
        /*01ec*/ 	.word	0x00000000
        /*01f0*/ 	.short	0x000c
        /*01f2*/ 	.short	0x0060
        /*01f4*/ 	.byte	0x00, 0xf5, 0x21, 0x00


	//----- nvinfo : EIATTR_KPARAM_INFO
	.align		4
.L_949:
        /*01f8*/ 	.byte	0x04, 0x17
        /*01fa*/ 	.short	(.L_951 - .L_950)
.L_950:
        /*01fc*/ 	.word	0x00000000
        /*0200*/ 	.short	0x000b
        /*0202*/ 	.short	0x0058
        /*0204*/ 	.byte	0x00, 0xf5, 0x21, 0x00


	//----- nvinfo : EIATTR_KPARAM_INFO
	.align		4
.L_951:
        /*0208*/ 	.byte	0x04, 0x17
        /*020a*/ 	.short	(.L_953 - .L_952)
.L_952:
        /*020c*/ 	.word	0x00000000
        /*0210*/ 	.short	0x000a
        /*0212*/ 	.short	0x0050
        /*0214*/ 	.byte	0x00, 0xf5, 0x21, 0x00


	//----- nvinfo : EIATTR_KPARAM_INFO
	.align		4
.L_953:
        /*0218*/ 	.byte	0x04, 0x17
        /*021a*/ 	.short	(.L_955 - .L_954)
.L_954:
        /*021c*/ 	.word	0x00000000
        /*0220*/ 	.short	0x0009
        /*0222*/ 	.short	0x0048
        /*0224*/ 	.byte	0x00, 0xf5, 0x21, 0x00


	//----- nvinfo : EIATTR_KPARAM_INFO
	.align		4
.L_955:
        /*0228*/ 	.byte	0x04, 0x17
        /*022a*/ 	.short	(.L_957 - .L_956)
.L_956:
        /*022c*/ 	.word	0x00000000
        /*0230*/ 	.short	0x0008
        /*0232*/ 	.short	0x0040
        /*0234*/ 	.byte	0x00, 0xf5, 0x21, 0x00


	//----- nvinfo : EIATTR_KPARAM_INFO
	.align		4
.L_957:
        /*0238*/ 	.byte	0x04, 0x17
        /*023a*/ 	.short	(.L_959 - .L_958)
.L_958:
        /*023c*/ 	.word	0x00000000
        /*0240*/ 	.short	0x0007
        /*0242*/ 	.short	0x0038
        /*0244*/ 	.byte	0x00, 0xf5, 0x21, 0x00


	//----- nvinfo : EIATTR_KPARAM_INFO
	.align		4
.L_959:
        /*0248*/ 	.byte	0x04, 0x17
        /*024a*/ 	.short	(.L_961 - .L_960)
.L_960:
        /*024c*/ 	.word	0x00000000
        /*0250*/ 	.short	0x0006
        /*0252*/ 	.short	0x0030
        /*0254*/ 	.byte	0x00, 0xf5, 0x21, 0x00


	//----- nvinfo : EIATTR_KPARAM_INFO
	.align		4
.L_961:
        /*0258*/ 	.byte	0x04, 0x17
        /*025a*/ 	.short	(.L_963 - .L_962)
.L_962:
        /*025c*/ 	.word	0x00000000
        /*0260*/ 	.short	0x0005
        /*0262*/ 	.short	0x0028
        /*0264*/ 	.byte	0x00, 0xf5, 0x21, 0x00


	//----- nvinfo : EIATTR_KPARAM_INFO
	.align		4
.L_963:
        /*0268*/ 	.byte	0x04, 0x17
        /*026a*/ 	.short	(.L_965 - .L_964)
.L_964:
        /*026c*/ 	.word	0x00000000
        /*0270*/ 	.short	0x0004
        /*0272*/ 	.short	0x0020
        /*0274*/ 	.byte	0x00, 0xf5, 0x21, 0x00


	//----- nvinfo : EIATTR_KPARAM_INFO
	.align		4
.L_965:
        /*0278*/ 	.byte	0x04, 0x17
        /*027a*/ 	.short	(.L_967 - .L_966)
.L_966:
        /*027c*/ 	.word	0x00000000
        /*0280*/ 	.short	0x0003
        /*0282*/ 	.short	0x0018
        /*0284*/ 	.byte	0x00, 0xf5, 0x21, 0x00


	//----- nvinfo : EIATTR_KPARAM_INFO
	.align		4
.L_967:
        /*0288*/ 	.byte	0x04, 0x17
        /*028a*/ 	.short	(.L_969 - .L_968)
.L_968:
        /*028c*/ 	.word	0x00000000
        /*0290*/ 	.short	0x0002
        /*0292*/ 	.short	0x0010
        /*0294*/ 	.byte	0x00, 0xf5, 0x21, 0x00


	//----- nvinfo : EIATTR_KPARAM_INFO
	.align		4
.L_969:
        /*0298*/ 	.byte	0x04, 0x17
        /*029a*/ 	.short	(.L_971 - .L_970)
.L_970:
        /*029c*/ 	.word	0x00000000
        /*02a0*/ 	.short	0x0001
        /*02a2*/ 	.short	0x0008
        /*02a4*/ 	.byte	0x00, 0xf5, 0x21, 0x00


	//----- nvinfo : EIATTR_KPARAM_INFO
	.align		4
.L_971:
        /*02a8*/ 	.byte	0x04, 0x17
        /*02aa*/ 	.short	(.L_973 - .L_972)
.L_972:
        /*02ac*/ 	.word	0x00000000
        /*02b0*/ 	.short	0x0000
        /*02b2*/ 	.short	0x0000
        /*02b4*/ 	.byte	0x00, 0xf5, 0x21, 0x00


	//----- nvinfo : EIATTR_SPARSE_MMA_MASK
	.align		4
.L_973:
        /*02b8*/ 	.byte	0x03, 0x50
        /*02ba*/ 	.short	0x0000


	//----- nvinfo : EIATTR_MAXREG_COUNT
	.align		4
        /*02bc*/ 	.byte	0x03, 0x1b
        /*02be*/ 	.short	0x00ff


	//----- nvinfo : EIATTR_EXTERNS
	.align		4
        /*02c0*/ 	.byte	0x04, 0x0f
        /*02c2*/ 	.short	(.L_975 - .L_974)


	//   ....[0]....
	.align		4
.L_974:
        /*02c4*/ 	.word	index@(vprintf)


	//----- nvinfo : EIATTR_MERCURY_ISA_VERSION
	.align		4
.L_975:
        /*02c8*/ 	.byte	0x03, 0x5f
        /*02ca*/ 	.short	0x0101


	//----- nvinfo : EIATTR_VRC_CTA_INIT_COUNT
	.align		4
        /*02cc*/ 	.byte	0x02, 0x4a
	.zero		1
	.zero		1


	//----- nvinfo : EIATTR_SYSCALL_OFFSETS
	.align		4
        /*02d0*/ 	.byte	0x04, 0x46
        /*02d2*/ 	.short	(.L_977 - .L_976)


	//   ....[0]....
.L_976:
        /*02d4*/ 	.word	0x00005ab0


	//   ....[1]....
        /*02d8*/ 	.word	0x00006b10


	//   ....[2]....
        /*02dc*/ 	.word	0x00007960


	//   ....[3]....
        /*02e0*/ 	.word	0x00008770


	//----- nvinfo : EIATTR_EXIT_INSTR_OFFSETS
	.align		4
.L_977:
        /*02e4*/ 	.byte	0x04, 0x1c
        /*02e6*/ 	.short	(.L_979 - .L_978)


	//   ....[0]....
.L_978:
        /*02e8*/ 	.word	0x00000120


	//   ....[1]....
        /*02ec*/ 	.word	0x00008960


	//----- nvinfo : EIATTR_CRS_STACK_SIZE
	.align		4
.L_979:
        /*02f0*/ 	.byte	0x04, 0x1e
        /*02f2*/ 	.short	(.L_981 - .L_980)
.L_980:
        /*02f4*/ 	.word	0x00000000


	//----- nvinfo : EIATTR_CBANK_PARAM_SIZE
	.align		4
.L_981:
        /*02f8*/ 	.byte	0x03, 0x19
        /*02fa*/ 	.short	0x0140


	//----- nvinfo : EIATTR_PARAM_CBANK
	.align		4
        /*02fc*/ 	.byte	0x04, 0x0a
        /*02fe*/ 	.short	(.L_983 - .L_982)
	.align		4
.L_982:
        /*0300*/ 	.word	index@(.nv.constant0._Z17calc_trans_nonisoPdS_S_S_S_S_S_S_S_S_S_S_S_S_S_S_S_S_S_S_S_S_S_S_S_S_S_S_S_S_dddddiiiiiiid)
        /*0304*/ 	.short	0x0380
        /*0306*/ 	.short	0x0140


	//----- nvinfo : EIATTR_SW_WAR
	.align		4
.L_983:
        /*0308*/ 	.byte	0x04, 0x36
        /*030a*/ 	.short	(.L_985 - .L_984)
.L_984:
        /*030c*/ 	.word	0x00000008
.L_985:


//--------------------- .nv.info._Z14calc_trans_isoPdS_S_S_S_S_S_S_S_S_S_S_S_S_S_dddddiiiiiiid --------------------------
	.section	.nv.info._Z14calc_trans_isoPdS_S_S_S_S_S_S_S_S_S_S_S_S_S_dddddiiiiiiid,"",@"SHT_CUDA_INFO"
	.sectionflags	@""
	.align	4


	//----- nvinfo : EIATTR_CUDA_API_VERSION
	.align		4
        /*0000*/ 	.byte	0x04, 0x37
        /*0002*/ 	.short	(.L_987 - .L_986)
.L_986:
        /*0004*/ 	.word	0x00000082


	//----- nvinfo : EIATTR_KPARAM_INFO
	.align		4
.L_987:
        /*0008*/ 	.byte	0x04, 0x17
        /*000a*/ 	.short	(.L_989 - .L_988)
.L_988:
        /*000c*/ 	.word	0x00000000
        /*0010*/ 	.short	0x001b
        /*0012*/ 	.short	0x00c0
        /*0014*/ 	.byte	0x00, 0xf0, 0x21, 0x00


	//----- nvinfo : EIATTR_KPARAM_INFO
	.align		4
.L_989:
        /*0018*/ 	.byte	0x04, 0x17
        /*001a*/ 	.short	(.L_991 - .L_990)
.L_990:
        /*001c*/ 	.word	0x00000000
        /*0020*/ 	.short	0x001a
        /*0022*/ 	.short	0x00b8
        /*0024*/ 	.byte	0x00, 0xf0, 0x11, 0x00


	//----- nvinfo : EIATTR_KPARAM_INFO
	.align		4
.L_991:
        /*0028*/ 	.byte	0x04, 0x17
        /*002a*/ 	.short	(.L_993 - .L_992)
.L_992:
        /*002c*/ 	.word	0x00000000
        /*0030*/ 	.short	0x0019
        /*0032*/ 	.short	0x00b4
        /*0034*/ 	.byte	0x00, 0xf0, 0x11, 0x00


	//----- nvinfo : EIATTR_KPARAM_INFO
	.align		4
.L_993:
        /*0038*/ 	.byte	0x04, 0x17
        /*003a*/ 	.short	(.L_995 - .L_994)
.L_994:
        /*003c*/ 	.word	0x00000000
        /*0040*/ 	.short	0x0018
        /*0042*/ 	.short	0x00b0
        /*0044*/ 	.byte	0x00, 0xf0, 0x11, 0x00


	//----- nvinfo : EIATTR_KPARAM_INFO
	.align		4
.L_995:
        /*0048*/ 	.byte	0x04, 0x17
        /*004a*/ 	.short	(.L_997 - .L_996)
.L_996:
        /*004c*/ 	.word	0x00000000
        /*0050*/ 	.short	0x0017
        /*0052*/ 	.short	0x00ac
        /*0054*/ 	.byte	0x00, 0xf0, 0x11, 0x00


	//----- nvinfo : EIATTR_KPARAM_INFO
	.align		4
.L_997:
        /*0058*/ 	.byte	0x04, 0x17
        /*005a*/ 	.short	(.L_999 - .L_998)
.L_998:
        /*005c*/ 	.word	0x00000000
        /*0060*/ 	.short	0x0016
        /*0062*/ 	.short	0x00a8
        /*0064*/ 	.byte	0x00, 0xf0, 0x11, 0x00


	//----- nvinfo : EIATTR_KPARAM_INFO
	.align		4
.L_999:
        /*0068*/ 	.byte	0x04, 0x17
        /*006a*/ 	.short	(.L_1001 - .L_1000)
.L_1000:
        /*006c*/ 	.word	0x00000000
        /*0070*/ 	.short	0x0015
        /*0072*/ 	.short	0x00a4
        /*0074*/ 	.byte	0x00, 0xf0, 0x11, 0x00


	//----- nvinfo : EIATTR_KPARAM_INFO
	.align		4
.L_1001:
        /*0078*/ 	.byte	0x04, 0x17
        /*007a*/ 	.short	(.L_1003 - .L_1002)
.L_1002:
        /*007c*/ 	.word	0x00000000
        /*0080*/ 	.short	0x0014
        /*0082*/ 	.short	0x00a0
        /*0084*/ 	.byte	0x00, 0xf0, 0x11, 0x00


	//----- nvinfo : EIATTR_KPARAM_INFO
	.align		4
.L_1003:
        /*0088*/ 	.byte	0x04, 0x17
        /*008a*/ 	.short	(.L_1005 - .L_1004)
.L_1004:
        /*008c*/ 	.word	0x00000000
        /*0090*/ 	.short	0x0013
        /*0092*/ 	.short	0x0098
        /*0094*/ 	.byte	0x00, 0xf0, 0x21, 0x00


	//----- nvinfo : EIATTR_KPARAM_INFO
	.align		4
.L_1005:
        /*0098*/ 	.byte	0x04, 0x17
        /*009a*/ 	.short	(.L_1007 - .L_1006)
.L_1006:
        /*009c*/ 	.word	0x00000000
        /*00a0*/ 	.short	0x0012
        /*00a2*/ 	.short	0x0090
        /*00a4*/ 	.byte	0x00, 0xf0, 0x21, 0x00


	//----- nvinfo : EIATTR_KPARAM_INFO
	.align		4
.L_1007:
        /*00a8*/ 	.byte	0x04, 0x17
        /*00aa*/ 	.short	(.L_1009 - .L_1008)
.L_1008:
        /*00ac*/ 	.word	0x00000000
        /*00b0*/ 	.short	0x0011
        /*00b2*/ 	.short	0x0088
        /*00b4*/ 	.byte	0x00, 0xf0, 0x21, 0x00


	//----- nvinfo : EIATTR_KPARAM_INFO
	.align		4
.L_1009:
        /*00b8*/ 	.byte	0x04, 0x17
        /*00ba*/ 	.short	(.L_1011 - .L_1010)
.L_1010:
        /*00bc*/ 	.word	0x00000000
        /*00c0*/ 	.short	0x0010
        /*00c2*/ 	.short	0x0080
        /*00c4*/ 	.byte	0x00, 0xf0, 0x21, 0x00


	//----- nvinfo : EIATTR_KPARAM_INFO
	.align		4
.L_1011:
        /*00c8*/ 	.byte	0x04, 0x17
        /*00ca*/ 	.short	(.L_1013 - .L_1012)
.L_1012:
        /*00cc*/ 	.word	0x00000000
        /*00d0*/ 	.short	0x000f
        /*00d2*/ 	.short	0x0078
        /*00d4*/ 	.byte	0x00, 0xf0, 0x21, 0x00


	//----- nvinfo : EIATTR_KPARAM_INFO
	.align		4
.L_1013:
        /*00d8*/ 	.byte	0x04, 0x17
        /*00da*/ 	.short	(.L_1015 - .L_1014)
.L_1014:
        /*00dc*/ 	.word	0x00000000
        /*00e0*/ 	.short	0x000e
        /*00e2*/ 	.short	0x0070
        /*00e4*/ 	.byte	0x00, 0xf5, 0x21, 0x00


	//----- nvinfo : EIATTR_KPARAM_INFO
	.align		4
.L_1015:
        /*00e8*/ 	.byte	0x04, 0x17
        /*00ea*/ 	.short	(.L_1017 - .L_1016)
.L_1016:
        /*00ec*/ 	.word	0x00000000
        /*00f0*/ 	.short	0x000d
        /*00f2*/ 	.short	0x0068
        /*00f4*/ 	.byte	0x00, 0xf5, 0x21, 0x00


	//----- nvinfo : EIATTR_KPARAM_INFO
	.align		4
.L_1017:
        /*00f8*/ 	.byte	0x04, 0x17
        /*00fa*/ 	.short	(.L_1019 - .L_1018)
.L_1018:
        /*00fc*/ 	.word	0x00000000
        /*0100*/ 	.short	0x000c
        /*0102*/ 	.short	0x0060
        /*0104*/ 	.byte	0x00, 0xf5, 0x21, 0x00


	//----- nvinfo : EIATTR_KPARAM_INFO
	.align		4
.L_1019:
        /*0108*/ 	.byte	0x04, 0x17
        /*010a*/ 	.short	(.L_1021 - .L_1020)
.L_1020:
        /*010c*/ 	.word	0x00000000
        /*0110*/ 	.short	0x000b
        /*0112*/ 	.short	0x0058
        /*0114*/ 	.byte	0x00, 0xf5, 0x21, 0x00


	//----- nvinfo : EIATTR_KPARAM_INFO
	.align		4
.L_1021:
        /*0118*/ 	.byte	0x04, 0x17
        /*011a*/ 	.short	(.L_1023 - .L_1022)
.L_1022:
        /*011c*/ 	.word	0x00000000
        /*0120*/ 	.short	0x000a
        /*0122*/ 	.short	0x0050
        /*0124*/ 	.byte	0x00, 0xf5, 0x21, 0x00


	//----- nvinfo : EIATTR_KPARAM_INFO
	.align		4
.L_1023:
        /*0128*/ 	.byte	0x04, 0x17
        /*012a*/ 	.short	(.L_1025 - .L_1024)
.L_1024:
        /*012c*/ 	.word	0x00000000
        /*0130*/ 	.short	0x0009
        /*0132*/ 	.short	0x0048
        /*0134*/ 	.byte	0x00, 0xf5, 0x21, 0x00


	//----- nvinfo : EIATTR_KPARAM_INFO
	.align		4
.L_1025:
        /*0138*/ 	.byte	0x04, 0x17
        /*013a*/ 	.short	(.L_1027 - .L_1026)
.L_1026:
        /*013c*/ 	.word	0x00000000
        /*0140*/ 	.short	0x0008
        /*0142*/ 	.short	0x0040
        /*0144*/ 	.byte	0x00, 0xf5, 0x21, 0x00


	//----- nvinfo : EIATTR_KPARAM_INFO
	.align		4
.L_1027:
        /*0148*/ 	.byte	0x04, 0x17
        /*014a*/ 	.short	(.L_1029 - .L_1028)
.L_1028:
        /*014c*/ 	.word	0x00000000
        /*0150*/ 	.short	0x0007
        /*0152*/ 	.short	0x0038
        /*0154*/ 	.byte	0x00, 0xf5, 0x21, 0x00


	//----- nvinfo : EIATTR_KPARAM_INFO
	.align		4
.L_1029:
        /*0158*/ 	.byte	0x04, 0x17
        /*015a*/ 	.short	(.L_1031 - .L_1030)
.L_1030:
        /*015c*/ 	.word	0x00000000
        /*0160*/ 	.short	0x0006
        /*0162*/ 	.short	0x0030
        /*0164*/ 	.byte	0x00, 0xf5, 0x21, 0x00


	//----- nvinfo : EIATTR_KPARAM_INFO
	.align		4
.L_1031:
        /*0168*/ 	.byte	0x04, 0x17
        /*016a*/ 	.short	(.L_1033 - .L_1032)
.L_1032:
        /*016c*/ 	.word	0x00000000
        /*0170*/ 	.short	0x0005
        /*0172*/ 	.short	0x0028
        /*0174*/ 	.byte	0x00, 0xf5, 0x21, 0x00


	//----- nvinfo : EIATTR_KPARAM_INFO
	.align		4
.L_1033:
        /*0178*/ 	.byte	0x04, 0x17
        /*017a*/ 	.short	(.L_1035 - .L_1034)
.L_1034:
        /*017c*/ 	.word	0x00000000
        /*0180*/ 	.short	0x0004
        /*0182*/ 	.short	0x0020
        /*0184*/ 	.byte	0x00, 0xf5, 0x21, 0x00


	//----- nvinfo : EIATTR_KPARAM_INFO
	.align		4
.L_1035:
        /*0188*/ 	.byte	0x04, 0x17
        /*018a*/ 	.short	(.L_1037 - .L_1036)
.L_1036:
        /*018c*/ 	.word	0x00000000
        /*0190*/ 	.short	0x0003
        /*0192*/ 	.short	0x0018
        /*0194*/ 	.byte	0x00, 0xf5, 0x21, 0x00


	//----- nvinfo : EIATTR_KPARAM_INFO
	.align		4
.L_1037:
        /*0198*/ 	.byte	0x04, 0x17
        /*019a*/ 	.short	(.L_1039 - .L_1038)
.L_1038:
        /*019c*/ 	.word	0x00000000
        /*01a0*/ 	.short	0x0002
        /*01a2*/ 	.short	0x0010
        /*01a4*/ 	.byte	0x00, 0xf5, 0x21, 0x00


	//----- nvinfo : EIATTR_KPARAM_INFO
	.align		4
.L_1039:
        /*01a8*/ 	.byte	0x04, 0x17
        /*01aa*/ 	.short	(.L_1041 - .L_1040)
.L_1040:
        /*01ac*/ 	.word	0x00000000
        /*01b0*/ 	.short	0x0001
        /*01b2*/ 	.short	0x0008
        /*01b4*/ 	.byte	0x00, 0xf5, 0x21, 0x00


	//----- nvinfo : EIATTR_KPARAM_INFO
	.align		4
.L_1041:
        /*01b8*/ 	.byte	0x04, 0x17
        /*01ba*/ 	.short	(.L_1043 - .L_1042)
.L_1042:
        /*01bc*/ 	.word	0x00000000
        /*01c0*/ 	.short	0x0000
        /*01c2*/ 	.short	0x0000
        /*01c4*/ 	.byte	0x00, 0xf5, 0x21, 0x00


	//----- nvinfo : EIATTR_SPARSE_MMA_MASK
	.align		4
.L_1043:
        /*01c8*/ 	.byte	0x03, 0x50
        /*01ca*/ 	.short	0x0000


	//----- nvinfo : EIATTR_MAXREG_COUNT
	.align		4
        /*01cc*/ 	.byte	0x03, 0x1b
        /*01ce*/ 	.short	0x00ff


	//----- nvinfo : EIATTR_EXTERNS
	.align		4
        /*01d0*/ 	.byte	0x04, 0x0f
        /*01d2*/ 	.short	(.L_1045 - .L_1044)


	//   ....[0]....
	.align		4
.L_1044:
        /*01d4*/ 	.word	index@(vprintf)


	//----- nvinfo : EIATTR_MERCURY_ISA_VERSION
	.align		4
.L_1045:
        /*01d8*/ 	.byte	0x03, 0x5f
        /*01da*/ 	.short	0x0101


	//----- nvinfo : EIATTR_VRC_CTA_INIT_COUNT
	.align		4
        /*01dc*/ 	.byte	0x02, 0x4a
	.zero		1
	.zero		1


	//----- nvinfo : EIATTR_SYSCALL_OFFSETS
	.align		4
        /*01e0*/ 	.byte	0x04, 0x46
        /*01e2*/ 	.short	(.L_1047 - .L_1046)


	//   ....[0]....
.L_1046:
        /*01e4*/ 	.word	0x00003570


	//   ....[1]....
        /*01e8*/ 	.word	0x00004310


	//----- nvinfo : EIATTR_EXIT_INSTR_OFFSETS
	.align		4
.L_1047:
        /*01ec*/ 	.byte	0x04, 0x1c
        /*01ee*/ 	.short	(.L_1049 - .L_1048)


	//   ....[0]....
.L_1048:
        /*01f0*/ 	.word	0x00000120


	//   ....[1]....
        /*01f4*/ 	.word	0x000044c0


	//----- nvinfo : EIATTR_CRS_STACK_SIZE
	.align		4
.L_1049:
        /*01f8*/ 	.byte	0x04, 0x1e
        /*01fa*/ 	.short	(.L_1051 - .L_1050)
.L_1050:
        /*01fc*/ 	.word	0x00000000


	//----- nvinfo : EIATTR_CBANK_PARAM_SIZE
	.align		4
.L_1051:
        /*0200*/ 	.byte	0x03, 0x19
        /*0202*/ 	.short	0x00c8


	//----- nvinfo : EIATTR_PARAM_CBANK
	.align		4
        /*0204*/ 	.byte	0x04, 0x0a
        /*0206*/ 	.short	(.L_1053 - .L_1052)
	.align		4
.L_1052:
        /*0208*/ 	.word	index@(.nv.constant0._Z14calc_trans_isoPdS_S_S_S_S_S_S_S_S_S_S_S_S_S_dddddiiiiiiid)
        /*020c*/ 	.short	0x0380
        /*020e*/ 	.short	0x00c8


	//----- nvinfo : EIATTR_SW_WAR
	.align		4
.L_1053:
        /*0210*/ 	.byte	0x04, 0x36
        /*0212*/ 	.short	(.L_1055 - .L_1054)
.L_1054:
        /*0214*/ 	.word	0x00000008
.L_1055:


//--------------------- .nv.info._Z25planck_interpol_interfacePdS_S_iiii --------------------------
	.section	.nv.info._Z25planck_interpol_interfacePdS_S_iiii,"",@"SHT_CUDA_INFO"
	.sectionflags	@""
	.align	4


	//----- nvinfo : EIATTR_CUDA_API_VERSION
	.align		4
        /*0000*/ 	.byte	0x04, 0x37
        /*0002*/ 	.short	(.L_1057 - .L_1056)
.L_1056:
        /*0004*/ 	.word	0x00000082


	//----- nvinfo : EIATTR_KPARAM_INFO
	.align		4
.L_1057:
        /*0008*/ 	.byte	0x04, 0x17
        /*000a*/ 	.short	(.L_1059 - .L_1058)
.L_1058:
        /*000c*/ 	.word	0x00000000
        /*0010*/ 	.short	0x0006
        /*0012*/ 	.short	0x0024
        /*0014*/ 	.byte	0x00, 0xf0, 0x11, 0x00


	//----- nvinfo : EIATTR_KPARAM_INFO
	.align		4
.L_1059:
        /*0018*/ 	.byte	0x04, 0x17
        /*001a*/ 	.short	(.L_1061 - .L_1060)
.L_1060:
        /*001c*/ 	.word	0x00000000
        /*0020*/ 	.short	0x0005
        /*0022*/ 	.short	0x0020
        /*0024*/ 	.byte	0x00, 0xf0, 0x11, 0x00


	//----- nvinfo : EIATTR_KPARAM_INFO
	.align		4
.L_1061:
        /*0028*/ 	.byte	0x04, 0x17
        /*002a*/ 	.short	(.L_1063 - .L_1062)
.L_1062:
        /*002c*/ 	.word	0x00000000
        /*0030*/ 	.short	0x0004
        /*0032*/ 	.short	0x001c
        /*0034*/ 	.byte	0x00, 0xf0, 0x11, 0x00


	//----- nvinfo : EIATTR_KPARAM_INFO
	.align		4
.L_1063:
        /*0038*/ 	.byte	0x04, 0x17
        /*003a*/ 	.short	(.L_1065 - .L_1064)
.L_1064:
        /*003c*/ 	.word	0x00000000
        /*0040*/ 	.short	0x0003
        /*0042*/ 	.short	0x0018
        /*0044*/ 	.byte	0x00, 0xf0, 0x11, 0x00


	//----- nvinfo : EIATTR_KPARAM_INFO
	.align		4
.L_1065:
        /*0048*/ 	.byte	0x04, 0x17
        /*004a*/ 	.short	(.L_1067 - .L_1066)
.L_1066:
        /*004c*/ 	.word	0x00000000
        /*0050*/ 	.short	0x0002
        /*0052*/ 	.short	0x0010
        /*0054*/ 	.byte	0x00, 0xf5, 0x21, 0x00


	//----- nvinfo : EIATTR_KPARAM_INFO
	.align		4
.L_1067:
        /*0058*/ 	.byte	0x04, 0x17
        /*005a*/ 	.short	(.L_1069 - .L_1068)
.L_1068:
        /*005c*/ 	.word	0x00000000
        /*0060*/ 	.short	0x0001
        /*0062*/ 	.short	0x0008
        /*0064*/ 	.byte	0x00, 0xf5, 0x21, 0x00


	//----- nvinfo : EIATTR_KPARAM_INFO
	.align		4
.L_1069:
        /*0068*/ 	.byte	0x04, 0x17
        /*006a*/ 	.short	(.L_1071 - .L_1070)
.L_1070:
        /*006c*/ 	.word	0x00000000
        /*0070*/ 	.short	0x0000
        /*0072*/ 	.short	0x0000
        /*0074*/ 	.byte	0x00, 0xf5, 0x21, 0x00


	//----- nvinfo : EIATTR_SPARSE_MMA_MASK
	.align		4
.L_1071:
        /*0078*/ 	.byte	0x03, 0x50
        /*007a*/ 	.short	0x0000


	//----- nvinfo : EIATTR_MAXREG_COUNT
	.align		4
        /*007c*/ 	.byte	0x03, 0x1b
        /*007e*/ 	.short	0x00ff


	//----- nvinfo : EIATTR_MERCURY_ISA_VERSION
	.align		4
        /*0080*/ 	.byte	0x03, 0x5f
        /*0082*/ 	.short	0x0101


	//----- nvinfo : EIATTR_VRC_CTA_INIT_COUNT
	.align		4
        /*0084*/ 	.byte	0x02, 0x4a
	.zero		1
	.zero		1


	//----- nvinfo : EIATTR_EXIT_INSTR_OFFSETS
	.align		4
        /*0088*/ 	.byte	0x04, 0x1c
        /*008a*/ 	.short	(.L_1073 - .L_1072)


	//   ....[0]....
.L_1072:
        /*008c*/ 	.word	0x000000c0


	//   ....[1]....
        /*0090*/ 	.word	0x00000540


	//   ....[2]....
        /*0094*/ 	.word	0x000005e0


	//----- nvinfo : EIATTR_CRS_STACK_SIZE
	.align		4
.L_1073:
        /*0098*/ 	.byte	0x04, 0x1e
        /*009a*/ 	.short	(.L_1075 - .L_1074)
.L_1074:
        /*009c*/ 	.word	0x00000000


	//----- nvinfo : EIATTR_CBANK_PARAM_SIZE
	.align		4
.L_1075:
        /*00a0*/ 	.byte	0x03, 0x19
        /*00a2*/ 	.short	0x0028


	//----- nvinfo : EIATTR_PARAM_CBANK
	.align		4
        /*00a4*/ 	.byte	0x04, 0x0a
        /*00a6*/ 	.short	(.L_1077 - .L_1076)
	.align		4
.L_1076:
        /*00a8*/ 	.word	index@(.nv.constant0._Z25planck_interpol_interfacePdS_S_iiii)
        /*00ac*/ 	.short	0x0380
        /*00ae*/ 	.short	0x0028


	//----- nvinfo : EIATTR_SW_WAR
	.align		4
.L_1077:
        /*00b0*/ 	.byte	0x04, 0x36
        /*00b2*/ 	.short	(.L_1079 - .L_1078)
.L_1078:
        /*00b4*/ 	.word	0x00000008
.L_1079:


//--------------------- .nv.info._Z21planck_interpol_layerPdS_S_S_iiiii --------------------------
	.section	.nv.info._Z21planck_interpol_layerPdS_S_S_iiiii,"",@"SHT_CUDA_INFO"
	.sectionflags	@""
	.align	4


	//----- nvinfo : EIATTR_CUDA_API_VERSION
	.align		4
        /*0000*/ 	.byte	0x04, 0x37
        /*0002*/ 	.short	(.L_1081 - .L_1080)
.L_1080:
        /*0004*/ 	.word	0x00000082


	//----- nvinfo : EIATTR_KPARAM_INFO
	.align		4
.L_1081:
        /*0008*/ 	.byte	0x04, 0x17
        /*000a*/ 	.short	(.L_1083 - .L_1082)
.L_1082:
        /*000c*/ 	.word	0x00000000
        /*0010*/ 	.short	0x0008
        /*0012*/ 	.short	0x0030
        /*0014*/ 	.byte	0x00, 0xf0, 0x11, 0x00


	//----- nvinfo : EIATTR_KPARAM_INFO
	.align		4
.L_1083:
        /*0018*/ 	.byte	0x04, 0x17
        /*001a*/ 	.short	(.L_1085 - .L_1084)
.L_1084:
        /*001c*/ 	.word	0x00000000
        /*0020*/ 	.short	0x0007
        /*0022*/ 	.short	0x002c
        /*0024*/ 	.byte	0x00, 0xf0, 0x11, 0x00


	//----- nvinfo : EIATTR_KPARAM_INFO
	.align		4
.L_1085:
        /*0028*/ 	.byte	0x04, 0x17
        /*002a*/ 	.short	(.L_1087 - .L_1086)
.L_1086:
        /*002c*/ 	.word	0x00000000
        /*0030*/ 	.short	0x0006
        /*0032*/ 	.short	0x0028
        /*0034*/ 	.byte	0x00, 0xf0, 0x11, 0x00


	//----- nvinfo : EIATTR_KPARAM_INFO
	.align		4
.L_1087:
        /*0038*/ 	.byte	0x04, 0x17
        /*003a*/ 	.short	(.L_1089 - .L_1088)
.L_1088:
        /*003c*/ 	.word	0x00000000
        /*0040*/ 	.short	0x0005
        /*0042*/ 	.short	0x0024
        /*0044*/ 	.byte	0x00, 0xf0, 0x11, 0x00


	//----- nvinfo : EIATTR_KPARAM_INFO
	.align		4
.L_1089:
        /*0048*/ 	.byte	0x04, 0x17
        /*004a*/ 	.short	(.L_1091 - .L_1090)
.L_1090:
        /*004c*/ 	.word	0x00000000
        /*0050*/ 	.short	0x0004
        /*0052*/ 	.short	0x0020
        /*0054*/ 	.byte	0x00, 0xf0, 0x11, 0x00


	//----- nvinfo : EIATTR_KPARAM_INFO
	.align		4
.L_1091:
        /*0058*/ 	.byte	0x04, 0x17
        /*005a*/ 	.short	(.L_1093 - .L_1092)
.L_1092:
        /*005c*/ 	.word	0x00000000
        /*0060*/ 	.short	0x0003
        /*0062*/ 	.short	0x0018
        /*0064*/ 	.byte	0x00, 0xf5, 0x21, 0x00


	//----- nvinfo : EIATTR_KPARAM_INFO
	.align		4
.L_1093:
        /*0068*/ 	.byte	0x04, 0x17
        /*006a*/ 	.short	(.L_1095 - .L_1094)
.L_1094:
        /*006c*/ 	.word	0x00000000
        /*0070*/ 	.short	0x0002
        /*0072*/ 	.short	0x0010
        /*0074*/ 	.byte	0x00, 0xf5, 0x21, 0x00


	//----- nvinfo : EIATTR_KPARAM_INFO
	.align		4
.L_1095:
        /*0078*/ 	.byte	0x04, 0x17
        /*007a*/ 	.short	(.L_1097 - .L_1096)
.L_1096:
        /*007c*/ 	.word	0x00000000
        /*0080*/ 	.short	0x0001
        /*0082*/ 	.short	0x0008
        /*0084*/ 	.byte	0x00, 0xf5, 0x21, 0x00


	//----- nvinfo : EIATTR_KPARAM_INFO
	.align		4
.L_1097:
        /*0088*/ 	.byte	0x04, 0x17
        /*008a*/ 	.short	(.L_1099 - .L_1098)
.L_1098:
        /*008c*/ 	.word	0x00000000
        /*0090*/ 	.short	0x0000
        /*0092*/ 	.short	0x0000
        /*0094*/ 	.byte	0x00, 0xf5, 0x21, 0x00


	//----- nvinfo : EIATTR_SPARSE_MMA_MASK
	.align		4
.L_1099:
        /*0098*/ 	.byte	0x03, 0x50
        /*009a*/ 	.short	0x0000


	//----- nvinfo : EIATTR_MAXREG_COUNT
	.align		4
        /*009c*/ 	.byte	0x03, 0x1b
        /*009e*/ 	.short	0x00ff


	//----- nvinfo : EIATTR_MERCURY_ISA_VERSION
	.align		4
        /*00a0*/ 	.byte	0x03, 0x5f
        /*00a2*/ 	.short	0x0101


	//----- nvinfo : EIATTR_VRC_CTA_INIT_COUNT
	.align		4
        /*00a4*/ 	.byte	0x02, 0x4a
	.zero		1
	.zero		1


	//----- nvinfo : EIATTR_EXIT_INSTR_OFFSETS
	.align		4
        /*00a8*/ 	.byte	0x04, 0x1c
        /*00aa*/ 	.short	(.L_1101 - .L_1100)


	//   ....[0]....
.L_1100:
        /*00ac*/ 	.word	0x000000e0


	//   ....[1]....
        /*00b0*/ 	.word	0x000003a0


	//   ....[2]....
        /*00b4*/ 	.word	0x00000430


	//   ....[3]....
        /*00b8*/ 	.word	0x00000a50


	//   ....[4]....
        /*00bc*/ 	.word	0x00000ac0


	//----- nvinfo : EIATTR_CRS_STACK_SIZE
	.align		4
.L_1101:
        /*00c0*/ 	.byte	0x04, 0x1e
        /*00c2*/ 	.short	(.L_1103 - .L_1102)
.L_1102:
        /*00c4*/ 	.word	0x00000000


	//----- nvinfo : EIATTR_CBANK_PARAM_SIZE
	.align		4
.L_1103:
        /*00c8*/ 	.byte	0x03, 0x19
        /*00ca*/ 	.short	0x0034


	//----- nvinfo : EIATTR_PARAM_CBANK
	.align		4
        /*00cc*/ 	.byte	0x04, 0x0a
        /*00ce*/ 	.short	(.L_1105 - .L_1104)
	.align		4
.L_1104:
        /*00d0*/ 	.word	index@(.nv.constant0._Z21planck_interpol_layerPdS_S_S_iiiii)
        /*00d4*/ 	.short	0x0380
        /*00d6*/ 	.short	0x0034


	//----- nvinfo : EIATTR_SW_WAR
	.align		4
.L_1105:
        /*00d8*/ 	.byte	0x04, 0x36
        /*00da*/ 	.short	(.L_1107 - .L_1106)
.L_1106:
        /*00dc*/ 	.word	0x00000008
.L_1107:


//--------------------- .nv.info._Z21phase_number_interpolPdS_S_S_S_S_iii --------------------------
	.section	.nv.info._Z21phase_number_interpolPdS_S_S_S_S_iii,"",@"SHT_CUDA_INFO"
	.sectionflags	@""
	.align	4


	//----- nvinfo : EIATTR_CUDA_API_VERSION
	.align		4
        /*0000*/ 	.byte	0x04, 0x37
        /*0002*/ 	.short	(.L_1109 - .L_1108)
.L_1108:
        /*0004*/ 	.word	0x00000082


	//----- nvinfo : EIATTR_KPARAM_INFO
	.align		4
.L_1109:
        /*0008*/ 	.byte	0x04, 0x17
        /*000a*/ 	.short	(.L_1111 - .L_1110)
.L_1110:
        /*000c*/ 	.word	0x00000000
        /*0010*/ 	.short	0x0008
        /*0012*/ 	.short	0x0038
        /*0014*/ 	.byte	0x00, 0xf0, 0x11, 0x00


	//----- nvinfo : EIATTR_KPARAM_INFO
	.align		4
.L_1111:
        /*0018*/ 	.byte	0x04, 0x17
        /*001a*/ 	.short	(.L_1113 - .L_1112)
.L_1112:
        /*001c*/ 	.word	0x00000000
        /*0020*/ 	.short	0x0007
        /*0022*/ 	.short	0x0034
        /*0024*/ 	.byte	0x00, 0xf0, 0x11, 0x00


	//----- nvinfo : EIATTR_KPARAM_INFO
	.align		4
.L_1113:
        /*0028*/ 	.byte	0x04, 0x17
        /*002a*/ 	.short	(.L_1115 - .L_1114)
.L_1114:
        /*002c*/ 	.word	0x00000000
        /*0030*/ 	.short	0x0006
        /*0032*/ 	.short	0x0030
        /*0034*/ 	.byte	0x00, 0xf0, 0x11, 0x00


	//----- nvinfo : EIATTR_KPARAM_INFO
	.align		4
.L_1115:
        /*0038*/ 	.byte	0x04, 0x17
        /*003a*/ 	.short	(.L_1117 - .L_1116)
.L_1116:
        /*003c*/ 	.word	0x00000000
        /*0040*/ 	.short	0x0005
        /*0042*/ 	.short	0x0028
        /*0044*/ 	.byte	0x00, 0xf5, 0x21, 0x00


	//----- nvinfo : EIATTR_KPARAM_INFO
	.align		4
.L_1117:
        /*0048*/ 	.byte	0x04, 0x17
        /*004a*/ 	.short	(.L_1119 - .L_1118)
.L_1118:
        /*004c*/ 	.word	0x00000000
        /*0050*/ 	.short	0x0004
        /*0052*/ 	.short	0x0020
        /*0054*/ 	.byte	0x00, 0xf5, 0x21, 0x00


	//----- nvinfo : EIATTR_KPARAM_INFO
	.align		4
.L_1119:
        /*0058*/ 	.byte	0x04, 0x17
        /*005a*/ 	.short	(.L_1121 - .L_1120)
.L_1120:
        /*005c*/ 	.word	0x00000000
        /*0060*/ 	.short	0x0003
        /*0062*/ 	.short	0x0018
        /*0064*/ 	.byte	0x00, 0xf5, 0x21, 0x00


	//----- nvinfo : EIATTR_KPARAM_INFO
	.align		4
.L_1121:
        /*0068*/ 	.byte	0x04, 0x17
        /*006a*/ 	.short	(.L_1123 - .L_1122)
.L_1122:
        /*006c*/ 	.word	0x00000000
        /*0070*/ 	.short	0x0002
        /*0072*/ 	.short	0x0010
        /*0074*/ 	.byte	0x00, 0xf5, 0x21, 0x00


	//----- nvinfo : EIATTR_KPARAM_INFO
	.align		4
.L_1123:
        /*0078*/ 	.byte	0x04, 0x17
        /*007a*/ 	.short	(.L_1125 - .L_1124)
.L_1124:
        /*007c*/ 	.word	0x00000000
        /*0080*/ 	.short	0x0001
        /*0082*/ 	.short	0x0008
        /*0084*/ 	.byte	0x00, 0xf5, 0x21, 0x00


	//----- nvinfo : EIATTR_KPARAM_INFO
	.align		4
.L_1125:
        /*0088*/ 	.byte	0x04, 0x17
        /*008a*/ 	.short	(.L_1127 - .L_1126)
.L_1126:
        /*008c*/ 	.word	0x00000000
        /*0090*/ 	.short	0x0000
        /*0092*/ 	.short	0x0000
        /*0094*/ 	.byte	0x00, 0xf5, 0x21, 0x00


	//----- nvinfo : EIATTR_SPARSE_MMA_MASK
	.align		4
.L_1127:
        /*0098*/ 	.byte	0x03, 0x50
        /*009a*/ 	.short	0x0000


	//----- nvinfo : EIATTR_MAXREG_COUNT
	.align		4
        /*009c*/ 	.byte	0x03, 0x1b
        /*009e*/ 	.short	0x00ff


	//----- nvinfo : EIATTR_MERCURY_ISA_VERSION
	.align		4
        /*00a0*/ 	.byte	0x03, 0x5f
        /*00a2*/ 	.short	0x0101


	//----- nvinfo : EIATTR_VRC_CTA_INIT_COUNT
	.align		4
        /*00a4*/ 	.byte	0x02, 0x4a
	.zero		1
	.zero		1


	//----- nvinfo : EIATTR_EXIT_INSTR_OFFSETS
	.align		4
        /*00a8*/ 	.byte	0x04, 0x1c
        /*00aa*/ 	.short	(.L_1129 - .L_1128)


	//   ....[0]....
.L_1128:
        /*00ac*/ 	.word	0x00000070


	//   ....[1]....
        /*00b0*/ 	.word	0x00002410


	//   ....[2]....
        /*00b4*/ 	.word	0x00002480


	//----- nvinfo : EIATTR_CRS_STACK_SIZE
	.align		4
.L_1129:
        /*00b8*/ 	.byte	0x04, 0x1e
        /*00ba*/ 	.short	(.L_1131 - .L_1130)
.L_1130:
        /*00bc*/ 	.word	0x00000000


	//----- nvinfo : EIATTR_CBANK_PARAM_SIZE
	.align		4
.L_1131:
        /*00c0*/ 	.byte	0x03, 0x19
        /*00c2*/ 	.short	0x003c


	//----- nvinfo : EIATTR_PARAM_CBANK
	.align		4
        /*00c4*/ 	.byte	0x04, 0x0a
        /*00c6*/ 	.short	(.L_1133 - .L_1132)
	.align		4
.L_1132:
        /*00c8*/ 	.word	index@(.nv.constant0._Z21phase_number_interpolPdS_S_S_S_S_iii)
        /*00cc*/ 	.short	0x0380
        /*00ce*/ 	.short	0x003c


	//----- nvinfo : EIATTR_SW_WAR
	.align		4
.L_1133:
        /*00d0*/ 	.byte	0x04, 0x36
        /*00d2*/ 	.short	(.L_1135 - .L_1134)
.L_1134:
        /*00d4*/ 	.word	0x00000008
.L_1135:


//--------------------- .nv.info._Z16entropy_interpolPdS_S_S_S_S_iii --------------------------
	.section	.nv.info._Z16entropy_interpolPdS_S_S_S_S_iii,"",@"SHT_CUDA_INFO"
	.sectionflags	@""
	.align	4


	//----- nvinfo : EIATTR_CUDA_API_VERSION
	.align		4
        /*0000*/ 	.byte	0x04, 0x37
        /*0002*/ 	.short	(.L_1137 - .L_1136)
.L_1136:
        /*0004*/ 	.word	0x00000082


	//----- nvinfo : EIATTR_KPARAM_INFO
	.align		4
.L_1137:
        /*0008*/ 	.byte	0x04, 0x17
        /*000a*/ 	.short	(.L_1139 - .L_1138)
.L_1138:
        /*000c*/ 	.word	0x00000000
        /*0010*/ 	.short	0x0008
        /*0012*/ 	.short	0x0038
        /*0014*/ 	.byte	0x00, 0xf0, 0x11, 0x00


	//----- nvinfo : EIATTR_KPARAM_INFO
	.align		4
.L_1139:
        /*0018*/ 	.byte	0x04, 0x17
        /*001a*/ 	.short	(.L_1141 - .L_1140)
.L_1140:
        /*001c*/ 	.word	0x00000000
        /*0020*/ 	.short	0x0007
        /*0022*/ 	.short	0x0034
        /*0024*/ 	.byte	0x00, 0xf0, 0x11, 0x00


	//----- nvinfo : EIATTR_KPARAM_INFO
	.align		4
.L_1141:
        /*0028*/ 	.byte	0x04, 0x17
        /*002a*/ 	.short	(.L_1143 - .L_1142)
.L_1142:
        /*002c*/ 	.word	0x00000000
        /*0030*/ 	.short	0x0006
        /*0032*/ 	.short	0x0030
        /*0034*/ 	.byte	0x00, 0xf0, 0x11, 0x00


	//----- nvinfo : EIATTR_KPARAM_INFO
	.align		4
.L_1143:
        /*0038*/ 	.byte	0x04, 0x17
        /*003a*/ 	.short	(.L_1145 - .L_1144)
.L_1144:
        /*003c*/ 	.word	0x00000000
        /*0040*/ 	.short	0x0005
        /*0042*/ 	.short	0x0028
        /*0044*/ 	.byte	0x00, 0xf5, 0x21, 0x00


	//----- nvinfo : EIATTR_KPARAM_INFO
	.align		4
.L_1145:
        /*0048*/ 	.byte	0x04, 0x17
        /*004a*/ 	.short	(.L_1147 - .L_1146)
.L_1146:
        /*004c*/ 	.word	0x00000000
        /*0050*/ 	.short	0x0004
        /*0052*/ 	.short	0x0020
        /*0054*/ 	.byte	0x00, 0xf5, 0x21, 0x00


	//----- nvinfo : EIATTR_KPARAM_INFO
	.align		4
.L_1147:
        /*0058*/ 	.byte	0x04, 0x17
        /*005a*/ 	.short	(.L_1149 - .L_1148)
.L_1148:
        /*005c*/ 	.word	0x00000000
        /*0060*/ 	.short	0x0003
        /*0062*/ 	.short	0x0018
        /*0064*/ 	.byte	0x00, 0xf5, 0x21, 0x00


	//----- nvinfo : EIATTR_KPARAM_INFO
	.align		4
.L_1149:
        /*0068*/ 	.byte	0x04, 0x17
        /*006a*/ 	.short	(.L_1151 - .L_1150)
.L_1150:
        /*006c*/ 	.word	0x00000000
        /*0070*/ 	.short	0x0002
        /*0072*/ 	.short	0x0010
        /*0074*/ 	.byte	0x00, 0xf5, 0x21, 0x00


	//----- nvinfo : EIATTR_KPARAM_INFO
	.align		4
.L_1151:
        /*0078*/ 	.byte	0x04, 0x17
        /*007a*/ 	.short	(.L_1153 - .L_1152)
.L_1152:
        /*007c*/ 	.word	0x00000000
        /*0080*/ 	.short	0x0001
        /*0082*/ 	.short	0x0008
        /*0084*/ 	.byte	0x00, 0xf5, 0x21, 0x00


	//----- nvinfo : EIATTR_KPARAM_INFO
	.align		4
.L_1153:
        /*0088*/ 	.byte	0x04, 0x17
        /*008a*/ 	.short	(.L_1155 - .L_1154)
.L_1154:
        /*008c*/ 	.word	0x00000000
        /*0090*/ 	.short	0x0000
        /*0092*/ 	.short	0x0000
        /*0094*/ 	.byte	0x00, 0xf5, 0x21, 0x00


	//----- nvinfo : EIATTR_SPARSE_MMA_MASK
	.align		4
.L_1155:
        /*0098*/ 	.byte	0x03, 0x50
        /*009a*/ 	.short	0x0000


	//----- nvinfo : EIATTR_MAXREG_COUNT
	.align		4
        /*009c*/ 	.byte	0x03, 0x1b
        /*009e*/ 	.short	0x00ff


	//----- nvinfo : EIATTR_MERCURY_ISA_VERSION
	.align		4
        /*00a0*/ 	.byte	0x03, 0x5f
        /*00a2*/ 	.short	0x0101


	//----- nvinfo : EIATTR_VRC_CTA_INIT_COUNT
	.align		4
        /*00a4*/ 	.byte	0x02, 0x4a
	.zero		1
	.zero		1


	//----- nvinfo : EIATTR_EXIT_INSTR_OFFSETS
	.align		4
        /*00a8*/ 	.byte	0x04, 0x1c
        /*00aa*/ 	.short	(.L_1157 - .L_1156)


	//   ....[0]....
.L_1156:
        /*00ac*/ 	.word	0x00000070


	//   ....[1]....
        /*00b0*/ 	.word	0x00003920


	//   ....[2]....
        /*00b4*/ 	.word	0x00003990


	//----- nvinfo : EIATTR_CRS_STACK_SIZE
	.align		4
.L_1157:
        /*00b8*/ 	.byte	0x04, 0x1e
        /*00ba*/ 	.short	(.L_1159 - .L_1158)
.L_1158:
        /*00bc*/ 	.word	0x00000000


	//----- nvinfo : EIATTR_CBANK_PARAM_SIZE
	.align		4
.L_1159:
        /*00c0*/ 	.byte	0x03, 0x19
        /*00c2*/ 	.short	0x003c


	//----- nvinfo : EIATTR_PARAM_CBANK
	.align		4
        /*00c4*/ 	.byte	0x04, 0x0a
        /*00c6*/ 	.short	(.L_1161 - .L_1160)
	.align		4
.L_1160:
        /*00c8*/ 	.word	index@(.nv.constant0._Z16entropy_interpolPdS_S_S_S_S_iii)
        /*00cc*/ 	.short	0x0380
        /*00ce*/ 	.short	0x003c


	//----- nvinfo : EIATTR_SW_WAR
	.align		4
.L_1161:
        /*00d0*/ 	.byte	0x04, 0x36
        /*00d2*/ 	.short	(.L_1163 - .L_1162)
.L_1162:
        /*00d4*/ 	.word	0x00000008
.L_1163:


//--------------------- .nv.info._Z11cp_interpolPdS_S_S_S_S_iii --------------------------
	.section	.nv.info._Z11cp_interpolPdS_S_S_S_S_iii,"",@"SHT_CUDA_INFO"
	.sectionflags	@""
	.align	4


	//----- nvinfo : EIATTR_CUDA_API_VERSION
	.align		4
        /*0000*/ 	.byte	0x04, 0x37
        /*0002*/ 	.short	(.L_1165 - .L_1164)
.L_1164:
        /*0004*/ 	.word	0x00000082


	//----- nvinfo : EIATTR_KPARAM_INFO
	.align		4
.L_1165:
        /*0008*/ 	.byte	0x04, 0x17
        /*000a*/ 	.short	(.L_1167 - .L_1166)
.L_1166:
        /*000c*/ 	.word	0x00000000
        /*0010*/ 	.short	0x0008
        /*0012*/ 	.short	0x0038
        /*0014*/ 	.byte	0x00, 0xf0, 0x11, 0x00


	//----- nvinfo : EIATTR_KPARAM_INFO
	.align		4
.L_1167:
        /*0018*/ 	.byte	0x04, 0x17
        /*001a*/ 	.short	(.L_1169 - .L_1168)
.L_1168:
        /*001c*/ 	.word	0x00000000
        /*0020*/ 	.short	0x0007
        /*0022*/ 	.short	0x0034
        /*0024*/ 	.byte	0x00, 0xf0, 0x11, 0x00


	//----- nvinfo : EIATTR_KPARAM_INFO
	.align		4
.L_1169:
        /*0028*/ 	.byte	0x04, 0x17
        /*002a*/ 	.short	(.L_1171 - .L_1170)
.L_1170:
        /*002c*/ 	.word	0x00000000
        /*0030*/ 	.short	0x0006
        /*0032*/ 	.short	0x0030
        /*0034*/ 	.byte	0x00, 0xf0, 0x11, 0x00


	//----- nvinfo : EIATTR_KPARAM_INFO
	.align		4
.L_1171:
        /*0038*/ 	.byte	0x04, 0x17
        /*003a*/ 	.short	(.L_1173 - .L_1172)
.L_1172:
        /*003c*/ 	.word	0x00000000
        /*0040*/ 	.short	0x0005
        /*0042*/ 	.short	0x0028
        /*0044*/ 	.byte	0x00, 0xf5, 0x21, 0x00


	//----- nvinfo : EIATTR_KPARAM_INFO
	.align		4
.L_1173:
        /*0048*/ 	.byte	0x04, 0x17
        /*004a*/ 	.short	(.L_1175 - .L_1174)
.L_1174:
        /*004c*/ 	.word	0x00000000
        /*0050*/ 	.short	0x0004
        /*0052*/ 	.short	0x0020
        /*0054*/ 	.byte	0x00, 0xf5, 0x21, 0x00


	//----- nvinfo : EIATTR_KPARAM_INFO
	.align		4
.L_1175:
        /*0058*/ 	.byte	0x04, 0x17
        /*005a*/ 	.short	(.L_1177 - .L_1176)
.L_1176:
        /*005c*/ 	.word	0x00000000
        /*0060*/ 	.short	0x0003
        /*0062*/ 	.short	0x0018
        /*0064*/ 	.byte	0x00, 0xf5, 0x21, 0x00


	//----- nvinfo : EIATTR_KPARAM_INFO
	.align		4
.L_1177:
        /*0068*/ 	.byte	0x04, 0x17
        /*006a*/ 	.short	(.L_1179 - .L_1178)
.L_1178:
        /*006c*/ 	.word	0x00000000
        /*0070*/ 	.short	0x0002
        /*0072*/ 	.short	0x0010
        /*0074*/ 	.byte	0x00, 0xf5, 0x21, 0x00


	//----- nvinfo : EIATTR_KPARAM_INFO
	.align		4
.L_1179:
        /*0078*/ 	.byte	0x04, 0x17
        /*007a*/ 	.short	(.L_1181 - .L_1180)
.L_1180:
        /*007c*/ 	.word	0x00000000
        /*0080*/ 	.short	0x0001
        /*0082*/ 	.short	0x0008
        /*0084*/ 	.byte	0x00, 0xf5, 0x21, 0x00


	//----- nvinfo : EIATTR_KPARAM_INFO
	.align		4
.L_1181:
        /*0088*/ 	.byte	0x04, 0x17
        /*008a*/ 	.short	(.L_1183 - .L_1182)
.L_1182:
        /*008c*/ 	.word	0x00000000
        /*0090*/ 	.short	0x0000
        /*0092*/ 	.short	0x0000
        /*0094*/ 	.byte	0x00, 0xf5, 0x21, 0x00


	//----- nvinfo : EIATTR_SPARSE_MMA_MASK
	.align		4
.L_1183:
        /*0098*/ 	.byte	0x03, 0x50
        /*009a*/ 	.short	0x0000


	//----- nvinfo : EIATTR_MAXREG_COUNT
	.align		4
        /*009c*/ 	.byte	0x03, 0x1b
        /*009e*/ 	.short	0x00ff


	//----- nvinfo : EIATTR_MERCURY_ISA_VERSION
	.align		4
        /*00a0*/ 	.byte	0x03, 0x5f
        /*00a2*/ 	.short	0x0101


	//----- nvinfo : EIATTR_VRC_CTA_INIT_COUNT
	.align		4
        /*00a4*/ 	.byte	0x02, 0x4a
	.zero		1
	.zero		1


	//----- nvinfo : EIATTR_EXIT_INSTR_OFFSETS
	.align		4
        /*00a8*/ 	.byte	0x04, 0x1c
        /*00aa*/ 	.short	(.L_1185 - .L_1184)


	//   ....[0]....
.L_1184:
        /*00ac*/ 	.word	0x00000070


	//   ....[1]....
        /*00b0*/ 	.word	0x00003920


	//   ....[2]....
        /*00b4*/ 	.word	0x00003990


	//----- nvinfo : EIATTR_CRS_STACK_SIZE
	.align		4
.L_1185:
        /*00b8*/ 	.byte	0x04, 0x1e
        /*00ba*/ 	.short	(.L_1187 - .L_1186)
.L_1186:
        /*00bc*/ 	.word	0x00000000


	//----- nvinfo : EIATTR_CBANK_PARAM_SIZE
	.align		4
.L_1187:
        /*00c0*/ 	.byte	0x03, 0x19
        /*00c2*/ 	.short	0x003c


	//----- nvinfo : EIATTR_PARAM_CBANK
	.align		4
        /*00c4*/ 	.byte	0x04, 0x0a
        /*00c6*/ 	.short	(.L_1189 - .L_1188)
	.align		4
.L_1188:
        /*00c8*/ 	.word	index@(.nv.constant0._Z11cp_interpolPdS_S_S_S_S_iii)
        /*00cc*/ 	.short	0x0380
        /*00ce*/ 	.short	0x003c


	//----- nvinfo : EIATTR_SW_WAR
	.align		4
.L_1189:
        /*00d0*/ 	.byte	0x04, 0x36
        /*00d2*/ 	.short	(.L_1191 - .L_1190)
.L_1190:
        /*00d4*/ 	.word	0x00000008
.L_1191:


//--------------------- .nv.info._Z14kappa_interpolPdS_S_S_S_S_iii --------------------------
	.section	.nv.info._Z14kappa_interpolPdS_S_S_S_S_iii,"",@"SHT_CUDA_INFO"
	.sectionflags	@""
	.align	4


	//----- nvinfo : EIATTR_CUDA_API_VERSION
	.align		4
        /*0000*/ 	.byte	0x04, 0x37
        /*0002*/ 	.short	(.L_1193 - .L_1192)
.L_1192:
        /*0004*/ 	.word	0x00000082


	//----- nvinfo : EIATTR_KPARAM_INFO
	.align		4
.L_1193:
        /*0008*/ 	.byte	0x04, 0x17
        /*000a*/ 	.short	(.L_1195 - .L_1194)
.L_1194:
        /*000c*/ 	.word	0x00000000
        /*0010*/ 	.short	0x0008
        /*0012*/ 	.short	0x0038
        /*0014*/ 	.byte	0x00, 0xf0, 0x11, 0x00


	//----- nvinfo : EIATTR_KPARAM_INFO
	.align		4
.L_1195:
        /*0018*/ 	.byte	0x04, 0x17
        /*001a*/ 	.short	(.L_1197 - .L_1196)
.L_1196:
        /*001c*/ 	.word	0x00000000
        /*0020*/ 	.short	0x0007
        /*0022*/ 	.short	0x0034
        /*0024*/ 	.byte	0x00, 0xf0, 0x11, 0x00


	//----- nvinfo : EIATTR_KPARAM_INFO
	.align		4
.L_1197:
        /*0028*/ 	.byte	0x04, 0x17
        /*002a*/ 	.short	(.L_1199 - .L_1198)
.L_1198:
        /*002c*/ 	.word	0x00000000
        /*0030*/ 	.short	0x0006
        /*0032*/ 	.short	0x0030
        /*0034*/ 	.byte	0x00, 0xf0, 0x11, 0x00


	//----- nvinfo : EIATTR_KPARAM_INFO
	.align		4
.L_1199:
        /*0038*/ 	.byte	0x04, 0x17
        /*003a*/ 	.short	(.L_1201 - .L_1200)
.L_1200:
        /*003c*/ 	.word	0x00000000
        /*0040*/ 	.short	0x0005
        /*0042*/ 	.short	0x0028
        /*0044*/ 	.byte	0x00, 0xf5, 0x21, 0x00


	//----- nvinfo : EIATTR_KPARAM_INFO
	.align		4
.L_1201:
        /*0048*/ 	.byte	0x04, 0x17
        /*004a*/ 	.short	(.L_1203 - .L_1202)
.L_1202:
        /*004c*/ 	.word	0x00000000
        /*0050*/ 	.short	0x0004
        /*0052*/ 	.short	0x0020
        /*0054*/ 	.byte	0x00, 0xf5, 0x21, 0x00


	//----- nvinfo : EIATTR_KPARAM_INFO
	.align		4
.L_1203:
        /*0058*/ 	.byte	0x04, 0x17
        /*005a*/ 	.short	(.L_1205 - .L_1204)
.L_1204:
        /*005c*/ 	.word	0x00000000
        /*0060*/ 	.short	0x0003
        /*0062*/ 	.short	0x0018
        /*0064*/ 	.byte	0x00, 0xf5, 0x21, 0x00


	//----- nvinfo : EIATTR_KPARAM_INFO
	.align		4
.L_1205:
        /*0068*/ 	.byte	0x04, 0x17
        /*006a*/ 	.short	(.L_1207 - .L_1206)
.L_1206:
        /*006c*/ 	.word	0x00000000
        /*0070*/ 	.short	0x0002
        /*0072*/ 	.short	0x0010
        /*0074*/ 	.byte	0x00, 0xf5, 0x21, 0x00


	//----- nvinfo : EIATTR_KPARAM_INFO
	.align		4
.L_1207:
        /*0078*/ 	.byte	0x04, 0x17
        /*007a*/ 	.short	(.L_1209 - .L_1208)
.L_1208:
        /*007c*/ 	.word	0x00000000
        /*0080*/ 	.short	0x0001
        /*0082*/ 	.short	0x0008
        /*0084*/ 	.byte	0x00, 0xf5, 0x21, 0x00


	//----- nvinfo : EIATTR_KPARAM_INFO
	.align		4
.L_1209:
        /*0088*/ 	.byte	0x04, 0x17
        /*008a*/ 	.short	(.L_1211 - .L_1210)
.L_1210:
        /*008c*/ 	.word	0x00000000
        /*0090*/ 	.short	0x0000
        /*0092*/ 	.short	0x0000
        /*0094*/ 	.byte	0x00, 0xf5, 0x21, 0x00


	//----- nvinfo : EIATTR_SPARSE_MMA_MASK
	.align		4
.L_1211:
        /*0098*/ 	.byte	0x03, 0x50
        /*009a*/ 	.short	0x0000


	//----- nvinfo : EIATTR_MAXREG_COUNT
	.align		4
        /*009c*/ 	.byte	0x03, 0x1b
        /*009e*/ 	.short	0x00ff


	//----- nvinfo : EIATTR_MERCURY_ISA_VERSION
	.align		4
        /*00a0*/ 	.byte	0x03, 0x5f
        /*00a2*/ 	.short	0x0101


	//----- nvinfo : EIATTR_VRC_CTA_INIT_COUNT
	.align		4
        /*00a4*/ 	.byte	0x02, 0x4a
	.zero		1
	.zero		1


	//----- nvinfo : EIATTR_EXIT_INSTR_OFFSETS
	.align		4
        /*00a8*/ 	.byte	0x04, 0x1c
        /*00aa*/ 	.short	(.L_1213 - .L_1212)


	//   ....[0]....
.L_1212:
        /*00ac*/ 	.word	0x00000070


	//   ....[1]....
        /*00b0*/ 	.word	0x000023b0


	//   ....[2]....
        /*00b4*/ 	.word	0x00002420


	//----- nvinfo : EIATTR_CRS_STACK_SIZE
	.align		4
.L_1213:
        /*00b8*/ 	.byte	0x04, 0x1e
        /*00ba*/ 	.short	(.L_1215 - .L_1214)
.L_1214:
        /*00bc*/ 	.word	0x00000000


	//----- nvinfo : EIATTR_CBANK_PARAM_SIZE
	.align		4
.L_1215:
        /*00c0*/ 	.byte	0x03, 0x19
        /*00c2*/ 	.short	0x003c


	//----- nvinfo : EIATTR_PARAM_CBANK
	.align		4
        /*00c4*/ 	.byte	0x04, 0x0a
        /*00c6*/ 	.short	(.L_1217 - .L_1216)
	.align		4
.L_1216:
        /*00c8*/ 	.word	index@(.nv.constant0._Z14kappa_interpolPdS_S_S_S_S_iii)
        /*00cc*/ 	.short	0x0380
        /*00ce*/ 	.short	0x003c


	//----- nvinfo : EIATTR_SW_WAR
	.align		4
.L_1217:
        /*00d0*/ 	.byte	0x04, 0x36
        /*00d2*/ 	.short	(.L_1219 - .L_1218)
.L_1218:
        /*00d4*/ 	.word	0x00000008
.L_1219:


//--------------------- .nv.info._Z20meanmolmass_interpolPdS_S_S_S_S_iii --------------------------
	.section	.nv.info._Z20meanmolmass_interpolPdS_S_S_S_S_iii,"",@"SHT_CUDA_INFO"
	.sectionflags	@""
	.align	4


	//----- nvinfo : EIATTR_CUDA_API_VERSION
	.align		4
        /*0000*/ 	.byte	0x04, 0x37
        /*0002*/ 	.short	(.L_1221 - .L_1220)
.L_1220:
        /*0004*/ 	.word	0x00000082


	//----- nvinfo : EIATTR_KPARAM_INFO
	.align		4
.L_1221:
        /*0008*/ 	.byte	0x04, 0x17
        /*000a*/ 	.short	(.L_1223 - .L_1222)
.L_1222:
        /*000c*/ 	.word	0x00000000
        /*0010*/ 	.short	0x0008
        /*0012*/ 	.short	0x0038
        /*0014*/ 	.byte	0x00, 0xf0, 0x11, 0x00


	//----- nvinfo : EIATTR_KPARAM_INFO
	.align		4
.L_1223:
        /*0018*/ 	.byte	0x04, 0x17
        /*001a*/ 	.short	(.L_1225 - .L_1224)
.L_1224:
        /*001c*/ 	.word	0x00000000
        /*0020*/ 	.short	0x0007
        /*0022*/ 	.short	0x0034
        /*0024*/ 	.byte	0x00, 0xf0, 0x11, 0x00


	//----- nvinfo : EIATTR_KPARAM_INFO
	.align		4
.L_1225:
        /*0028*/ 	.byte	0x04, 0x17
        /*002a*/ 	.short	(.L_1227 - .L_1226)
.L_1226:
        /*002c*/ 	.word	0x00000000
        /*0030*/ 	.short	0x0006
        /*0032*/ 	.short	0x0030
        /*0034*/ 	.byte	0x00, 0xf0, 0x11, 0x00


	//----- nvinfo : EIATTR_KPARAM_INFO
	.align		4
.L_1227:
        /*0038*/ 	.byte	0x04, 0x17
        /*003a*/ 	.short	(.L_1229 - .L_1228)
.L_1228:
        /*003c*/ 	.word	0x00000000
        /*0040*/ 	.short	0x0005
        /*0042*/ 	.short	0x0028
        /*0044*/ 	.byte	0x00, 0xf5, 0x21, 0x00


	//----- nvinfo : EIATTR_KPARAM_INFO
	.align		4
.L_1229:
        /*0048*/ 	.byte	0x04, 0x17
        /*004a*/ 	.short	(.L_1231 - .L_1230)
.L_1230:
        /*004c*/ 	.word	0x00000000
        /*0050*/ 	.short	0x0004
        /*0052*/ 	.short	0x0020
        /*0054*/ 	.byte	0x00, 0xf5, 0x21, 0x00


	//----- nvinfo : EIATTR_KPARAM_INFO
	.align		4
.L_1231:
        /*0058*/ 	.byte	0x04, 0x17
        /*005a*/ 	.short	(.L_1233 - .L_1232)
.L_1232:
        /*005c*/ 	.word	0x00000000
        /*0060*/ 	.short	0x0003
        /*0062*/ 	.short	0x0018
        /*0064*/ 	.byte	0x00, 0xf5, 0x21, 0x00


	//----- nvinfo : EIATTR_KPARAM_INFO
	.align		4
.L_1233:
        /*0068*/ 	.byte	0x04, 0x17
        /*006a*/ 	.short	(.L_1235 - .L_1234)
.L_1234:
        /*006c*/ 	.word	0x00000000
        /*0070*/ 	.short	0x0002
        /*0072*/ 	.short	0x0010
        /*0074*/ 	.byte	0x00, 0xf5, 0x21, 0x00


	//----- nvinfo : EIATTR_KPARAM_INFO
	.align		4
.L_1235:
        /*0078*/ 	.byte	0x04, 0x17
        /*007a*/ 	.short	(.L_1237 - .L_1236)
.L_1236:
        /*007c*/ 	.word	0x00000000
        /*0080*/ 	.short	0x0001
        /*0082*/ 	.short	0x0008
        /*0084*/ 	.byte	0x00, 0xf5, 0x21, 0x00


	//----- nvinfo : EIATTR_KPARAM_INFO
	.align		4
.L_1237:
        /*0088*/ 	.byte	0x04, 0x17
        /*008a*/ 	.short	(.L_1239 - .L_1238)
.L_1238:
        /*008c*/ 	.word	0x00000000
        /*0090*/ 	.short	0x0000
        /*0092*/ 	.short	0x0000
        /*0094*/ 	.byte	0x00, 0xf5, 0x21, 0x00


	//----- nvinfo : EIATTR_SPARSE_MMA_MASK
	.align		4
.L_1239:
        /*0098*/ 	.byte	0x03, 0x50
        /*009a*/ 	.short	0x0000


	//----- nvinfo : EIATTR_MAXREG_COUNT
	.align		4
        /*009c*/ 	.byte	0x03, 0x1b
        /*009e*/ 	.short	0x00ff


	//----- nvinfo : EIATTR_MERCURY_ISA_VERSION
	.align		4
        /*00a0*/ 	.byte	0x03, 0x5f
        /*00a2*/ 	.short	0x0101


	//----- nvinfo : EIATTR_VRC_CTA_INIT_COUNT
	.align		4
        /*00a4*/ 	.byte	0x02, 0x4a
	.zero		1
	.zero		1


	//----- nvinfo : EIATTR_EXIT_INSTR_OFFSETS
	.align		4
        /*00a8*/ 	.byte	0x04, 0x1c
        /*00aa*/ 	.short	(.L_1241 - .L_1240)


	//   ....[0]....
.L_1240:
        /*00ac*/ 	.word	0x00000070


	//   ....[1]....
        /*00b0*/ 	.word	0x00002410


	//   ....[2]....
        /*00b4*/ 	.word	0x00002480


	//----- nvinfo : EIATTR_CRS_STACK_SIZE
	.align		4
.L_1241:
        /*00b8*/ 	.byte	0x04, 0x1e
        /*00ba*/ 	.short	(.L_1243 - .L_1242)
.L_1242:
        /*00bc*/ 	.word	0x00000000


	//----- nvinfo : EIATTR_CBANK_PARAM_SIZE
	.align		4
.L_1243:
        /*00c0*/ 	.byte	0x03, 0x19
        /*00c2*/ 	.short	0x003c


	//----- nvinfo : EIATTR_PARAM_CBANK
	.align		4
        /*00c4*/ 	.byte	0x04, 0x0a
        /*00c6*/ 	.short	(.L_1245 - .L_1244)
	.align		4
.L_1244:
        /*00c8*/ 	.word	index@(.nv.constant0._Z20meanmolmass_interpolPdS_S_S_S_S_iii)
        /*00cc*/ 	.short	0x0380
        /*00ce*/ 	.short	0x003c


	//----- nvinfo : EIATTR_SW_WAR
	.align		4
.L_1245:
        /*00d0*/ 	.byte	0x04, 0x36
        /*00d2*/ 	.short	(.L_1247 - .L_1246)
.L_1246:
        /*00d4*/ 	.word	0x00000008
.L_1247:


//--------------------- .nv.info._Z13opac_interpolPdS_S_S_S_S_S_S_iiiidi --------------------------
	.section	.nv.info._Z13opac_interpolPdS_S_S_S_S_S_S_iiiidi,"",@"SHT_CUDA_INFO"
	.sectionflags	@""
	.align	4


	//----- nvinfo : EIATTR_CUDA_API_VERSION
	.align		4
        /*0000*/ 	.byte	0x04, 0x37
        /*0002*/ 	.short	(.L_1249 - .L_1248)
.L_1248:
        /*0004*/ 	.word	0x00000082


	//----- nvinfo : EIATTR_KPARAM_INFO
	.align		4
.L_1249:
        /*0008*/ 	.byte	0x04, 0x17
        /*000a*/ 	.short	(.L_1251 - .L_1250)
.L_1250:
        /*000c*/ 	.word	0x00000000
        /*0010*/ 	.short	0x000d
        /*0012*/ 	.short	0x0058
        /*0014*/ 	.byte	0x00, 0xf0, 0x11, 0x00


	//----- nvinfo : EIATTR_KPARAM_INFO
	.align		4
.L_1251:
        /*0018*/ 	.byte	0x04, 0x17
        /*001a*/ 	.short	(.L_1253 - .L_1252)
.L_1252:
        /*001c*/ 	.word	0x00000000
        /*0020*/ 	.short	0x000c
        /*0022*/ 	.short	0x0050
        /*0024*/ 	.byte	0x00, 0xf0, 0x21, 0x00


	//----- nvinfo : EIATTR_KPARAM_INFO
	.align		4
.L_1253:
        /*0028*/ 	.byte	0x04, 0x17
        /*002a*/ 	.short	(.L_1255 - .L_1254)
.L_1254:
        /*002c*/ 	.word	0x00000000
        /*0030*/ 	.short	0x000b
        /*0032*/ 	.short	0x004c
        /*0034*/ 	.byte	0x00, 0xf0, 0x11, 0x00


	//----- nvinfo : EIATTR_KPARAM_INFO
	.align		4
.L_1255:
        /*0038*/ 	.byte	0x04, 0x17
        /*003a*/ 	.short	(.L_1257 - .L_1256)
.L_1256:
        /*003c*/ 	.word	0x00000000
        /*0040*/ 	.short	0x000a
        /*0042*/ 	.short	0x0048
        /*0044*/ 	.byte	0x00, 0xf0, 0x11, 0x00


	//----- nvinfo : EIATTR_KPARAM_INFO
	.align		4
.L_1257:
        /*0048*/ 	.byte	0x04, 0x17
        /*004a*/ 	.short	(.L_1259 - .L_1258)
.L_1258:
        /*004c*/ 	.word	0x00000000
        /*0050*/ 	.short	0x0009
        /*0052*/ 	.short	0x0044
        /*0054*/ 	.byte	0x00, 0xf0, 0x11, 0x00


	//----- nvinfo : EIATTR_KPARAM_INFO
	.align		4
.L_1259:
        /*0058*/ 	.byte	0x04, 0x17
        /*005a*/ 	.short	(.L_1261 - .L_1260)
.L_1260:
        /*005c*/ 	.word	0x00000000
        /*0060*/ 	.short	0x0008
        /*0062*/ 	.short	0x0040
        /*0064*/ 	.byte	0x00, 0xf0, 0x11, 0x00


	//----- nvinfo : EIATTR_KPARAM_INFO
	.align		4
.L_1261:
        /*0068*/ 	.byte	0x04, 0x17
        /*006a*/ 	.short	(.L_1263 - .L_1262)
.L_1262:
        /*006c*/ 	.word	0x00000000
        /*0070*/ 	.short	0x0007
        /*0072*/ 	.short	0x0038
        /*0074*/ 	.byte	0x00, 0xf5, 0x21, 0x00


	//----- nvinfo : EIATTR_KPARAM_INFO
	.align		4
.L_1263:
        /*0078*/ 	.byte	0x04, 0x17
        /*007a*/ 	.short	(.L_1265 - .L_1264)
.L_1264:
        /*007c*/ 	.word	0x00000000
        /*0080*/ 	.short	0x0006
        /*0082*/ 	.short	0x0030
        /*0084*/ 	.byte	0x00, 0xf5, 0x21, 0x00


	//----- nvinfo : EIATTR_KPARAM_INFO
	.align		4
.L_1265:
        /*0088*/ 	.byte	0x04, 0x17
        /*008a*/ 	.short	(.L_1267 - .L_1266)
.L_1266:
        /*008c*/ 	.word	0x00000000
        /*0090*/ 	.short	0x0005
        /*0092*/ 	.short	0x0028
        /*0094*/ 	.byte	0x00, 0xf5, 0x21, 0x00


	//----- nvinfo : EIATTR_KPARAM_INFO
	.align		4
.L_1267:
        /*0098*/ 	.byte	0x04, 0x17
        /*009a*/ 	.short	(.L_1269 - .L_1268)
.L_1268:
        /*009c*/ 	.word	0x00000000
        /*00a0*/ 	.short	0x0004
        /*00a2*/ 	.short	0x0020
        /*00a4*/ 	.byte	0x00, 0xf5, 0x21, 0x00


	//----- nvinfo : EIATTR_KPARAM_INFO
	.align		4
.L_1269:
        /*00a8*/ 	.byte	0x04, 0x17
        /*00aa*/ 	.short	(.L_1271 - .L_1270)
.L_1270:
        /*00ac*/ 	.word	0x00000000
        /*00b0*/ 	.short	0x0003
        /*00b2*/ 	.short	0x0018
        /*00b4*/ 	.byte	0x00, 0xf5, 0x21, 0x00


	//----- nvinfo : EIATTR_KPARAM_INFO
	.align		4
.L_1271:
        /*00b8*/ 	.byte	0x04, 0x17
        /*00ba*/ 	.short	(.L_1273 - .L_1272)
.L_1272:
        /*00bc*/ 	.word	0x00000000
        /*00c0*/ 	.short	0x0002
        /*00c2*/ 	.short	0x0010
        /*00c4*/ 	.byte	0x00, 0xf5, 0x21, 0x00


	//----- nvinfo : EIATTR_KPARAM_INFO
	.align		4
.L_1273:
        /*00c8*/ 	.byte	0x04, 0x17
        /*00ca*/ 	.short	(.L_1275 - .L_1274)
.L_1274:
        /*00cc*/ 	.word	0x00000000
        /*00d0*/ 	.short	0x0001
        /*00d2*/ 	.short	0x0008
        /*00d4*/ 	.byte	0x00, 0xf5, 0x21, 0x00


	//----- nvinfo : EIATTR_KPARAM_INFO
	.align		4
.L_1275:
        /*00d8*/ 	.byte	0x04, 0x17
        /*00da*/ 	.short	(.L_1277 - .L_1276)
.L_1276:
        /*00dc*/ 	.word	0x00000000
        /*00e0*/ 	.short	0x0000
        /*00e2*/ 	.short	0x0000
        /*00e4*/ 	.byte	0x00, 0xf5, 0x21, 0x00


	//----- nvinfo : EIATTR_SPARSE_MMA_MASK
	.align		4
.L_1277:
        /*00e8*/ 	.byte	0x03, 0x50
        /*00ea*/ 	.short	0x0000


	//----- nvinfo : EIATTR_MAXREG_COUNT
	.align		4
        /*00ec*/ 	.byte	0x03, 0x1b
        /*00ee*/ 	.short	0x00ff


	//----- nvinfo : EIATTR_MERCURY_ISA_VERSION
	.align		4
        /*00f0*/ 	.byte	0x03, 0x5f
        /*00f2*/ 	.short	0x0101


	//----- nvinfo : EIATTR_VRC_CTA_INIT_COUNT
	.align		4
        /*00f4*/ 	.byte	0x02, 0x4a
	.zero		1
	.zero		1


	//----- nvinfo : EIATTR_EXIT_INSTR_OFFSETS
	.align		4
        /*00f8*/ 	.byte	0x04, 0x1c
        /*00fa*/ 	.short	(.L_1279 - .L_1278)


	//   ....[0]....
.L_1278:
        /*00fc*/ 	.word	0x000000d0


	//   ....[1]....
        /*0100*/ 	.word	0x00005dc0


	//   ....[2]....
        /*0104*/ 	.word	0x00007010


	//----- nvinfo : EIATTR_CRS_STACK_SIZE
	.align		4
.L_1279:
        /*0108*/ 	.byte	0x04, 0x1e
        /*010a*/ 	.short	(.L_1281 - .L_1280)
.L_1280:
        /*010c*/ 	.word	0x00000000


	//----- nvinfo : EIATTR_CBANK_PARAM_SIZE
	.align		4
.L_1281:
        /*0110*/ 	.byte	0x03, 0x19
        /*0112*/ 	.short	0x005c


	//----- nvinfo : EIATTR_PARAM_CBANK
	.align		4
        /*0114*/ 	.byte	0x04, 0x0a
        /*0116*/ 	.short	(.L_1283 - .L_1282)
	.align		4
.L_1282:
        /*0118*/ 	.word	index@(.nv.constant0._Z13opac_interpolPdS_S_S_S_S_S_S_iiiidi)
        /*011c*/ 	.short	0x0380
        /*011e*/ 	.short	0x005c


	//----- nvinfo : EIATTR_SW_WAR
	.align		4
.L_1283:
        /*0120*/ 	.byte	0x04, 0x36
        /*0122*/ 	.short	(.L_1285 - .L_1284)
.L_1284:
        /*0124*/ 	.word	0x00000008
.L_1285:


//--------------------- .nv.info._Z10temp_interPdS_i --------------------------
	.section	.nv.info._Z10temp_interPdS_i,"",@"SHT_CUDA_INFO"
	.sectionflags	@""
	.align	4


	//----- nvinfo : EIATTR_CUDA_API_VERSION
	.align		4
        /*0000*/ 	.byte	0x04, 0x37
        /*0002*/ 	.short	(.L_1287 - .L_1286)
.L_1286:
        /*0004*/ 	.word	0x00000082


	//----- nvinfo : EIATTR_KPARAM_INFO
	.align		4
.L_1287:
        /*0008*/ 	.byte	0x04, 0x17
        /*000a*/ 	.short	(.L_1289 - .L_1288)
.L_1288:
        /*000c*/ 	.word	0x00000000
        /*0010*/ 	.short	0x0002
        /*0012*/ 	.short	0x0010
        /*0014*/ 	.byte	0x00, 0xf0, 0x11, 0x00


	//----- nvinfo : EIATTR_KPARAM_INFO
	.align		4
.L_1289:
        /*0018*/ 	.byte	0x04, 0x17
        /*001a*/ 	.short	(.L_1291 - .L_1290)
.L_1290:
        /*001c*/ 	.word	0x00000000
        /*0020*/ 	.short	0x0001
        /*0022*/ 	.short	0x0008
        /*0024*/ 	.byte	0x00, 0xf5, 0x21, 0x00


	//----- nvinfo : EIATTR_KPARAM_INFO
	.align		4
.L_1291:
        /*0028*/ 	.byte	0x04, 0x17
        /*002a*/ 	.short	(.L_1293 - .L_1292)
.L_1292:
        /*002c*/ 	.word	0x00000000
        /*0030*/ 	.short	0x0000
        /*0032*/ 	.short	0x0000
        /*0034*/ 	.byte	0x00, 0xf5, 0x21, 0x00


	//----- nvinfo : EIATTR_SPARSE_MMA_MASK
	.align		4
.L_1293:
        /*0038*/ 	.byte	0x03, 0x50
        /*003a*/ 	.short	0x0000


	//----- nvinfo : EIATTR_MAXREG_COUNT
	.align		4
        /*003c*/ 	.byte	0x03, 0x1b
        /*003e*/ 	.short	0x00ff


	//----- nvinfo : EIATTR_MERCURY_ISA_VERSION
	.align		4
        /*0040*/ 	.byte	0x03, 0x5f
        /*0042*/ 	.short	0x0101


	//----- nvinfo : EIATTR_VRC_CTA_INIT_COUNT
	.align		4
        /*0044*/ 	.byte	0x02, 0x4a
	.zero		1
	.zero		1


	//----- nvinfo : EIATTR_EXIT_INSTR_OFFSETS
	.align		4
        /*0048*/ 	.byte	0x04, 0x1c
        /*004a*/ 	.short	(.L_1295 - .L_1294)


	//   ....[0]....
.L_1294:
        /*004c*/ 	.word	0x00000210


	//   ....[1]....
        /*0050*/ 	.word	0x000002b0


	//----- nvinfo : EIATTR_CRS_STACK_SIZE
	.align		4
.L_1295:
        /*0054*/ 	.byte	0x04, 0x1e
        /*0056*/ 	.short	(.L_1297 - .L_1296)
.L_1296:
        /*0058*/ 	.word	0x00000000


	//----- nvinfo : EIATTR_CBANK_PARAM_SIZE
	.align		4
.L_1297:
        /*005c*/ 	.byte	0x03, 0x19
        /*005e*/ 	.short	0x0014


	//----- nvinfo : EIATTR_PARAM_CBANK
	.align		4
        /*0060*/ 	.byte	0x04, 0x0a
        /*0062*/ 	.short	(.L_1299 - .L_1298)
	.align		4
.L_1298:
        /*0064*/ 	.word	index@(.nv.constant0._Z10temp_interPdS_i)
        /*0068*/ 	.short	0x0380
        /*006a*/ 	.short	0x0014


	//----- nvinfo : EIATTR_SW_WAR
	.align		4
.L_1299:
        /*006c*/ 	.byte	0x04, 0x36
        /*006e*/ 	.short	(.L_1301 - .L_1300)
.L_1300:
        /*0070*/ 	.word	0x00000008
.L_1301:


//--------------------- .nv.info._Z19cloud_normalizationPdS_S_S_S_S_S_S_S_ddddii --------------------------
	.section	.nv.info._Z19cloud_normalizationPdS_S_S_S_S_S_S_S_ddddii,"",@"SHT_CUDA_INFO"
	.sectionflags	@""
	.align	4


	//----- nvinfo : EIATTR_CUDA_API_VERSION
	.align		4
        /*0000*/ 	.byte	0x04, 0x37
        /*0002*/ 	.short	(.L_1303 - .L_1302)
.L_1302:
        /*0004*/ 	.word	0x00000082


	//----- nvinfo : EIATTR_KPARAM_INFO
	.align		4
.L_1303:
        /*0008*/ 	.byte	0x04, 0x17
        /*000a*/ 	.short	(.L_1305 - .L_1304)
.L_1304:
        /*000c*/ 	.word	0x00000000
        /*0010*/ 	.short	0x000e
        /*0012*/ 	.short	0x006c
        /*0014*/ 	.byte	0x00, 0xf0, 0x11, 0x00


	//----- nvinfo : EIATTR_KPARAM_INFO
	.align		4
.L_1305:
        /*0018*/ 	.byte	0x04, 0x17
        /*001a*/ 	.short	(.L_1307 - .L_1306)
.L_1306:
        /*001c*/ 	.word	0x00000000
        /*0020*/ 	.short	0x000d
        /*0022*/ 	.short	0x0068
        /*0024*/ 	.byte	0x00, 0xf0, 0x11, 0x00


	//----- nvinfo : EIATTR_KPARAM_INFO
	.align		4
.L_1307:
        /*0028*/ 	.byte	0x04, 0x17
        /*002a*/ 	.short	(.L_1309 - .L_1308)
.L_1308:
        /*002c*/ 	.word	0x00000000
        /*0030*/ 	.short	0x000c
        /*0032*/ 	.short	0x0060
        /*0034*/ 	.byte	0x00, 0xf0, 0x21, 0x00


	//----- nvinfo : EIATTR_KPARAM_INFO
	.align		4
.L_1309:
        /*0038*/ 	.byte	0x04, 0x17
        /*003a*/ 	.short	(.L_1311 - .L_1310)
.L_1310:
        /*003c*/ 	.word	0x00000000
        /*0040*/ 	.short	0x000b
        /*0042*/ 	.short	0x0058
        /*0044*/ 	.byte	0x00, 0xf0, 0x21, 0x00


	//----- nvinfo : EIATTR_KPARAM_INFO
	.align		4
.L_1311:
        /*0048*/ 	.byte	0x04, 0x17
        /*004a*/ 	.short	(.L_1313 - .L_1312)
.L_1312:
        /*004c*/ 	.word	0x00000000
        /*0050*/ 	.short	0x000a
        /*0052*/ 	.short	0x0050
        /*0054*/ 	.byte	0x00, 0xf0, 0x21, 0x00


	//----- nvinfo : EIATTR_KPARAM_INFO
	.align		4
.L_1313:
        /*0058*/ 	.byte	0x04, 0x17
        /*005a*/ 	.short	(.L_1315 - .L_1314)
.L_1314:
        /*005c*/ 	.word	0x00000000
        /*0060*/ 	.short	0x0009
        /*0062*/ 	.short	0x0048
        /*0064*/ 	.byte	0x00, 0xf0, 0x21, 0x00


	//----- nvinfo : EIATTR_KPARAM_INFO
	.align		4
.L_1315:
        /*0068*/ 	.byte	0x04, 0x17
        /*006a*/ 	.short	(.L_1317 - .L_1316)
.L_1316:
        /*006c*/ 	.word	0x00000000
        /*0070*/ 	.short	0x0008
        /*0072*/ 	.short	0x0040
        /*0074*/ 	.byte	0x00, 0xf5, 0x21, 0x00


	//----- nvinfo : EIATTR_KPARAM_INFO
	.align		4
.L_1317:
        /*0078*/ 	.byte	0x04, 0x17
        /*007a*/ 	.short	(.L_1319 - .L_1318)
.L_1318:
        /*007c*/ 	.word	0x00000000
        /*0080*/ 	.short	0x0007
        /*0082*/ 	.short	0x0038
        /*0084*/ 	.byte	0x00, 0xf5, 0x21, 0x00


	//----- nvinfo : EIATTR_KPARAM_INFO
	.align		4
.L_1319:
        /*0088*/ 	.byte	0x04, 0x17
        /*008a*/ 	.short	(.L_1321 - .L_1320)
.L_1320:
        /*008c*/ 	.word	0x00000000
        /*0090*/ 	.short	0x0006
        /*0092*/ 	.short	0x0030
        /*0094*/ 	.byte	0x00, 0xf5, 0x21, 0x00


	//----- nvinfo : EIATTR_KPARAM_INFO
	.align		4
.L_1321:
        /*0098*/ 	.byte	0x04, 0x17
        /*009a*/ 	.short	(.L_1323 - .L_1322)
.L_1322:
        /*009c*/ 	.word	0x00000000
        /*00a0*/ 	.short	0x0005
        /*00a2*/ 	.short	0x0028
        /*00a4*/ 	.byte	0x00, 0xf5, 0x21, 0x00


	//----- nvinfo : EIATTR_KPARAM_INFO
	.align		4
.L_1323:
        /*00a8*/ 	.byte	0x04, 0x17
        /*00aa*/ 	.short	(.L_1325 - .L_1324)
.L_1324:
        /*00ac*/ 	.word	0x00000000
        /*00b0*/ 	.short	0x0004
        /*00b2*/ 	.short	0x0020
        /*00b4*/ 	.byte	0x00, 0xf5, 0x21, 0x00


	//----- nvinfo : EIATTR_KPARAM_INFO
	.align		4
.L_1325:
        /*00b8*/ 	.byte	0x04, 0x17
        /*00ba*/ 	.short	(.L_1327 - .L_1326)
.L_1326:
        /*00bc*/ 	.word	0x00000000
        /*00c0*/ 	.short	0x0003
        /*00c2*/ 	.short	0x0018
        /*00c4*/ 	.byte	0x00, 0xf5, 0x21, 0x00


	//----- nvinfo : EIATTR_KPARAM_INFO
	.align		4
.L_1327:
        /*00c8*/ 	.byte	0x04, 0x17
        /*00ca*/ 	.short	(.L_1329 - .L_1328)
.L_1328:
        /*00cc*/ 	.word	0x00000000
        /*00d0*/ 	.short	0x0002
        /*00d2*/ 	.short	0x0010
        /*00d4*/ 	.byte	0x00, 0xf5, 0x21, 0x00


	//----- nvinfo : EIATTR_KPARAM_INFO
	.align		4
.L_1329:
        /*00d8*/ 	.byte	0x04, 0x17
        /*00da*/ 	.short	(.L_1331 - .L_1330)
.L_1330:
        /*00dc*/ 	.word	0x00000000
        /*00e0*/ 	.short	0x0001
        /*00e2*/ 	.short	0x0008
        /*00e4*/ 	.byte	0x00, 0xf5, 0x21, 0x00


	//----- nvinfo : EIATTR_KPARAM_INFO
	.align		4
.L_1331:
        /*00e8*/ 	.byte	0x04, 0x17
        /*00ea*/ 	.short	(.L_1333 - .L_1332)
.L_1332:
        /*00ec*/ 	.word	0x00000000
        /*00f0*/ 	.short	0x0000
        /*00f2*/ 	.short	0x0000
        /*00f4*/ 	.byte	0x00, 0xf5, 0x21, 0x00


	//----- nvinfo : EIATTR_SPARSE_MMA_MASK
	.align		4
.L_1333:
        /*00f8*/ 	.byte	0x03, 0x50
        /*00fa*/ 	.short	0x0000


	//----- nvinfo : EIATTR_MAXREG_COUNT
	.align		4
        /*00fc*/ 	.byte	0x03, 0x1b
        /*00fe*/ 	.short	0x00ff


	//----- nvinfo : EIATTR_MERCURY_ISA_VERSION
	.align		4
        /*0100*/ 	.byte	0x03, 0x5f
        /*0102*/ 	.short	0x0101


	//----- nvinfo : EIATTR_VRC_CTA_INIT_COUNT
	.align		4
        /*0104*/ 	.byte	0x02, 0x4a
	.zero		1
	.zero		1


	//----- nvinfo : EIATTR_EXIT_INSTR_OFFSETS
	.align		4
        /*0108*/ 	.byte	0x04, 0x1c
        /*010a*/ 	.short	(.L_1335 - .L_1334)


	//   ....[0]....
.L_1334:
        /*010c*/ 	.word	0x000000f0


	//   ....[1]....
        /*0110*/ 	.word	0x000017e0


	//----- nvinfo : EIATTR_CRS_STACK_SIZE
	.align		4
.L_1335:
        /*0114*/ 	.byte	0x04, 0x1e
        /*0116*/ 	.short	(.L_1337 - .L_1336)
.L_1336:
        /*0118*/ 	.word	0x00000000


	//----- nvinfo : EIATTR_CBANK_PARAM_SIZE
	.align		4
.L_1337:
        /*011c*/ 	.byte	0x03, 0x19
        /*011e*/ 	.short	0x0070


	//----- nvinfo : EIATTR_PARAM_CBANK
	.align		4
        /*0120*/ 	.byte	0x04, 0x0a
        /*0122*/ 	.short	(.L_1339 - .L_1338)
	.align		4
.L_1338:
        /*0124*/ 	.word	index@(.nv.constant0._Z19cloud_normalizationPdS_S_S_S_S_S_S_S_ddddii)
        /*0128*/ 	.short	0x0380
        /*012a*/ 	.short	0x0070


	//----- nvinfo : EIATTR_SW_WAR
	.align		4
.L_1339:
        /*012c*/ 	.byte	0x04, 0x36
        /*012e*/ 	.short	(.L_1341 - .L_1340)
.L_1340:
        /*0130*/ 	.word	0x00000008
.L_1341:


//--------------------- .nv.info._Z15corr_inc_energyPdS_S_iidi --------------------------
	.section	.nv.info._Z15corr_inc_energyPdS_S_iidi,"",@"SHT_CUDA_INFO"
	.sectionflags	@""
	.align	4


	//----- nvinfo : EIATTR_CUDA_API_VERSION
	.align		4
        /*0000*/ 	.byte	0x04, 0x37
        /*0002*/ 	.short	(.L_1343 - .L_1342)
.L_1342:
        /*0004*/ 	.word	0x00000082


	//----- nvinfo : EIATTR_KPARAM_INFO
	.align		4
.L_1343:
        /*0008*/ 	.byte	0x04, 0x17
        /*000a*/ 	.short	(.L_1345 - .L_1344)
.L_1344:
        /*000c*/ 	.word	0x00000000
        /*0010*/ 	.short	0x0006
        /*0012*/ 	.short	0x0028
        /*0014*/ 	.byte	0x00, 0xf0, 0x11, 0x00


	//----- nvinfo : EIATTR_KPARAM_INFO
	.align		4
.L_1345:
        /*0018*/ 	.byte	0x04, 0x17
        /*001a*/ 	.short	(.L_1347 - .L_1346)
.L_1346:
        /*001c*/ 	.word	0x00000000
        /*0020*/ 	.short	0x0005
        /*0022*/ 	.short	0x0020
        /*0024*/ 	.byte	0x00, 0xf0, 0x21, 0x00


	//----- nvinfo : EIATTR_KPARAM_INFO
	.align		4
.L_1347:
        /*0028*/ 	.byte	0x04, 0x17
        /*002a*/ 	.short	(.L_1349 - .L_1348)
.L_1348:
        /*002c*/ 	.word	0x00000000
        /*0030*/ 	.short	0x0004
        /*0032*/ 	.short	0x001c
        /*0034*/ 	.byte	0x00, 0xf0, 0x11, 0x00


	//----- nvinfo : EIATTR_KPARAM_INFO
	.align		4
.L_1349:
        /*0038*/ 	.byte	0x04, 0x17
        /*003a*/ 	.short	(.L_1351 - .L_1350)
.L_1350:
        /*003c*/ 	.word	0x00000000
        /*0040*/ 	.short	0x0003
        /*0042*/ 	.short	0x0018
        /*0044*/ 	.byte	0x00, 0xf0, 0x11, 0x00


	//----- nvinfo : EIATTR_KPARAM_INFO
	.align		4
.L_1351:
        /*0048*/ 	.byte	0x04, 0x17
        /*004a*/ 	.short	(.L_1353 - .L_1352)
.L_1352:
        /*004c*/ 	.word	0x00000000
        /*0050*/ 	.short	0x0002
        /*0052*/ 	.short	0x0010
        /*0054*/ 	.byte	0x00, 0xf5, 0x21, 0x00


	//----- nvinfo : EIATTR_KPARAM_INFO
	.align		4
.L_1353:
        /*0058*/ 	.byte	0x04, 0x17
        /*005a*/ 	.short	(.L_1355 - .L_1354)
.L_1354:
        /*005c*/ 	.word	0x00000000
        /*0060*/ 	.short	0x0001
        /*0062*/ 	.short	0x0008
        /*0064*/ 	.byte	0x00, 0xf5, 0x21, 0x00


	//----- nvinfo : EIATTR_KPARAM_INFO
	.align		4
.L_1355:
        /*0068*/ 	.byte	0x04, 0x17
        /*006a*/ 	.short	(.L_1357 - .L_1356)
.L_1356:
        /*006c*/ 	.word	0x00000000
        /*0070*/ 	.short	0x0000
        /*0072*/ 	.short	0x0000
        /*0074*/ 	.byte	0x00, 0xf5, 0x21, 0x00


	//----- nvinfo : EIATTR_SPARSE_MMA_MASK
	.align		4
.L_1357:
        /*0078*/ 	.byte	0x03, 0x50
        /*007a*/ 	.short	0x0000


	//----- nvinfo : EIATTR_MAXREG_COUNT
	.align		4
        /*007c*/ 	.byte	0x03, 0x1b
        /*007e*/ 	.short	0x00ff


	//----- nvinfo : EIATTR_EXTERNS
	.align		4
        /*0080*/ 	.byte	0x04, 0x0f
        /*0082*/ 	.short	(.L_1359 - .L_1358)


	//   ....[0]....
	.align		4
.L_1358:
        /*0084*/ 	.word	index@(vprintf)


	//----- nvinfo : EIATTR_MERCURY_ISA_VERSION
	.align		4
.L_1359:
        /*0088*/ 	.byte	0x03, 0x5f
        /*008a*/ 	.short	0x0101


	//----- nvinfo : EIATTR_VRC_CTA_INIT_COUNT
	.align		4
        /*008c*/ 	.byte	0x02, 0x4a
	.zero		1
	.zero		1


	//----- nvinfo : EIATTR_SYSCALL_OFFSETS
	.align		4
        /*0090*/ 	.byte	0x04, 0x46
        /*0092*/ 	.short	(.L_1361 - .L_1360)


	//   ....[0]....
.L_1360:
        /*0094*/ 	.word	0x00001aa0


	//   ....[1]....
        /*0098*/ 	.word	0x00001b80


	//----- nvinfo : EIATTR_EXIT_INSTR_OFFSETS
	.align		4
.L_1361:
        /*009c*/ 	.byte	0x04, 0x1c
        /*009e*/ 	.short	(.L_1363 - .L_1362)


	//   ....[0]....
.L_1362:
        /*00a0*/ 	.word	0x000000c0


	//   ....[1]....
        /*00a4*/ 	.word	0x00001c20


	//   ....[2]....
        /*00a8*/ 	.word	0x00001cb0


	//----- nvinfo : EIATTR_CRS_STACK_SIZE
	.align		4
.L_1363:
        /*00ac*/ 	.byte	0x04, 0x1e
        /*00ae*/ 	.short	(.L_1365 - .L_1364)
.L_1364:
        /*00b0*/ 	.word	0x00000000


	//----- nvinfo : EIATTR_CBANK_PARAM_SIZE
	.align		4
.L_1365:
        /*00b4*/ 	.byte	0x03, 0x19
        /*00b6*/ 	.short	0x002c


	//----- nvinfo : EIATTR_PARAM_CBANK
	.align		4
        /*00b8*/ 	.byte	0x04, 0x0a
        /*00ba*/ 	.short	(.L_1367 - .L_1366)
	.align		4
.L_1366:
        /*00bc*/ 	.word	index@(.nv.constant0._Z15corr_inc_energyPdS_S_iidi)
        /*00c0*/ 	.short	0x0380
        /*00c2*/ 	.short	0x002c


	//----- nvinfo : EIATTR_SW_WAR
	.align		4
.L_1367:
        /*00c4*/ 	.byte	0x04, 0x36
        /*00c6*/ 	.short	(.L_1369 - .L_1368)
.L_1368:
        /*00c8*/ 	.word	0x00000008
.L_1369:


//--------------------- .nv.info._Z11plancktablePdS_S_idiii --------------------------
	.section	.nv.info._Z11plancktablePdS_S_idiii,"",@"SHT_CUDA_INFO"
	.sectionflags	@""
	.align	4


	//----- nvinfo : EIATTR_CUDA_API_VERSION
	.align		4
        /*0000*/ 	.byte	0x04, 0x37
        /*0002*/ 	.short	(.L_1371 - .L_1370)
.L_1370:
        /*0004*/ 	.word	0x00000082


	//----- nvinfo : EIATTR_KPARAM_INFO
	.align		4
.L_1371:
        /*0008*/ 	.byte	0x04, 0x17
        /*000a*/ 	.short	(.L_1373 - .L_1372)
.L_1372:
        /*000c*/ 	.word	0x00000000
        /*0010*/ 	.short	0x0007
        /*0012*/ 	.short	0x0030
        /*0014*/ 	.byte	0x00, 0xf0, 0x11, 0x00


	//----- nvinfo : EIATTR_KPARAM_INFO
	.align		4
.L_1373:
        /*0018*/ 	.byte	0x04, 0x17
        /*001a*/ 	.short	(.L_1375 - .L_1374)
.L_1374:
        /*001c*/ 	.word	0x00000000
        /*0020*/ 	.short	0x0006
        /*0022*/ 	.short	0x002c
        /*0024*/ 	.byte	0x00, 0xf0, 0x11, 0x00


	//----- nvinfo : EIATTR_KPARAM_INFO
	.align		4
.L_1375:
        /*0028*/ 	.byte	0x04, 0x17
        /*002a*/ 	.short	(.L_1377 - .L_1376)
.L_1376:
        /*002c*/ 	.word	0x00000000
        /*0030*/ 	.short	0x0005
        /*0032*/ 	.short	0x0028
        /*0034*/ 	.byte	0x00, 0xf0, 0x11, 0x00


	//----- nvinfo : EIATTR_KPARAM_INFO
	.align		4
.L_1377:
        /*0038*/ 	.byte	0x04, 0x17
        /*003a*/ 	.short	(.L_1379 - .L_1378)
.L_1378:
        /*003c*/ 	.word	0x00000000
        /*0040*/ 	.short	0x0004
        /*0042*/ 	.short	0x0020
        /*0044*/ 	.byte	0x00, 0xf0, 0x21, 0x00


	//----- nvinfo : EIATTR_KPARAM_INFO
	.align		4
.L_1379:
        /*0048*/ 	.byte	0x04, 0x17
        /*004a*/ 	.short	(.L_1381 - .L_1380)
.L_1380:
        /*004c*/ 	.word	0x00000000
        /*0050*/ 	.short	0x0003
        /*0052*/ 	.short	0x0018
        /*0054*/ 	.byte	0x00, 0xf0, 0x11, 0x00


	//----- nvinfo : EIATTR_KPARAM_INFO
	.align		4
.L_1381:
        /*0058*/ 	.byte	0x04, 0x17
        /*005a*/ 	.short	(.L_1383 - .L_1382)
.L_1382:
        /*005c*/ 	.word	0x00000000
        /*0060*/ 	.short	0x0002
        /*0062*/ 	.short	0x0010
        /*0064*/ 	.byte	0x00, 0xf5, 0x21, 0x00


	//----- nvinfo : EIATTR_KPARAM_INFO
	.align		4
.L_1383:
        /*0068*/ 	.byte	0x04, 0x17
        /*006a*/ 	.short	(.L_1385 - .L_1384)
.L_1384:
        /*006c*/ 	.word	0x00000000
        /*0070*/ 	.short	0x0001
        /*0072*/ 	.short	0x0008
        /*0074*/ 	.byte	0x00, 0xf5, 0x21, 0x00


	//----- nvinfo : EIATTR_KPARAM_INFO
	.align		4
.L_1385:
        /*0078*/ 	.byte	0x04, 0x17
        /*007a*/ 	.short	(.L_1387 - .L_1386)
.L_1386:
        /*007c*/ 	.word	0x00000000
        /*0080*/ 	.short	0x0000
        /*0082*/ 	.short	0x0000
        /*0084*/ 	.byte	0x00, 0xf5, 0x21, 0x00


	//----- nvinfo : EIATTR_SPARSE_MMA_MASK
	.align		4
.L_1387:
        /*0088*/ 	.byte	0x03, 0x50
        /*008a*/ 	.short	0x0000


	//----- nvinfo : EIATTR_MAXREG_COUNT
	.align		4
        /*008c*/ 	.byte	0x03, 0x1b
        /*008e*/ 	.short	0x00ff


	//----- nvinfo : EIATTR_MERCURY_ISA_VERSION
	.align		4
        /*0090*/ 	.byte	0x03, 0x5f
        /*0092*/ 	.short	0x0101


	//----- nvinfo : EIATTR_VRC_CTA_INIT_COUNT
	.align		4
        /*0094*/ 	.byte	0x02, 0x4a
	.zero		1
	.zero		1


	//----- nvinfo : EIATTR_EXIT_INSTR_OFFSETS
	.align		4
        /*0098*/ 	.byte	0x04, 0x1c
        /*009a*/ 	.short	(.L_1389 - .L_1388)


	//   ....[0]....
.L_1388:
        /*009c*/ 	.word	0x00000100


	//   ....[1]....
        /*00a0*/ 	.word	0x00001c40


	//----- nvinfo : EIATTR_CRS_STACK_SIZE
	.align		4
.L_1389:
        /*00a4*/ 	.byte	0x04, 0x1e
        /*00a6*/ 	.short	(.L_1391 - .L_1390)
.L_1390:
        /*00a8*/ 	.word	0x00000000


	//----- nvinfo : EIATTR_CBANK_PARAM_SIZE
	.align		4
.L_1391:
        /*00ac*/ 	.byte	0x03, 0x19
        /*00ae*/ 	.short	0x0034


	//----- nvinfo : EIATTR_PARAM_CBANK
	.align		4
        /*00b0*/ 	.byte	0x04, 0x0a
        /*00b2*/ 	.short	(.L_1393 - .L_1392)
	.align		4
.L_1392:
        /*00b4*/ 	.word	index@(.nv.constant0._Z11plancktablePdS_S_idiii)
        /*00b8*/ 	.short	0x0380
        /*00ba*/ 	.short	0x0034


	//----- nvinfo : EIATTR_SW_WAR
	.align		4
.L_1393:
        /*00bc*/ 	.byte	0x04, 0x36
        /*00be*/ 	.short	(.L_1395 - .L_1394)
.L_1394:
        /*00c0*/ 	.word	0x00000008
.L_1395:


//--------------------- .nv.callgraph             --------------------------
	.section	.nv.callgraph,"",@"SHT_CUDA_CALLGRAPH"
	.align	4
	.sectionentsize	8
	.align		4
        /*0000*/ 	.word	0x00000000
	.align		4
        /*0004*/ 	.word	0xffffffff
	.align		4
        /*0008*/ 	.word	index@(_Z22calc_contr_func_nonisoPdS_S_S_S_S_diii)
	.align		4
        /*000c*/ 	.word	index@(free)
	.align		4
        /*0010*/ 	.word	index@(_Z22calc_contr_func_nonisoPdS_S_S_S_S_diii)
	.align		4
        /*0014*/ 	.word	index@(malloc)
	.align		4
        /*0018*/ 	.word	index@(_Z19calc_contr_func_isoPdS_S_S_S_diii)
	.align		4
        /*001c*/ 	.word	index@(free)
	.align		4
        /*0020*/ 	.word	index@(_Z19calc_contr_func_isoPdS_S_S_S_diii)
	.align		4
        /*0024*/ 	.word	index@(malloc)
	.align		4
        /*0028*/ 	.word	index@(_Z12fband_nonisoPdS_S_S_S_S_S_S_S_S_S_S_S_S_S_S_S_S_S_S_S_S_S_S_diddiiddiddiiidid)
	.align		4
        /*002c*/ 	.word	index@(vprintf)
	.align		4
        /*0030*/ 	.word	index@(_Z9fband_isoPdS_S_S_S_S_S_S_S_S_S_diddiiddidiiidid)
	.align		4
        /*0034*/ 	.word	index@(vprintf)
	.align		4
        /*0038*/ 	.word	index@(_Z17calc_trans_nonisoPdS_S_S_S_S_S_S_S_S_S_S_S_S_S_S_S_S_S_S_S_S_S_S_S_S_S_S_S_S_dddddiiiiiiid)
	.align		4
        /*003c*/ 	.word	index@(vprintf)
	.align		4
        /*0040*/ 	.word	index@(_Z14calc_trans_isoPdS_S_S_S_S_S_S_S_S_S_S_S_S_S_dddddiiiiiiid)
	.align		4
        /*0044*/ 	.word	index@(vprintf)
	.align		4
        /*0048*/ 	.word	index@(_Z15corr_inc_energyPdS_S_iidi)
	.align		4
        /*004c*/ 	.word	index@(vprintf)
	.align		4
        /*0050*/ 	.word	0x00000000
	.align		4
        /*0054*/ 	.word	0xfffffffe
	.align		4
        /*0058*/ 	.word	0x00000000
	.align		4
        /*005c*/ 	.word	0xfffffffd
	.align		4
        /*0060*/ 	.word	0x00000000
	.align		4
        /*0064*/ 	.word	0xfffffffc


//--------------------- .nv.constant4             --------------------------
	.section	.nv.constant4,"a",@progbits
	.align	8
	.align		8
.nv.constant4:
        /*0000*/ 	.dword	$str
	.align		8
        /*0008*/ 	.dword	$str$1
	.align		8
        /*0010*/ 	.dword	$str$2
	.align		8
        /*0018*/ 	.dword	$str$3
	.align		8
        /*0020*/ 	.dword	malloc
	.align		8
        /*0028*/ 	.dword	free
	.align		8
        /*0030*/ 	.dword	vprintf


//--------------------- .text._Z18integrate_beamfluxPdS_S_S_ii --------------------------
	.section	.text._Z18integrate_beamfluxPdS_S_S_ii,"ax",@progbits
	.align	128
        .global         _Z18integrate_beamfluxPdS_S_S_ii
        .type           _Z18integrate_beamfluxPdS_S_S_ii,@function
        .size           _Z18integrate_beamfluxPdS_S_S_ii,(.L_x_1129 - _Z18integrate_beamfluxPdS_S_S_ii)
        .other          _Z18integrate_beamfluxPdS_S_S_ii,@"STO_CUDA_ENTRY STV_DEFAULT"
_Z18integrate_beamfluxPdS_S_S_ii:
.text._Z18integrate_beamfluxPdS_S_S_ii:
[----:B------:R-:W-:Y:S01]  /*0000*/  LDC R1, c[0x0][0x37c] ;  /* 0x0000df00ff017b82 */ /* 0x000fe20000000800 */
[----:B------:R-:W0:Y:S07]  /*0010*/  S2R R3, SR_TID.X ;  /* 0x0000000000037919 */ /* 0x000e2e0000002100 */
[----:B------:R-:W0:Y:S01]  /*0020*/  S2UR UR4, SR_CTAID.X ;  /* 0x00000000000479c3 */ /* 0x000e220000002500 */
[----:B------:R-:W1:Y:S07]  /*0030*/  LDCU UR5, c[0x0][0x3a4] ;  /* 0x00007480ff0577ac */ /* 0x000e6e0008000800 */
[----:B------:R-:W0:Y:S02]  /*0040*/  LDC R0, c[0x0][0x360] ;  /* 0x0000d800ff007b82 */ /* 0x000e240000000800 */
[----:B0-----:R-:W-:-:S05]  /*0050*/  IMAD R3, R0, UR4, R3 ;  /* 0x0000000400037c24 */ /* 0x001fca000f8e0203 */
[----:B-1----:R-:W-:-:S13]  /*0060*/  ISETP.GE.AND P0, PT, R3, UR5, PT ;  /* 0x0000000503007c0c */ /* 0x002fda000bf06270 */
[----:B------:R-:W-:Y:S05]  /*0070*/  @P0 EXIT ;  /* 0x000000000000094d */ /* 0x000fea0003800000 */
[----:B------:R-:W0:Y:S01]  /*0080*/  LDC R6, c[0x0][0x3a0] ;  /* 0x0000e800ff067b82 */ /* 0x000e220000000800 */
[----:B------:R-:W1:Y:S07]  /*0090*/  LDCU.64 UR8, c[0x0][0x358] ;  /* 0x00006b00ff0877ac */ /* 0x000e6e0008000a00 */
[----:B------:R-:W2:Y:S01]  /*00a0*/  LDC.64 R4, c[0x0][0x380] ;  /* 0x0000e000ff047b82 */ /* 0x000ea20000000a00 */
[----:B0-----:R-:W-:Y:S01]  /*00b0*/  ISETP.GE.AND P0, PT, R6, 0x1, PT ;  /* 0x000000010600780c */ /* 0x001fe20003f06270 */
[----:B--2---:R-:W-:-:S05]  /*00c0*/  IMAD.WIDE R4, R3, 0x8, R4 ;  /* 0x0000000803047825 */ /* 0x004fca00078e0204 */
[----:B-1----:R0:W-:Y:S07]  /*00d0*/  STG.E.64 desc[UR8][R4.64], RZ ;  /* 0x000000ff04007986 */ /* 0x0021ee000c101b08 */
[----:B------:R-:W-:Y:S05]  /*00e0*/  @!P0 EXIT ;  /* 0x000000000000894d */ /* 0x000fea0003800000 */
[C---:B------:R-:W-:Y:S01]  /*00f0*/  ISETP.GE.U32.AND P1, PT, R6.reuse, 0x10, PT ;  /* 0x000000100600780c */ /* 0x040fe20003f26070 */
[----:B------:R-:W-:Y:S01]  /*0100*/  IMAD R0, R3, R6, RZ ;  /* 0x0000000603007224 */ /* 0x000fe200078e02ff */
[----:B------:R-:W-:Y:S01]  /*0110*/  LOP3.LUT R18, R6, 0xf, RZ, 0xc0, !PT ;  /* 0x0000000f06127812 */ /* 0x000fe200078ec0ff */
[----:B------:R-:W-:Y:S01]  /*0120*/  IMAD.MOV.U32 R7, RZ, RZ, RZ ;  /* 0x000000ffff077224 */ /* 0x000fe200078e00ff */
[----:B------:R-:W-:Y:S02]  /*0130*/  CS2R R2, SRZ ;  /* 0x0000000000027805 */ /* 0x000fe4000001ff00 */
[----:B------:R-:W-:-:S07]  /*0140*/  ISETP.NE.AND P0, PT, R18, RZ, PT ;  /* 0x000000ff1200720c */ /* 0x000fce0003f05270 */
[----:B------:R-:W-:Y:S06]  /*0150*/  @!P1 BRA `(.L_x_0) ;  /* 0x00000004005c9947 */ /* 0x000fec0003800000 */
[----:B------:R-:W1:Y:S01]  /*0160*/  LDCU.64 UR4, c[0x0][0x390] ;  /* 0x00007200ff0477ac */ /* 0x000e620008000a00 */
[----:B------:R-:W-:Y:S01]  /*0170*/  LOP3.LUT R7, R6, 0x7ffffff0, RZ, 0xc0, !PT ;  /* 0x7ffffff006077812 */ /* 0x000fe200078ec0ff */
[----:B------:R-:W-:Y:S01]  /*0180*/  IMAD.MOV.U32 R13, RZ, RZ, R0 ;  /* 0x000000ffff0d7224 */ /* 0x000fe200078e0000 */
[----:B------:R-:W-:Y:S01]  /*0190*/  CS2R R2, SRZ ;  /* 0x0000000000027805 */ /* 0x000fe2000001ff00 */
[----:B------:R-:W2:Y:S01]  /*01a0*/  LDCU.64 UR6, c[0x0][0x388] ;  /* 0x00007100ff0677ac */ /* 0x000ea20008000a00 */
[----:B------:R-:W-:Y:S01]  /*01b0*/  IADD3 R12, PT, PT, -R7, RZ, RZ ;  /* 0x000000ff070c7210 */ /* 0x000fe20007ffe1ff */
[----:B-1----:R-:W-:-:S04]  /*01c0*/  UIADD3 UR4, UP1, UPT, UR4, 0x40, URZ ;  /* 0x0000004004047890 */ /* 0x002fc8000ff3e0ff */
[----:B------:R-:W-:Y:S02]  /*01d0*/  UIADD3.X UR5, UPT, UPT, URZ, UR5, URZ, UP1, !UPT ;  /* 0x00000005ff057290 */ /* 0x000fe40008ffe4ff */
[----:B--2---:R-:W-:Y:S01]  /*01e0*/  UIADD3 UR6, UP0, UPT, UR6, 0x40, URZ ;  /* 0x0000004006067890 */ /* 0x004fe2000ff1e0ff */
[----:B------:R-:W-:-:S03]  /*01f0*/  IMAD.U32 R14, RZ, RZ, UR4 ;  /* 0x00000004ff0e7e24 */ /* 0x000fc6000f8e00ff */
[----:B------:R-:W-:Y:S01]  /*0200*/  IMAD.U32 R15, RZ, RZ, UR5 ;  /* 0x00000005ff0f7e24 */ /* 0x000fe2000f8e00ff */
[----:B------:R-:W-:-:S12]  /*0210*/  UIADD3.X UR7, UPT, UPT, URZ, UR7, URZ, UP0, !UPT ;  /* 0x00000007ff077290 */ /* 0x000fd800087fe4ff */
.L_x_1:
[----:B------:R-:W-:Y:S01]  /*0220*/  MOV R10, UR6 ;  /* 0x00000006000a7c02 */ /* 0x000fe20008000f00 */
[----:B------:R-:W-:Y:S01]  /*0230*/  IMAD.U32 R11, RZ, RZ, UR7 ;  /* 0x00000007ff0b7e24 */ /* 0x000fe2000f8e00ff */
[----:B------:R-:W-:Y:S01]  /*0240*/  MOV R9, R15 ;  /* 0x0000000f00097202 */ /* 0x000fe20000000f00 */
[----:B------:R-:W-:Y:S02]  /*0250*/  IMAD.MOV.U32 R8, RZ, RZ, R14 ;  /* 0x000000ffff087224 */ /* 0x000fe400078e000e */
[----:B------:R-:W-:-:S03]  /*0260*/  IMAD.WIDE R10, R13, 0x8, R10 ;  /* 0x000000080d0a7825 */ /* 0x000fc600078e020a */
[----:B--2---:R-:W2:Y:S04]  /*0270*/  LDG.E.64 R16, desc[UR8][R8.64+-0x40] ;  /* 0xffffc00808107981 */ /* 0x004ea8000c1e1b00 */
[----:B------:R-:W2:Y:S02]  /*0280*/  LDG.E.64 R14, desc[UR8][R10.64+-0x40] ;  /* 0xffffc0080a0e7981 */ /* 0x000ea4000c1e1b00 */
[----:B--2---:R-:W-:-:S07]  /*0290*/  DFMA R14, R14, R16, R2 ;  /* 0x000000100e0e722b */ /* 0x004fce0000000002 */
[----:B------:R1:W-:Y:S04]  /*02a0*/  STG.E.64 desc[UR8][R4.64], R14 ;  /* 0x0000000e04007986 */ /* 0x0003e8000c101b08 */
[----:B------:R-:W2:Y:S04]  /*02b0*/  LDG.E.64 R2, desc[UR8][R10.64+-0x38] ;  /* 0xffffc8080a027981 */ /* 0x000ea8000c1e1b00 */
[----:B------:R-:W2:Y:S02]  /*02c0*/  LDG.E.64 R16, desc[UR8][R8.64+-0x38] ;  /* 0xffffc80808107981 */ /* 0x000ea4000c1e1b00 */
[----:B--2---:R-:W-:-:S07]  /*02d0*/  DFMA R2, R2, R16, R14 ;  /* 0x000000100202722b */ /* 0x004fce000000000e */
[----:B------:R2:W-:Y:S04]  /*02e0*/  STG.E.64 desc[UR8][R4.64], R2 ;  /* 0x0000000204007986 */ /* 0x0005e8000c101b08 */
[----:B------:R-:W3:Y:S04]  /*02f0*/  LDG.E.64 R16, desc[UR8][R10.64+-0x30] ;  /* 0xffffd0080a107981 */ /* 0x000ee8000c1e1b00 */
[----:B------:R-:W3:Y:S02]  /*0300*/  LDG.E.64 R20, desc[UR8][R8.64+-0x30] ;  /* 0xffffd00808147981 */ /* 0x000ee4000c1e1b00 */
[----:B---3--:R-:W-:-:S07]  /*0310*/  DFMA R16, R16, R20, R2 ;  /* 0x000000141010722b */ /* 0x008fce0000000002 */
[----:B------:R3:W-:Y:S04]  /*0320*/  STG.E.64 desc[UR8][R4.64], R16 ;  /* 0x0000001004007986 */ /* 0x0007e8000c101b08 */
[----:B------:R-:W4:Y:S04]  /*0330*/  LDG.E.64 R20, desc[UR8][R10.64+-0x28] ;  /* 0xffffd8080a147981 */ /* 0x000f28000c1e1b00 */
[----:B------:R-:W4:Y:S02]  /*0340*/  LDG.E.64 R22, desc[UR8][R8.64+-0x28] ;  /* 0xffffd80808167981 */ /* 0x000f24000c1e1b00 */
[----:B----4-:R-:W-:-:S07]  /*0350*/  DFMA R20, R20, R22, R16 ;  /* 0x000000161414722b */ /* 0x010fce0000000010 */
[----:B------:R4:W-:Y:S04]  /*0360*/  STG.E.64 desc[UR8][R4.64], R20 ;  /* 0x0000001404007986 */ /* 0x0009e8000c101b08 */
[----:B-1----:R-:W5:Y:S04]  /*0370*/  LDG.E.64 R14, desc[UR8][R10.64+-0x20] ;  /* 0xffffe0080a0e7981 */ /* 0x002f68000c1e1b00 */
[----:B------:R-:W5:Y:S02]  /*0380*/  LDG.E.64 R22, desc[UR8][R8.64+-0x20] ;  /* 0xffffe00808167981 */ /* 0x000f64000c1e1b00 */
[----:B-----5:R-:W-:-:S07]  /*0390*/  DFMA R14, R14, R22, R20 ;  /* 0x000000160e0e722b */ /* 0x020fce0000000014 */
[----:B------:R1:W-:Y:S04]  /*03a0*/  STG.E.64 desc[UR8][R4.64], R14 ;  /* 0x0000000e04007986 */ /* 0x0003e8000c101b08 */
[----:B--2---:R-:W2:Y:S04]  /*03b0*/  LDG.E.64 R2, desc[UR8][R10.64+-0x18] ;  /* 0xffffe8080a027981 */ /* 0x004ea8000c1e1b00 */
[----:B------:R-:W2:Y:S02]  /*03c0*/  LDG.E.64 R22, desc[UR8][R8.64+-0x18] ;  /* 0xffffe80808167981 */ /* 0x000ea4000c1e1b00 */
[----:B--2---:R-:W-:-:S07]  /*03d0*/  DFMA R2, R2, R22, R14 ;  /* 0x000000160202722b */ /* 0x004fce000000000e */
[----:B------:R2:W-:Y:S04]  /*03e0*/  STG.E.64 desc[UR8][R4.64], R2 ;  /* 0x0000000204007986 */ /* 0x0005e8000c101b08 */
[----:B---3--:R-:W3:Y:S04]  /*03f0*/  LDG.E.64 R16, desc[UR8][R10.64+-0x10] ;  /* 0xfffff0080a107981 */ /* 0x008ee8000c1e1b00 */
[----:B------:R-:W3:Y:S02]  /*0400*/  LDG.E.64 R22, desc[UR8][R8.64+-0x10] ;  /* 0xfffff00808167981 */ /* 0x000ee4000c1e1b00 */
[----:B---3--:R-:W-:-:S07]  /*0410*/  DFMA R16, R16, R22, R2 ;  /* 0x000000161010722b */ /* 0x008fce0000000002 */
[----:B------:R3:W-:Y:S04]  /*0420*/  STG.E.64 desc[UR8][R4.64], R16 ;  /* 0x0000001004007986 */ /* 0x0007e8000c101b08 */
[----:B----4-:R-:W4:Y:S04]  /*0430*/  LDG.E.64 R20, desc[UR8][R10.64+-0x8] ;  /* 0xfffff8080a147981 */ /* 0x010f28000c1e1b00 */
        /* <DEDUP_REMOVED lines=27> */
[----:B------:R-:W5:Y:S04]  /*05f0*/  LDG.E.64 R2, desc[UR8][R10.64+0x30] ;  /* 0x000030080a027981 */ /* 0x000f68000c1e1b00 */
[----:B---3--:R-:W5:Y:S01]  /*0600*/  LDG.E.64 R16, desc[UR8][R8.64+0x30] ;  /* 0x0000300808107981 */ /* 0x008f62000c1e1b00 */
[----:B------:R-:W-:Y:S01]  /*0610*/  VIADD R12, R12, 0x10 ;  /* 0x000000100c0c7836 */ /* 0x000fe20000000000 */
[----:B-----5:R-:W-:-:S07]  /*0620*/  DFMA R16, R2, R16, R22 ;  /* 0x000000100210722b */ /* 0x020fce0000000016 */
[----:B------:R2:W-:Y:S04]  /*0630*/  STG.E.64 desc[UR8][R4.64], R16 ;  /* 0x0000001004007986 */ /* 0x0005e8000c101b08 */
[----:B------:R-:W3:Y:S04]  /*0640*/  LDG.E.64 R2, desc[UR8][R10.64+0x38] ;  /* 0x000038080a027981 */ /* 0x000ee8000c1e1b00 */
[----:B----4-:R-:W3:Y:S01]  /*0650*/  LDG.E.64 R20, desc[UR8][R8.64+0x38] ;  /* 0x0000380808147981 */ /* 0x010ee2000c1e1b00 */
[----:B------:R-:W-:Y:S02]  /*0660*/  ISETP.NE.AND P1, PT, R12, RZ, PT ;  /* 0x000000ff0c00720c */ /* 0x000fe40003f25270 */
[----:B-1----:R-:W-:-:S02]  /*0670*/  IADD3 R14, P2, PT, R8, 0x80, RZ ;  /* 0x00000080080e7810 */ /* 0x002fc40007f5e0ff */
[----:B------:R-:W-:-:S03]  /*0680*/  IADD3 R13, PT, PT, R13, 0x10, RZ ;  /* 0x000000100d0d7810 */ /* 0x000fc60007ffe0ff */
[----:B------:R-:W-:Y:S01]  /*0690*/  IMAD.X R15, RZ, RZ, R9, P2 ;  /* 0x000000ffff0f7224 */ /* 0x000fe200010e0609 */
[----:B---3--:R-:W-:-:S07]  /*06a0*/  DFMA R2, R2, R20, R16 ;  /* 0x000000140202722b */ /* 0x008fce0000000010 */
[----:B------:R2:W-:Y:S01]  /*06b0*/  STG.E.64 desc[UR8][R4.64], R2 ;  /* 0x0000000204007986 */ /* 0x0005e2000c101b08 */
[----:B------:R-:W-:Y:S05]  /*06c0*/  @P1 BRA `(.L_x_1) ;  /* 0xfffffff800d41947 */ /* 0x000fea000383ffff */
.L_x_0:
[----:B------:R-:W-:Y:S05]  /*06d0*/  @!P0 EXIT ;  /* 0x000000000000894d */ /* 0x000fea0003800000 */
[----:B------:R-:W-:Y:S02]  /*06e0*/  ISETP.GE.U32.AND P0, PT, R18, 0x8, PT ;  /* 0x000000081200780c */ /* 0x000fe40003f06070 */
[----:B--2---:R-:W-:-:S04]  /*06f0*/  LOP3.LUT R16, R6, 0x7, RZ, 0xc0, !PT ;  /* 0x0000000706107812 */ /* 0x004fc800078ec0ff */
[----:B------:R-:W-:-:S07]  /*0700*/  ISETP.NE.AND P1, PT, R16, RZ, PT ;  /* 0x000000ff1000720c */ /* 0x000fce0003f25270 */
[----:B------:R-:W-:Y:S06]  /*0710*/  @!P0 BRA `(.L_x_2) ;  /* 0x0000000000988947 */ /* 0x000fec0003800000 */
[----:B------:R-:W1:Y:S01]  /*0720*/  LDC.64 R8, c[0x0][0x388] ;  /* 0x0000e200ff087b82 */ /* 0x000e620000000a00 */
[----:B------:R-:W-:-:S07]  /*0730*/  IMAD.IADD R13, R0, 0x1, R7 ;  /* 0x00000001000d7824 */ /* 0x000fce00078e0207 */
[----:B------:R-:W2:Y:S01]  /*0740*/  LDC.64 R10, c[0x0][0x390] ;  /* 0x0000e400ff0a7b82 */ /* 0x000ea20000000a00 */
[----:B-1----:R-:W-:-:S05]  /*0750*/  IMAD.WIDE R8, R13, 0x8, R8 ;  /* 0x000000080d087825 */ /* 0x002fca00078e0208 */
[----:B------:R-:W3:Y:S01]  /*0760*/  LDG.E.64 R12, desc[UR8][R8.64] ;  /* 0x00000008080c7981 */ /* 0x000ee2000c1e1b00 */
[----:B--2---:R-:W-:-:S05]  /*0770*/  IMAD.WIDE.U32 R10, R7, 0x8, R10 ;  /* 0x00000008070a7825 */ /* 0x004fca00078e000a */
[----:B------:R-:W3:Y:S02]  /*0780*/  LDG.E.64 R14, desc[UR8][R10.64] ;  /* 0x000000080a0e7981 */ /* 0x000ee4000c1e1b00 */
[----:B---3--:R-:W-:-:S07]  /*0790*/  DFMA R12, R12, R14, R2 ;  /* 0x0000000e0c0c722b */ /* 0x008fce0000000002 */
        /* <DEDUP_REMOVED lines=21> */
[----:B------:R-:W2:Y:S04]  /*08f0*/  LDG.E.64 R2, desc[UR8][R8.64+0x30] ;  /* 0x0000300808027981 */ /* 0x000ea8000c1e1b00 */
[----:B---3--:R-:W2:Y:S02]  /*0900*/  LDG.E.64 R14, desc[UR8][R10.64+0x30] ;  /* 0x000030080a0e7981 */ /* 0x008ea4000c1e1b00 */
[----:B--2---:R-:W-:-:S07]  /*0910*/  DFMA R14, R2, R14, R20 ;  /* 0x0000000e020e722b */ /* 0x004fce0000000014 */
[----:B------:R1:W-:Y:S04]  /*0920*/  STG.E.64 desc[UR8][R4.64], R14 ;  /* 0x0000000e04007986 */ /* 0x0003e8000c101b08 */
[----:B------:R-:W2:Y:S04]  /*0930*/  LDG.E.64 R2, desc[UR8][R8.64+0x38] ;  /* 0x0000380808027981 */ /* 0x000ea8000c1e1b00 */
[----:B----4-:R-:W2:Y:S01]  /*0940*/  LDG.E.64 R18, desc[UR8][R10.64+0x38] ;  /* 0x000038080a127981 */ /* 0x010ea2000c1e1b00 */
[----:B------:R-:W-:Y:S01]  /*0950*/  VIADD R7, R7, 0x8 ;  /* 0x0000000807077836 */ /* 0x000fe20000000000 */
[----:B--2---:R-:W-:-:S07]  /*0960*/  DFMA R2, R2, R18, R14 ;  /* 0x000000120202722b */ /* 0x004fce000000000e */
[----:B------:R1:W-:Y:S04]  /*0970*/  STG.E.64 desc[UR8][R4.64], R2 ;  /* 0x0000000204007986 */ /* 0x0003e8000c101b08 */
.L_x_2:
[----:B------:R-:W-:Y:S05]  /*0980*/  @!P1 EXIT ;  /* 0x000000000000994d */ /* 0x000fea0003800000 */
[----:B------:R-:W-:Y:S02]  /*0990*/  ISETP.GE.U32.AND P0, PT, R16, 0x4, PT ;  /* 0x000000041000780c */ /* 0x000fe40003f06070 */
[----:B------:R-:W-:-:S04]  /*09a0*/  LOP3.LUT R6, R6, 0x3, RZ, 0xc0, !PT ;  /* 0x0000000306067812 */ /* 0x000fc800078ec0ff */
[----:B------:R-:W-:-:S07]  /*09b0*/  ISETP.NE.AND P1, PT, R6, RZ, PT ;  /* 0x000000ff0600720c */ /* 0x000fce0003f25270 */
[----:B------:R-:W-:Y:S06]  /*09c0*/  @!P0 BRA `(.L_x_3) ;  /* 0x0000000000588947 */ /* 0x000fec0003800000 */
[----:B------:R-:W2:Y:S01]  /*09d0*/  LDC.64 R10, c[0x0][0x388] ;  /* 0x0000e200ff0a7b82 */ /* 0x000ea20000000a00 */
[----:B-1----:R-:W-:-:S07]  /*09e0*/  IADD3 R13, PT, PT, R0, R7, RZ ;  /* 0x00000007000d7210 */ /* 0x002fce0007ffe0ff */
[----:B------:R-:W1:Y:S01]  /*09f0*/  LDC.64 R8, c[0x0][0x390] ;  /* 0x0000e400ff087b82 */ /* 0x000e620000000a00 */
[----:B--2---:R-:W-:-:S05]  /*0a00*/  IMAD.WIDE R10, R13, 0x8, R10 ;  /* 0x000000080d0a7825 */ /* 0x004fca00078e020a */
[----:B------:R-:W2:Y:S01]  /*0a10*/  LDG.E.64 R12, desc[UR8][R10.64] ;  /* 0x000000080a0c7981 */ /* 0x000ea2000c1e1b00 */
[----:B-1----:R-:W-:-:S05]  /*0a20*/  IMAD.WIDE.U32 R8, R7, 0x8, R8 ;  /* 0x0000000807087825 */ /* 0x002fca00078e0008 */
[----:B------:R-:W2:Y:S02]  /*0a30*/  LDG.E.64 R14, desc[UR8][R8.64] ;  /* 0x00000008080e7981 */ /* 0x000ea4000c1e1b00 */
[----:B--2---:R-:W-:-:S07]  /*0a40*/  DFMA R12, R12, R14, R2 ;  /* 0x0000000e0c0c722b */ /* 0x004fce0000000002 */
[----:B------:R2:W-:Y:S04]  /*0a50*/  STG.E.64 desc[UR8][R4.64], R12 ;  /* 0x0000000c04007986 */ /* 0x0005e8000c101b08 */
[----:B------:R-:W3:Y:S04]  /*0a60*/  LDG.E.64 R2, desc[UR8][R10.64+0x8] ;  /* 0x000008080a027981 */ /* 0x000ee8000c1e1b00 */
[----:B------:R-:W3:Y:S02]  /*0a70*/  LDG.E.64 R14, desc[UR8][R8.64+0x8] ;  /* 0x00000808080e7981 */ /* 0x000ee4000c1e1b00 */
[----:B---3--:R-:W-:-:S07]  /*0a80*/  DFMA R14, R2, R14, R12 ;  /* 0x0000000e020e722b */ /* 0x008fce000000000c */
[----:B------:R2:W-:Y:S04]  /*0a90*/  STG.E.64 desc[UR8][R4.64], R14 ;  /* 0x0000000e04007986 */ /* 0x0005e8000c101b08 */
[----:B------:R-:W3:Y:S04]  /*0aa0*/  LDG.E.64 R2, desc[UR8][R10.64+0x10] ;  /* 0x000010080a027981 */ /* 0x000ee8000c1e1b00 */
[----:B------:R-:W3:Y:S02]  /*0ab0*/  LDG.E.64 R16, desc[UR8][R8.64+0x10] ;  /* 0x0000100808107981 */ /* 0x000ee4000c1e1b00 */
[----:B---3--:R-:W-:-:S07]  /*0ac0*/  DFMA R16, R2, R16, R14 ;  /* 0x000000100210722b */ /* 0x008fce000000000e */
[----:B------:R2:W-:Y:S04]  /*0ad0*/  STG.E.64 desc[UR8][R4.64], R16 ;  /* 0x0000001004007986 */ /* 0x0005e8000c101b08 */
[----:B------:R-:W3:Y:S04]  /*0ae0*/  LDG.E.64 R2, desc[UR8][R10.64+0x18] ;  /* 0x000018080a027981 */ /* 0x000ee8000c1e1b00 */
[----:B------:R-:W3:Y:S01]  /*0af0*/  LDG.E.64 R18, desc[UR8][R8.64+0x18] ;  /* 0x0000180808127981 */ /* 0x000ee2000c1e1b00 */
[----:B------:R-:W-:Y:S01]  /*0b00*/  VIADD R7, R7, 0x4 ;  /* 0x0000000407077836 */ /* 0x000fe20000000000 */
[----:B---3--:R-:W-:-:S07]  /*0b10*/  DFMA R2, R2, R18, R16 ;  /* 0x000000120202722b */ /* 0x008fce0000000010 */
[----:B------:R2:W-:Y:S04]  /*0b20*/  STG.E.64 desc[UR8][R4.64], R2 ;  /* 0x0000000204007986 */ /* 0x0005e8000c101b08 */
.L_x_3:
[----:B------:R-:W-:Y:S05]  /*0b30*/  @!P1 EXIT ;  /* 0x000000000000994d */ /* 0x000fea0003800000 */
[----:B------:R-:W3:Y:S01]  /*0b40*/  LDC.64 R10, c[0x0][0x390] ;  /* 0x0000e400ff0a7b82 */ /* 0x000ee20000000a00 */
[----:B-12---:R-:W-:Y:S01]  /*0b50*/  IADD3 R13, PT, PT, R0, R7, RZ ;  /* 0x00000007000d7210 */ /* 0x006fe20007ffe0ff */
[----:B------:R-:W-:-:S06]  /*0b60*/  IMAD.MOV R0, RZ, RZ, -R6 ;  /* 0x000000ffff007224 */ /* 0x000fcc00078e0a06 */
[----:B------:R-:W1:Y:S01]  /*0b70*/  LDC.64 R8, c[0x0][0x388] ;  /* 0x0000e200ff087b82 */ /* 0x000e620000000a00 */
[----:B---3--:R-:W-:-:S04]  /*0b80*/  IMAD.WIDE.U32 R10, R7, 0x8, R10 ;  /* 0x00000008070a7825 */ /* 0x008fc800078e000a */
[----:B------:R-:W-:Y:S01]  /*0b90*/  IMAD.MOV.U32 R12, RZ, RZ, R10 ;  /* 0x000000ffff0c7224 */ /* 0x000fe200078e000a */
[----:B------:R-:W-:-:S07]  /*0ba0*/  MOV R15, R11 ;  /* 0x0000000b000f7202 */ /* 0x000fce0000000f00 */
.L_x_4:
[----:B-1----:R-:W-:Y:S01]  /*0bb0*/  IMAD.WIDE R6, R13, 0x8, R8 ;  /* 0x000000080d067825 */ /* 0x002fe200078e0208 */
[----:B------:R-:W-:-:S03]  /*0bc0*/  MOV R10, R12 ;  /* 0x0000000c000a7202 */ /* 0x000fc60000000f00 */
[----:B------:R-:W-:Y:S02]  /*0bd0*/  IMAD.MOV.U32 R11, RZ, RZ, R15 ;  /* 0x000000ffff0b7224 */ /* 0x000fe400078e000f */
[----:B--2---:R-:W2:Y:S04]  /*0be0*/  LDG.E.64 R6, desc[UR8][R6.64] ;  /* 0x0000000806067981 */ /* 0x004ea8000c1e1b00 */
[----:B------:R-:W2:Y:S01]  /*0bf0*/  LDG.E.64 R10, desc[UR8][R10.64] ;  /* 0x000000080a0a7981 */ /* 0x000ea2000c1e1b00 */
[----:B------:R-:W-:Y:S01]  /*0c00*/  IADD3 R0, PT, PT, R0, 0x1, RZ ;  /* 0x0000000100007810 */ /* 0x000fe20007ffe0ff */
[----:B------:R-:W-:Y:S01]  /*0c10*/  VIADD R13, R13, 0x1 ;  /* 0x000000010d0d7836 */ /* 0x000fe20000000000 */
[----:B------:R-:W-:Y:S02]  /*0c20*/  IADD3 R12, P1, PT, R12, 0x8, RZ ;  /* 0x000000080c0c7810 */ /* 0x000fe40007f3e0ff */
[----:B------:R-:W-:-:S02]  /*0c30*/  ISETP.NE.AND P0, PT, R0, RZ, PT ;  /* 0x000000ff0000720c */ /* 0x000fc40003f05270 */
[----:B------:R-:W-:Y:S01]  /*0c40*/  IADD3.X R15, PT, PT, RZ, R15, RZ, P1, !PT ;  /* 0x0000000fff0f7210 */ /* 0x000fe20000ffe4ff */
[----:B--2---:R-:W-:-:S07]  /*0c50*/  DFMA R2, R6, R10, R2 ;  /* 0x0000000a0602722b */ /* 0x004fce0000000002 */
[----:B------:R2:W-:Y:S03]  /*0c60*/  STG.E.64 desc[UR8][R4.64], R2 ;  /* 0x0000000204007986 */ /* 0x0005e6000c101b08 */
[----:B------:R-:W-:Y:S05]  /*0c70*/  @P0 BRA `(.L_x_4) ;  /* 0xfffffffc00cc0947 */ /* 0x000fea000383ffff */
[----:B------:R-:W-:Y:S05]  /*0c80*/  EXIT ;  /* 0x000000000000794d */ /* 0x000fea0003800000 */
.L_x_5:
[----:B------:R-:W-:-:S00]  /*0c90*/  BRA `(.L_x_5) ;  /* 0xfffffffc00fc7947 */ /* 0x000fc0000383ffff */
[----:B------:R-:W-:-:S00]  /*0ca0*/  NOP ;  /* 0x0000000000007918 */ /* 0x000fc00000000000 */
        /* <DEDUP_REMOVED lines=13> */
.L_x_1129:


//--------------------- .text._Z19calc_mean_opacitiesPdS_S_S_S_S_S_S_S_S_S_S_S_iiid --------------------------
	.section	.text._Z19calc_mean_opacitiesPdS_S_S_S_S_S_S_S_S_S_S_S_iiid,"ax",@progbits
	.align	128
        .global         _Z19calc_mean_opacitiesPdS_S_S_S_S_S_S_S_S_S_S_S_iiid
        .type           _Z19calc_mean_opacitiesPdS_S_S_S_S_S_S_S_S_S_S_S_iiid,@function
        .size           _Z19calc_mean_opacitiesPdS_S_S_S_S_S_S_S_S_S_S_S_iiid,(.L_x_1090 - _Z19calc_mean_opacitiesPdS_S_S_S_S_S_S_S_S_S_S_S_iiid)
        .other          _Z19calc_mean_opacitiesPdS_S_S_S_S_S_S_S_S_S_S_S_iiid,@"STO_CUDA_ENTRY STV_DEFAULT"
_Z19calc_mean_opacitiesPdS_S_S_S_S_S_S_S_S_S_S_S_iiid:
.text._Z19calc_mean_opacitiesPdS_S_S_S_S_S_S_S_S_S_S_S_iiid:
        /* <DEDUP_REMOVED lines=8> */
[----:B------:R-:W0:Y:S01]  /*0080*/  LDCU UR7, c[0x0][0x3ec] ;  /* 0x00007d80ff0777ac */ /* 0x000e220008000800 */
[----:B------:R-:W1:Y:S01]  /*0090*/  LDC.64 R28, c[0x0][0x3c8] ;  /* 0x0000f200ff1c7b82 */ /* 0x000e620000000a00 */
[----:B------:R-:W-:Y:S01]  /*00a0*/  IMAD.MOV.U32 R8, RZ, RZ, 0x0 ;  /* 0x00000000ff087424 */ /* 0x000fe200078e00ff */
[----:B------:R-:W-:Y:S01]  /*00b0*/  CS2R R34, SRZ ;  /* 0x0000000000227805 */ /* 0x000fe2000001ff00 */
[----:B------:R-:W-:Y:S01]  /*00c0*/  IMAD.MOV.U32 R9, RZ, RZ, 0x7ff80000 ;  /* 0x7ff80000ff097424 */ /* 0x000fe200078e00ff */
[----:B------:R-:W-:Y:S02]  /*00d0*/  CS2R R32, SRZ ;  /* 0x0000000000207805 */ /* 0x000fe4000001ff00 */
[----:B------:R-:W-:Y:S01]  /*00e0*/  CS2R R30, SRZ ;  /* 0x00000000001e7805 */ /* 0x000fe2000001ff00 */
[----:B------:R-:W-:Y:S01]  /*00f0*/  IMAD.MOV.U32 R6, RZ, RZ, 0x0 ;  /* 0x00000000ff067424 */ /* 0x000fe200078e00ff */
[----:B------:R-:W-:Y:S01]  /*0100*/  MOV R7, 0x7ff80000 ;  /* 0x7ff8000000077802 */ /* 0x000fe20000000f00 */
[----:B------:R-:W2:Y:S01]  /*0110*/  LDCU.64 UR20, c[0x0][0x358] ;  /* 0x00006b00ff1477ac */ /* 0x000ea20008000a00 */
[----:B------:R-:W-:Y:S01]  /*0120*/  UMOV UR4, URZ ;  /* 0x000000ff00047c82 */ /* 0x000fe20008000000 */
[----:B------:R-:W-:Y:S01]  /*0130*/  UMOV UR5, URZ ;  /* 0x000000ff00057c82 */ /* 0x000fe20008000000 */
[----:B0-----:R-:W-:Y:S01]  /*0140*/  UISETP.GE.AND UP0, UPT, UR7, 0x1, UPT ;  /* 0x000000010700788c */ /* 0x001fe2000bf06270 */
[----:B-1----:R-:W-:-:S08]  /*0150*/  IMAD.WIDE R28, R2, 0x8, R28 ;  /* 0x00000008021c7825 */ /* 0x002fd000078e021c */
[----:B--2---:R-:W-:Y:S05]  /*0160*/  BRA.U !UP0, `(.L_x_6) ;  /* 0x0000009508007547 */ /* 0x004fea000b800000 */
[----:B------:R-:W0:Y:S01]  /*0170*/  LDCU UR12, c[0x0][0x3f0] ;  /* 0x00007e00ff0c77ac */ /* 0x000e220008000800 */
[----:B------:R-:W1:Y:S01]  /*0180*/  LDC.64 R4, c[0x0][0x3a8] ;  /* 0x0000ea00ff047b82 */ /* 0x000e620000000a00 */
[----:B0-----:R-:W-:Y:S01]  /*0190*/  UISETP.GE.AND UP0, UPT, UR12, 0x1, UPT ;  /* 0x000000010c00788c */ /* 0x001fe2000bf06270 */
[----:B-1----:R-:W-:-:S08]  /*01a0*/  IMAD.WIDE R4, R2, 0x8, R4 ;  /* 0x0000000802047825 */ /* 0x002fd000078e0204 */
[----:B------:R-:W-:Y:S05]  /*01b0*/  BRA.U !UP0, `(.L_x_7) ;  /* 0x0000000908447547 */ /* 0x000fea000b800000 */
[----:B------:R-:W-:Y:S02]  /*01c0*/  ULOP3.LUT UR9, UR12, 0x7, URZ, 0xc0, !UPT ;  /* 0x000000070c097892 */ /* 0x000fe4000f8ec0ff */
[----:B------:R-:W-:Y:S02]  /*01d0*/  ULOP3.LUT UR10, UR12, 0x3, URZ, 0xc0, !UPT ;  /* 0x000000030c0a7892 */ /* 0x000fe4000f8ec0ff */
[----:B------:R-:W-:Y:S02]  /*01e0*/  UIADD3 UR4, UPT, UPT, UR9, -0x1, URZ ;  /* 0xffffffff09047890 */ /* 0x000fe4000fffe0ff */
[----:B------:R-:W-:Y:S02]  /*01f0*/  ULOP3.LUT UR8, UR12, 0x7ffffff8, URZ, 0xc0, !UPT ;  /* 0x7ffffff80c087892 */ /* 0x000fe4000f8ec0ff */
[----:B------:R-:W-:-:S03]  /*0200*/  UISETP.GE.U32.AND UP1, UPT, UR4, 0x3, UPT ;  /* 0x000000030400788c */ /* 0x000fc6000bf26070 */
[----:B------:R-:W-:-:S08]  /*0210*/  UMOV UR4, URZ ;  /* 0x000000ff00047c82 */ /* 0x000fd00008000000 */
.L_x_13:
[----:B0123--:R-:W2:Y:S01]  /*0220*/  LDG.E.64 R14, desc[UR20][R4.64] ;  /* 0x00000014040e7981 */ /* 0x00fea2000c1e1b00 */
[----:B------:R-:W0:Y:S01]  /*0230*/  LDC R3, c[0x0][0x3ec] ;  /* 0x0000fb00ff037b82 */ /* 0x000e220000000800 */
[----:B------:R-:W1:Y:S01]  /*0240*/  LDCU UR12, c[0x0][0x3f0] ;  /* 0x00007e00ff0c77ac */ /* 0x000e620008000800 */
[----:B------:R-:W-:-:S06]  /*0250*/  UMOV UR5, URZ ;  /* 0x000000ff00057c82 */ /* 0x000fcc0008000000 */
[----:B------:R-:W3:Y:S01]  /*0260*/  LDC.64 R6, c[0x0][0x3e0] ;  /* 0x0000f800ff067b82 */ /* 0x000ee20000000a00 */
[----:B-1----:R-:W-:Y:S01]  /*0270*/  UISETP.GE.U32.AND UP0, UPT, UR12, 0x8, UPT ;  /* 0x000000080c00788c */ /* 0x002fe2000bf06070 */
[----:B0-----:R-:W-:-:S04]  /*0280*/  IMAD R0, R2, R3, UR4 ;  /* 0x0000000402007e24 */ /* 0x001fc8000f8e0203 */
[----:B---3--:R-:W-:Y:S01]  /*0290*/  IMAD.WIDE R6, R0, 0x8, R6 ;  /* 0x0000000800067825 */ /* 0x008fe200078e0206 */
[----:B--2---:R-:W-:-:S07]  /*02a0*/  DADD R14, RZ, R14 ;  /* 0x00000000ff0e7229 */ /* 0x004fce000000000e */
[----:B------:R0:W-:Y:S01]  /*02b0*/  STG.E.64 desc[UR20][R6.64], R14 ;  /* 0x0000000e06007986 */ /* 0x0001e2000c101b14 */
[----:B------:R-:W-:Y:S05]  /*02c0*/  BRA.U !UP0, `(.L_x_8) ;  /* 0x0000000108c87547 */ /* 0x000fea000b800000 */
[----:B------:R-:W-:-:S07]  /*02d0*/  IMAD.MOV.U32 R13, RZ, RZ, RZ ;  /* 0x000000ffff0d7224 */ /* 0x000fce00078e00ff */
.L_x_9:
[----:B------:R-:W1:Y:S01]  /*02e0*/  LDC.64 R8, c[0x0][0x3d0] ;  /* 0x0000f400ff087b82 */ /* 0x000e620000000a00 */
[----:B--2---:R-:W-:-:S07]  /*02f0*/  IMAD R19, R0, UR12, R13 ;  /* 0x0000000c00137c24 */ /* 0x004fce000f8e020d */
[----:B------:R-:W2:Y:S01]  /*0300*/  LDC.64 R10, c[0x0][0x3a0] ;  /* 0x0000e800ff0a7b82 */ /* 0x000ea20000000a00 */
[----:B-1----:R-:W-:-:S05]  /*0310*/  IMAD.WIDE.U32 R8, R13, 0x8, R8 ;  /* 0x000000080d087825 */ /* 0x002fca00078e0008 */
[----:B------:R-:W3:Y:S01]  /*0320*/  LDG.E.64 R16, desc[UR20][R8.64] ;  /* 0x0000001408107981 */ /* 0x000ee2000c1e1b00 */
[----:B--2---:R-:W-:-:S05]  /*0330*/  IMAD.WIDE R10, R19, 0x8, R10 ;  /* 0x00000008130a7825 */ /* 0x004fca00078e020a */
[----:B------:R-:W2:Y:S01]  /*0340*/  LDG.E.64 R18, desc[UR20][R10.64] ;  /* 0x000000140a127981 */ /* 0x000ea2000c1e1b00 */
[----:B---3--:R-:W-:-:S08]  /*0350*/  DMUL R16, R16, 0.5 ;  /* 0x3fe0000010107828 */ /* 0x008fd00000000000 */
[----:B--2---:R-:W-:-:S07]  /*0360*/  DFMA R16, R16, R18, R14 ;  /* 0x000000121010722b */ /* 0x004fce000000000e */
[----:B------:R1:W-:Y:S04]  /*0370*/  STG.E.64 desc[UR20][R6.64], R16 ;  /* 0x0000001006007986 */ /* 0x0003e8000c101b14 */
[----:B0-----:R-:W2:Y:S04]  /*0380*/  LDG.E.64 R14, desc[UR20][R8.64+0x8] ;  /* 0x00000814080e7981 */ /* 0x001ea8000c1e1b00 */
[----:B------:R-:W3:Y:S01]  /*0390*/  LDG.E.64 R18, desc[UR20][R10.64+0x8] ;  /* 0x000008140a127981 */ /* 0x000ee2000c1e1b00 */
[----:B--2---:R-:W-:-:S08]  /*03a0*/  DMUL R14, R14, 0.5 ;  /* 0x3fe000000e0e7828 */ /* 0x004fd00000000000 */
[----:B---3--:R-:W-:-:S07]  /*03b0*/  DFMA R14, R14, R18, R16 ;  /* 0x000000120e0e722b */ /* 0x008fce0000000010 */
[----:B------:R0:W-:Y:S04]  /*03c0*/  STG.E.64 desc[UR20][R6.64], R14 ;  /* 0x0000000e06007986 */ /* 0x0001e8000c101b14 */
[----:B------:R-:W2:Y:S04]  /*03d0*/  LDG.E.64 R18, desc[UR20][R8.64+0x10] ;  /* 0x0000101408127981 */ /* 0x000ea8000c1e1b00 */
[----:B------:R-:W3:Y:S01]  /*03e0*/  LDG.E.64 R20, desc[UR20][R10.64+0x10] ;  /* 0x000010140a147981 */ /* 0x000ee2000c1e1b00 */
[----:B--2---:R-:W-:-:S08]  /*03f0*/  DMUL R18, R18, 0.5 ;  /* 0x3fe0000012127828 */ /* 0x004fd00000000000 */
[----:B---3--:R-:W-:-:S07]  /*0400*/  DFMA R18, R18, R20, R14 ;  /* 0x000000141212722b */ /* 0x008fce000000000e */
[----:B------:R2:W-:Y:S04]  /*0410*/  STG.E.64 desc[UR20][R6.64], R18 ;  /* 0x0000001206007986 */ /* 0x0005e8000c101b14 */
[----:B-1----:R-:W3:Y:S04]  /*0420*/  LDG.E.64 R16, desc[UR20][R8.64+0x18] ;  /* 0x0000181408107981 */ /* 0x002ee8000c1e1b00 */
[----:B------:R-:W4:Y:S01]  /*0430*/  LDG.E.64 R20, desc[UR20][R10.64+0x18] ;  /* 0x000018140a147981 */ /* 0x000f22000c1e1b00 */
[----:B---3--:R-:W-:-:S08]  /*0440*/  DMUL R16, R16, 0.5 ;  /* 0x3fe0000010107828 */ /* 0x008fd00000000000 */
[----:B----4-:R-:W-:-:S07]  /*0450*/  DFMA R16, R16, R20, R18 ;  /* 0x000000141010722b */ /* 0x010fce0000000012 */
[----:B------:R1:W-:Y:S04]  /*0460*/  STG.E.64 desc[UR20][R6.64], R16 ;  /* 0x0000001006007986 */ /* 0x0003e8000c101b14 */
[----:B0-----:R-:W3:Y:S04]  /*0470*/  LDG.E.64 R14, desc[UR20][R8.64+0x20] ;  /* 0x00002014080e7981 */ /* 0x001ee8000c1e1b00 */
[----:B------:R-:W4:Y:S01]  /*0480*/  LDG.E.64 R20, desc[UR20][R10.64+0x20] ;  /* 0x000020140a147981 */ /* 0x000f22000c1e1b00 */
[----:B---3--:R-:W-:-:S08]  /*0490*/  DMUL R14, R14, 0.5 ;  /* 0x3fe000000e0e7828 */ /* 0x008fd00000000000 */
[----:B----4-:R-:W-:-:S07]  /*04a0*/  DFMA R14, R14, R20, R16 ;  /* 0x000000140e0e722b */ /* 0x010fce0000000010 */
[----:B------:R0:W-:Y:S04]  /*04b0*/  STG.E.64 desc[UR20][R6.64], R14 ;  /* 0x0000000e06007986 */ /* 0x0001e8000c101b14 */
[----:B--2---:R-:W2:Y:S04]  /*04c0*/  LDG.E.64 R18, desc[UR20][R8.64+0x28] ;  /* 0x0000281408127981 */ /* 0x004ea8000c1e1b00 */
        /* <DEDUP_REMOVED lines=11> */
[----:B------:R-:W-:-:S05]  /*0580*/  VIADD R13, R13, 0x8 ;  /* 0x000000080d0d7836 */ /* 0x000fca0000000000 */
[----:B------:R-:W-:Y:S01]  /*0590*/  ISETP.NE.AND P0, PT, R13, UR8, PT ;  /* 0x000000080d007c0c */ /* 0x000fe2000bf05270 */
[----:B---3--:R-:W-:-:S08]  /*05a0*/  DMUL R14, R14, 0.5 ;  /* 0x3fe000000e0e7828 */ /* 0x008fd00000000000 */
[----:B----4-:R-:W-:-:S07]  /*05b0*/  DFMA R14, R14, R20, R16 ;  /* 0x000000140e0e722b */ /* 0x010fce0000000010 */
[----:B------:R2:W-:Y:S01]  /*05c0*/  STG.E.64 desc[UR20][R6.64], R14 ;  /* 0x0000000e06007986 */ /* 0x0005e2000c101b14 */
[----:B------:R-:W-:Y:S05]  /*05d0*/  @P0 BRA `(.L_x_9) ;  /* 0xfffffffc00400947 */ /* 0x000fea000383ffff */
[----:B------:R-:W-:-:S05]  /*05e0*/  UMOV UR5, UR8 ;  /* 0x0000000800057c82 */ /* 0x000fca0008000000 */
.L_x_8:
[----:B------:R-:W-:-:S09]  /*05f0*/  UISETP.NE.AND UP0, UPT, UR9, URZ, UPT ;  /* 0x000000ff0900728c */ /* 0x000fd2000bf05270 */
[----:B------:R-:W-:Y:S05]  /*0600*/  BRA.U !UP0, `(.L_x_10) ;  /* 0x0000000508207547 */ /* 0x000fea000b800000 */
[----:B------:R-:W-:Y:S01]  /*0610*/  UISETP.NE.AND UP0, UPT, UR10, URZ, UPT ;  /* 0x000000ff0a00728c */ /* 0x000fe2000bf05270 */
[----:B------:R-:W-:Y:S10]  /*0620*/  BRA.U !UP1, `(.L_x_11) ;  /* 0x0000000109747547 */ /* 0x000ff4000b800000 */
[----:B------:R-:W1:Y:S01]  /*0630*/  LDCU.64 UR6, c[0x0][0x3d0] ;  /* 0x00007a00ff0677ac */ /* 0x000e620008000a00 */
[----:B------:R-:W3:Y:S01]  /*0640*/  LDC.64 R10, c[0x0][0x3a0] ;  /* 0x0000e800ff0a7b82 */ /* 0x000ee20000000a00 */
[----:B------:R-:W-:-:S04]  /*0650*/  IMAD.U32 R13, RZ, RZ, UR5 ;  /* 0x00000005ff0d7e24 */ /* 0x000fc8000f8e00ff */
[----:B------:R-:W-:Y:S01]  /*0660*/  IMAD R13, R0, UR12, R13 ;  /* 0x0000000c000d7c24 */ /* 0x000fe2000f8e020d */
[----:B-1----:R-:W-:-:S06]  /*0670*/  UIMAD.WIDE.U32 UR6, UR5, 0x8, UR6 ;  /* 0x00000008050678a5 */ /* 0x002fcc000f8e0006 */
[----:B--2---:R-:W-:Y:S01]  /*0680*/  MOV R18, UR6 ;  /* 0x0000000600127c02 */ /* 0x004fe20008000f00 */
[----:B------:R-:W-:Y:S02]  /*0690*/  IMAD.U32 R19, RZ, RZ, UR7 ;  /* 0x00000007ff137e24 */ /* 0x000fe4000f8e00ff */
[----:B---3--:R-:W-:-:S03]  /*06a0*/  IMAD.WIDE R10, R13, 0x8, R10 ;  /* 0x000000080d0a7825 */ /* 0x008fc600078e020a */
[----:B------:R-:W2:Y:S04]  /*06b0*/  LDG.E.64 R8, desc[UR20][R18.64] ;  /* 0x0000001412087981 */ /* 0x000ea8000c1e1b00 */
[----:B------:R-:W3:Y:S01]  /*06c0*/  LDG.E.64 R12, desc[UR20][R10.64] ;  /* 0x000000140a0c7981 */ /* 0x000ee2000c1e1b00 */
[----:B--2---:R-:W-:-:S08]  /*06d0*/  DMUL R8, R8, 0.5 ;  /* 0x3fe0000008087828 */ /* 0x004fd00000000000 */
[----:B---3--:R-:W-:-:S07]  /*06e0*/  DFMA R8, R8, R12, R14 ;  /* 0x0000000c0808722b */ /* 0x008fce000000000e */
[----:B------:R1:W-:Y:S04]  /*06f0*/  STG.E.64 desc[UR20][R6.64], R8 ;  /* 0x0000000806007986 */ /* 0x0003e8000c101b14 */
[----:B------:R-:W2:Y:S04]  /*0700*/  LDG.E.64 R12, desc[UR20][R18.64+0x8] ;  /* 0x00000814120c7981 */ /* 0x000ea8000c1e1b00 */
[----:B0-----:R-:W3:Y:S01]  /*0710*/  LDG.E.64 R14, desc[UR20][R10.64+0x8] ;  /* 0x000008140a0e7981 */ /* 0x001ee2000c1e1b00 */
[----:B--2---:R-:W-:-:S08]  /*0720*/  DMUL R12, R12, 0.5 ;  /* 0x3fe000000c0c7828 */ /* 0x004fd00000000000 */
[----:B---3--:R-:W-:-:S07]  /*0730*/  DFMA R12, R12, R14, R8 ;  /* 0x0000000e0c0c722b */ /* 0x008fce0000000008 */
[----:B------:R3:W-:Y:S04]  /*0740*/  STG.E.64 desc[UR20][R6.64], R12 ;  /* 0x0000000c06007986 */ /* 0x0007e8000c101b14 */
[----:B------:R-:W2:Y:S04]  /*0750*/  LDG.E.64 R14, desc[UR20][R18.64+0x10] ;  /* 0x00001014120e7981 */ /* 0x000ea8000c1e1b00 */
[----:B------:R-:W4:Y:S01]  /*0760*/  LDG.E.64 R16, desc[UR20][R10.64+0x10] ;  /* 0x000010140a107981 */ /* 0x000f22000c1e1b00 */
[----:B--2---:R-:W-:-:S08]  /*0770*/  DMUL R14, R14, 0.5 ;  /* 0x3fe000000e0e7828 */ /* 0x004fd00000000000 */
[----:B----4-:R-:W-:-:S07]  /*0780*/  DFMA R16, R14, R16, R12 ;  /* 0x000000100e10722b */ /* 0x010fce000000000c */
[----:B------:R3:W-:Y:S04]  /*0790*/  STG.E.64 desc[UR20][R6.64], R16 ;  /* 0x0000001006007986 */ /* 0x0007e8000c101b14 */
[----:B-1----:R-:W2:Y:S04]  /*07a0*/  LDG.E.64 R8, desc[UR20][R18.64+0x18] ;  /* 0x0000181412087981 */ /* 0x002ea8000c1e1b00 */
[----:B------:R-:W4:Y:S01]  /*07b0*/  LDG.E.64 R14, desc[UR20][R10.64+0x18] ;  /* 0x000018140a0e7981 */ /* 0x000f22000c1e1b00 */
[----:B------:R-:W-:Y:S01]  /*07c0*/  UIADD3 UR5, UPT, UPT, UR5, 0x4, URZ ;  /* 0x0000000405057890 */ /* 0x000fe2000fffe0ff */
[----:B--2---:R-:W-:-:S08]  /*07d0*/  DMUL R8, R8, 0.5 ;  /* 0x3fe0000008087828 */ /* 0x004fd00000000000 */
[----:B----4-:R-:W-:-:S07]  /*07e0*/  DFMA R14, R8, R14, R16 ;  /* 0x0000000e080e722b */ /* 0x010fce0000000010 */
[----:B------:R3:W-:Y:S04]  /*07f0*/  STG.E.64 desc[UR20][R6.64], R14 ;  /* 0x0000000e06007986 */ /* 0x0007e8000c101b14 */
.L_x_11:
[----:B------:R-:W-:Y:S05]  /*0800*/  BRA.U !UP0, `(.L_x_10) ;  /* 0x0000000108a07547 */ /* 0x000fea000b800000 */
[----:B------:R-:W-:Y:S01]  /*0810*/  UISETP.NE.AND UP0, UPT, UR10, 0x1, UPT ;  /* 0x000000010a00788c */ /* 0x000fe2000bf05270 */
[----:B------:R-:W-:-:S05]  /*0820*/  IMAD.U32 R11, RZ, RZ, UR5 ;  /* 0x00000005ff0b7e24 */ /* 0x000fca000f8e00ff */
[----:B------:R-:W-:-:S05]  /*0830*/  PLOP3.LUT P0, PT, PT, PT, UP0, 0x80, 0x8 ;  /* 0x000000000008781c */ /* 0x000fca0003f0f008 */
[----:B------:R-:W1:Y:S01]  /*0840*/  @UP0 LDCU.64 UR6, c[0x0][0x3d0] ;  /* 0x00007a00ff0607ac */ /* 0x000e620008000a00 */
[----:B------:R-:W2:Y:S07]  /*0850*/  @UP0 LDCU.64 UR14, c[0x0][0x3a0] ;  /* 0x00007400ff0e07ac */ /* 0x000eae0008000a00 */
[----:B------:R-:W-:Y:S01]  /*0860*/  @P0 IMAD R11, R0, UR12, R11 ;  /* 0x0000000c000b0c24 */ /* 0x000fe2000f8e020b */
[----:B-1----:R-:W-:Y:S01]  /*0870*/  @UP0 UIMAD.WIDE.U32 UR6, UR5, 0x8, UR6 ;  /* 0x00000008050608a5 */ /* 0x002fe2000f8e0006 */
[----:B--23--:R-:W-:-:S05]  /*0880*/  IMAD.U32 R16, RZ, RZ, UR14 ;  /* 0x0000000eff107e24 */ /* 0x00cfca000f8e00ff */
[----:B------:R-:W-:Y:S01]  /*0890*/  IMAD.U32 R18, RZ, RZ, UR6 ;  /* 0x00000006ff127e24 */ /* 0x000fe2000f8e00ff */
[----:B------:R-:W-:Y:S01]  /*08a0*/  MOV R19, UR7 ;  /* 0x0000000700137c02 */ /* 0x000fe20008000f00 */
[----:B------:R-:W-:-:S04]  /*08b0*/  IMAD.U32 R17, RZ, RZ, UR15 ;  /* 0x0000000fff117e24 */ /* 0x000fc8000f8e00ff */
[----:B------:R-:W2:Y:S01]  /*08c0*/  @P0 LDG.E.64 R8, desc[UR20][R18.64] ;  /* 0x0000001412080981 */ /* 0x000ea2000c1e1b00 */
[----:B------:R-:W-:-:S05]  /*08d0*/  @P0 IMAD.WIDE R16, R11, 0x8, R16 ;  /* 0x000000080b100825 */ /* 0x000fca00078e0210 */
[----:B------:R-:W3:Y:S01]  /*08e0*/  @P0 LDG.E.64 R10, desc[UR20][R16.64] ;  /* 0x00000014100a0981 */ /* 0x000ee2000c1e1b00 */
[----:B------:R-:W-:-:S11]  /*08f0*/  ULOP3.LUT UP2, URZ, UR12, 0x1, URZ, 0xc0, !UPT ;  /* 0x000000010cff7892 */ /* 0x000fd6000f84c0ff */
[----:B------:R-:W1:Y:S01]  /*0900*/  @UP2 LDCU.64 UR6, c[0x0][0x3d0] ;  /* 0x00007a00ff0627ac */ /* 0x000e620008000a00 */
[----:B------:R-:W4:Y:S01]  /*0910*/  @UP2 LDCU.64 UR14, c[0x0][0x3a0] ;  /* 0x00007400ff0e27ac */ /* 0x000f220008000a00 */
[----:B--2---:R-:W-:-:S08]  /*0920*/  @P0 DMUL R8, R8, 0.5 ;  /* 0x3fe0000008080828 */ /* 0x004fd00000000000 */
[----:B---3--:R-:W-:-:S07]  /*0930*/  @P0 DFMA R8, R8, R10, R14 ;  /* 0x0000000a0808022b */ /* 0x008fce000000000e */
[----:B------:R2:W-:Y:S04]  /*0940*/  @P0 STG.E.64 desc[UR20][R6.64], R8 ;  /* 0x0000000806000986 */ /* 0x0005e8000c101b14 */
[----:B------:R-:W3:Y:S04]  /*0950*/  @P0 LDG.E.64 R10, desc[UR20][R18.64+0x8] ;  /* 0x00000814120a0981 */ /* 0x000ee8000c1e1b00 */
[----:B------:R-:W0:Y:S01]  /*0960*/  @P0 LDG.E.64 R12, desc[UR20][R16.64+0x8] ;  /* 0x00000814100c0981 */ /* 0x000e22000c1e1b00 */
[----:B------:R-:W-:Y:S01]  /*0970*/  PLOP3.LUT P1, PT, PT, PT, UP2, 0x80, 0x8 ;  /* 0x000000000008781c */ /* 0x000fe20003f2f028 */
[----:B------:R-:W-:-:S04]  /*0980*/  @UP0 UIADD3 UR5, UPT, UPT, UR5, 0x2, URZ ;  /* 0x0000000205050890 */ /* 0x000fc8000fffe0ff */
[----:B-1----:R-:W-:Y:S01]  /*0990*/  @UP2 UIMAD.WIDE.U32 UR6, UR5, 0x8, UR6 ;  /* 0x00000008050628a5 */ /* 0x002fe2000f8e0006 */
[----:B---3--:R-:W-:-:S08]  /*09a0*/  @P0 DMUL R10, R10, 0.5 ;  /* 0x3fe000000a0a0828 */ /* 0x008fd00000000000 */
[----:B0-----:R-:W-:Y:S01]  /*09b0*/  @P0 DFMA R14, R10, R12, R8 ;  /* 0x0000000c0a0e022b */ /* 0x001fe20000000008 */
[----:B--2---:R-:W-:Y:S01]  /*09c0*/  IMAD.U32 R9, RZ, RZ, UR5 ;  /* 0x00000005ff097e24 */ /* 0x004fe2000f8e00ff */
[----:B------:R-:W-:Y:S01]  /*09d0*/  MOV R12, UR6 ;  /* 0x00000006000c7c02 */ /* 0x000fe20008000f00 */
[----:B------:R-:W-:Y:S02]  /*09e0*/  IMAD.U32 R13, RZ, RZ, UR7 ;  /* 0x00000007ff0d7e24 */ /* 0x000fe4000f8e00ff */
[----:B------:R-:W-:Y:S02]  /*09f0*/  @P1 IMAD R17, R0, UR12, R9 ;  /* 0x0000000c00111c24 */ /* 0x000fe4000f8e0209 */
[----:B------:R1:W-:Y:S01]  /*0a00*/  @P0 STG.E.64 desc[UR20][R6.64], R14 ;  /* 0x0000000e06000986 */ /* 0x0003e2000c101b14 */
[----:B----4-:R-:W-:Y:S02]  /*0a10*/  IMAD.U32 R10, RZ, RZ, UR14 ;  /* 0x0000000eff0a7e24 */ /* 0x010fe4000f8e00ff */
[----:B------:R-:W-:Y:S01]  /*0a20*/  IMAD.U32 R11, RZ, RZ, UR15 ;  /* 0x0000000fff0b7e24 */ /* 0x000fe2000f8e00ff */
[----:B------:R-:W2:Y:S01]  /*0a30*/  @P1 LDG.E.64 R8, desc[UR20][R12.64] ;  /* 0x000000140c081981 */ /* 0x000ea2000c1e1b00 */
[----:B------:R-:W-:-:S06]  /*0a40*/  @P1 IMAD.WIDE R10, R17, 0x8, R10 ;  /* 0x00000008110a1825 */ /* 0x000fcc00078e020a */
[----:B------:R-:W3:Y:S01]  /*0a50*/  @P1 LDG.E.64 R10, desc[UR20][R10.64] ;  /* 0x000000140a0a1981 */ /* 0x000ee2000c1e1b00 */
[----:B--2---:R-:W-:-:S08]  /*0a60*/  @P1 DMUL R8, R8, 0.5 ;  /* 0x3fe0000008081828 */ /* 0x004fd00000000000 */
[----:B---3--:R-:W-:-:S07]  /*0a70*/  @P1 DFMA R8, R8, R10, R14 ;  /* 0x0000000a0808122b */ /* 0x008fce000000000e */
[----:B------:R1:W-:Y:S04]  /*0a80*/  @P1 STG.E.64 desc[UR20][R6.64], R8 ;  /* 0x0000000806001986 */ /* 0x0003e8000c101b14 */
.L_x_10:
[----:B------:R-:W-:-:S06]  /*0a90*/  UIADD3 UR4, UPT, UPT, UR4, 0x1, URZ ;  /* 0x0000000104047890 */ /* 0x000fcc000fffe0ff */
[----:B------:R-:W-:-:S13]  /*0aa0*/  ISETP.NE.AND P0, PT, R3, UR4, PT ;  /* 0x0000000403007c0c */ /* 0x000fda000bf05270 */
[----:B------:R-:W-:Y:S05]  /*0ab0*/  @!P0 BRA `(.L_x_12) ;  /* 0x0000000800048947 */ /* 0x000fea0003800000 */
[----:B------:R-:W-:Y:S05]  /*0ac0*/  BRA `(.L_x_13) ;  /* 0xfffffff400d47947 */ /* 0x000fea000383ffff */
.L_x_7:
[----:B------:R-:W-:Y:S01]  /*0ad0*/  UISETP.GE.U32.AND UP0, UPT, UR7, 0x10, UPT ;  /* 0x000000100700788c */ /* 0x000fe2000bf06070 */
[----:B------:R-:W-:Y:S01]  /*0ae0*/  MOV R3, RZ ;  /* 0x000000ff00037202 */ /* 0x000fe20000000f00 */
[----:B------:R-:W-:-:S04]  /*0af0*/  ULOP3.LUT UR4, UR7, 0xf, URZ, 0xc0, !UPT ;  /* 0x0000000f07047892 */ /* 0x000fc8000f8ec0ff */
[----:B------:R-:W-:-:S03]  /*0b00*/  UISETP.NE.AND UP1, UPT, UR4, URZ, UPT ;  /* 0x000000ff0400728c */ /* 0x000fc6000bf25270 */
[----:B------:R-:W-:Y:S08]  /*0b10*/  BRA.U !UP0, `(.L_x_14) ;  /* 0x0000000108e47547 */ /* 0x000ff0000b800000 */
[----:B------:R-:W-:Y:S01]  /*0b20*/  ULOP3.LUT UR5, UR7, 0x7ffffff0, URZ, 0xc0, !UPT ;  /* 0x7ffffff007057892 */ /* 0x000fe2000f8ec0ff */
[----:B------:R-:W-:-:S05]  /*0b30*/  IMAD.MOV.U32 R0, RZ, RZ, RZ ;  /* 0x000000ffff007224 */ /* 0x000fca00078e00ff */
[----:B------:R-:W-:-:S07]  /*0b40*/  IMAD.U32 R3, RZ, RZ, UR5 ;  /* 0x00000005ff037e24 */ /* 0x000fce000f8e00ff */
.L_x_15:
[----:B-1----:R-:W2:Y:S01]  /*0b50*/  LDG.E.64 R6, desc[UR20][R4.64] ;  /* 0x0000001404067981 */ /* 0x002ea2000c1e1b00 */
[----:B------:R-:W0:Y:S01]  /*0b60*/  LDC.64 R10, c[0x0][0x3e0] ;  /* 0x0000f800ff0a7b82 */ /* 0x000e220000000a00 */
[----:B------:R-:W-:Y:S01]  /*0b70*/  IMAD R13, R2, UR7, R0 ;  /* 0x00000007020d7c24 */ /* 0x000fe2000f8e0200 */
[----:B--2---:R-:W-:-:S03]  /*0b80*/  DADD R8, RZ, R6 ;  /* 0x00000000ff087229 */ /* 0x004fc60000000006 */
[----:B0-----:R-:W-:-:S05]  /*0b90*/  IMAD.WIDE R6, R13, 0x8, R10 ;  /* 0x000000080d067825 */ /* 0x001fca00078e020a */
[----:B------:R0:W-:Y:S04]  /*0ba0*/  STG.E.64 desc[UR20][R6.64], R8 ;  /* 0x0000000806007986 */ /* 0x0001e8000c101b14 */
[----:B------:R-:W2:Y:S02]  /*0bb0*/  LDG.E.64 R10, desc[UR20][R4.64] ;  /* 0x00000014040a7981 */ /* 0x000ea4000c1e1b00 */
[----:B--2---:R-:W-:-:S07]  /*0bc0*/  DADD R10, RZ, R10 ;  /* 0x00000000ff0a7229 */ /* 0x004fce000000000a */
[----:B------:R1:W-:Y:S04]  /*0bd0*/  STG.E.64 desc[UR20][R6.64+0x8], R10 ;  /* 0x0000080a06007986 */ /* 0x0003e8000c101b14 */
[----:B------:R-:W2:Y:S02]  /*0be0*/  LDG.E.64 R12, desc[UR20][R4.64] ;  /* 0x00000014040c7981 */ /* 0x000ea4000c1e1b00 */
[----:B--2---:R-:W-:-:S07]  /*0bf0*/  DADD R12, RZ, R12 ;  /* 0x00000000ff0c7229 */ /* 0x004fce000000000c */
[----:B------:R2:W-:Y:S04]  /*0c00*/  STG.E.64 desc[UR20][R6.64+0x10], R12 ;  /* 0x0000100c06007986 */ /* 0x0005e8000c101b14 */
[----:B------:R-:W3:Y:S02]  /*0c10*/  LDG.E.64 R14, desc[UR20][R4.64] ;  /* 0x00000014040e7981 */ /* 0x000ee4000c1e1b00 */
[----:B---3--:R-:W-:-:S07]  /*0c20*/  DADD R14, RZ, R14 ;  /* 0x00000000ff0e7229 */ /* 0x008fce000000000e */
[----:B------:R3:W-:Y:S04]  /*0c30*/  STG.E.64 desc[UR20][R6.64+0x18], R14 ;  /* 0x0000180e06007986 */ /* 0x0007e8000c101b14 */
[----:B------:R-:W4:Y:S02]  /*0c40*/  LDG.E.64 R16, desc[UR20][R4.64] ;  /* 0x0000001404107981 */ /* 0x000f24000c1e1b00 */
[----:B----4-:R-:W-:-:S07]  /*0c50*/  DADD R16, RZ, R16 ;  /* 0x00000000ff107229 */ /* 0x010fce0000000010 */
[----:B------:R4:W-:Y:S04]  /*0c60*/  STG.E.64 desc[UR20][R6.64+0x20], R16 ;  /* 0x0000201006007986 */ /* 0x0009e8000c101b14 */
[----:B0-----:R-:W5:Y:S02]  /*0c70*/  LDG.E.64 R8, desc[UR20][R4.64] ;  /* 0x0000001404087981 */ /* 0x001f64000c1e1b00 */
[----:B-----5:R-:W-:-:S07]  /*0c80*/  DADD R8, RZ, R8 ;  /* 0x00000000ff087229 */ /* 0x020fce0000000008 */
[----:B------:R0:W-:Y:S04]  /*0c90*/  STG.E.64 desc[UR20][R6.64+0x28], R8 ;  /* 0x0000280806007986 */ /* 0x0001e8000c101b14 */
[----:B-1----:R-:W5:Y:S02]  /*0ca0*/  LDG.E.64 R10, desc[UR20][R4.64] ;  /* 0x00000014040a7981 */ /* 0x002f64000c1e1b00 */
[----:B-----5:R-:W-:-:S07]  /*0cb0*/  DADD R10, RZ, R10 ;  /* 0x00000000ff0a7229 */ /* 0x020fce000000000a */
[----:B------:R1:W-:Y:S04]  /*0cc0*/  STG.E.64 desc[UR20][R6.64+0x30], R10 ;  /* 0x0000300a06007986 */ /* 0x0003e8000c101b14 */
[----:B--2---:R-:W2:Y:S02]  /*0cd0*/  LDG.E.64 R12, desc[UR20][R4.64] ;  /* 0x00000014040c7981 */ /* 0x004ea4000c1e1b00 */
[----:B--2---:R-:W-:-:S07]  /*0ce0*/  DADD R12, RZ, R12 ;  /* 0x00000000ff0c7229 */ /* 0x004fce000000000c */
[----:B------:R2:W-:Y:S04]  /*0cf0*/  STG.E.64 desc[UR20][R6.64+0x38], R12 ;  /* 0x0000380c06007986 */ /* 0x0005e8000c101b14 */
[----:B---3--:R-:W3:Y:S02]  /*0d00*/  LDG.E.64 R14, desc[UR20][R4.64] ;  /* 0x00000014040e7981 */ /* 0x008ee4000c1e1b00 */
[----:B---3--:R-:W-:-:S07]  /*0d10*/  DADD R14, RZ, R14 ;  /* 0x00000000ff0e7229 */ /* 0x008fce000000000e */
[----:B------:R3:W-:Y:S04]  /*0d20*/  STG.E.64 desc[UR20][R6.64+0x40], R14 ;  /* 0x0000400e06007986 */ /* 0x0007e8000c101b14 */
[----:B----4-:R-:W4:Y:S02]  /*0d30*/  LDG.E.64 R16, desc[UR20][R4.64] ;  /* 0x0000001404107981 */ /* 0x010f24000c1e1b00 */
        /* <DEDUP_REMOVED lines=11> */
[----:B---3--:R-:W2:Y:S02]  /*0df0*/  LDG.E.64 R14, desc[UR20][R4.64] ;  /* 0x00000014040e7981 */ /* 0x008ea4000c1e1b00 */
[----:B--2---:R-:W-:-:S07]  /*0e00*/  DADD R14, RZ, R14 ;  /* 0x00000000ff0e7229 */ /* 0x004fce000000000e */
[----:B------:R1:W-:Y:S04]  /*0e10*/  STG.E.64 desc[UR20][R6.64+0x68], R14 ;  /* 0x0000680e06007986 */ /* 0x0003e8000c101b14 */
[----:B----4-:R-:W2:Y:S02]  /*0e20*/  LDG.E.64 R16, desc[UR20][R4.64] ;  /* 0x0000001404107981 */ /* 0x010ea4000c1e1b00 */
[----:B--2---:R-:W-:-:S07]  /*0e30*/  DADD R16, RZ, R16 ;  /* 0x00000000ff107229 */ /* 0x004fce0000000010 */
[----:B------:R1:W-:Y:S04]  /*0e40*/  STG.E.64 desc[UR20][R6.64+0x70], R16 ;  /* 0x0000701006007986 */ /* 0x0003e8000c101b14 */
[----:B0-----:R-:W2:Y:S01]  /*0e50*/  LDG.E.64 R8, desc[UR20][R4.64] ;  /* 0x0000001404087981 */ /* 0x001ea2000c1e1b00 */
[----:B------:R-:W-:-:S05]  /*0e60*/  VIADD R0, R0, 0x10 ;  /* 0x0000001000007836 */ /* 0x000fca0000000000 */
[----:B------:R-:W-:Y:S01]  /*0e70*/  ISETP.NE.AND P0, PT, R0, R3, PT ;  /* 0x000000030000720c */ /* 0x000fe20003f05270 */
[----:B--2---:R-:W-:-:S07]  /*0e80*/  DADD R8, RZ, R8 ;  /* 0x00000000ff087229 */ /* 0x004fce0000000008 */
[----:B------:R1:W-:Y:S05]  /*0e90*/  STG.E.64 desc[UR20][R6.64+0x78], R8 ;  /* 0x0000780806007986 */ /* 0x0003ea000c101b14 */
[----:B------:R-:W-:Y:S05]  /*0ea0*/  @P0 BRA `(.L_x_15) ;  /* 0xfffffffc00280947 */ /* 0x000fea000383ffff */
.L_x_14:
[----:B------:R-:W-:Y:S05]  /*0eb0*/  BRA.U !UP1, `(.L_x_12) ;  /* 0x0000000509047547 */ /* 0x000fea000b800000 */
[----:B------:R-:W-:Y:S02]  /*0ec0*/  UISETP.GE.U32.AND UP0, UPT, UR4, 0x8, UPT ;  /* 0x000000080400788c */ /* 0x000fe4000bf06070 */
[----:B------:R-:W-:-:S04]  /*0ed0*/  ULOP3.LUT UR5, UR7, 0x7, URZ, 0xc0, !UPT ;  /* 0x0000000707057892 */ /* 0x000fc8000f8ec0ff */
[----:B------:R-:W-:-:S03]  /*0ee0*/  UISETP.NE.AND UP1, UPT, UR5, URZ, UPT ;  /* 0x000000ff0500728c */ /* 0x000fc6000bf25270 */
[----:B------:R-:W-:Y:S08]  /*0ef0*/  BRA.U !UP0, `(.L_x_16) ;  /* 0x0000000108707547 */ /* 0x000ff0000b800000 */
[----:B-1----:R-:W2:Y:S01]  /*0f00*/  LDG.E.64 R6, desc[UR20][R4.64] ;  /* 0x0000001404067981 */ /* 0x002ea2000c1e1b00 */
[----:B------:R-:W0:Y:S01]  /*0f10*/  LDC.64 R8, c[0x0][0x3e0] ;  /* 0x0000f800ff087b82 */ /* 0x000e220000000a00 */
[----:B------:R-:W-:-:S04]  /*0f20*/  IMAD R11, R2, UR7, R3 ;  /* 0x00000007020b7c24 */ /* 0x000fc8000f8e0203 */
[----:B0-----:R-:W-:Y:S01]  /*0f30*/  IMAD.WIDE R8, R11, 0x8, R8 ;  /* 0x000000080b087825 */ /* 0x001fe200078e0208 */
[----:B--2---:R-:W-:-:S07]  /*0f40*/  DADD R6, RZ, R6 ;  /* 0x00000000ff067229 */ /* 0x004fce0000000006 */
        /* <DEDUP_REMOVED lines=13> */
[----:B0-----:R-:W4:Y:S02]  /*1020*/  LDG.E.64 R6, desc[UR20][R4.64] ;  /* 0x0000001404067981 */ /* 0x001f24000c1e1b00 */
[----:B----4-:R-:W-:-:S07]  /*1030*/  DADD R6, RZ, R6 ;  /* 0x00000000ff067229 */ /* 0x010fce0000000006 */
[----:B------:R3:W-:Y:S04]  /*1040*/  STG.E.64 desc[UR20][R8.64+0x28], R6 ;  /* 0x0000280608007986 */ /* 0x0007e8000c101b14 */
[----:B-1----:R-:W4:Y:S02]  /*1050*/  LDG.E.64 R10, desc[UR20][R4.64] ;  /* 0x00000014040a7981 */ /* 0x002f24000c1e1b00 */
[----:B----4-:R-:W-:-:S07]  /*1060*/  DADD R10, RZ, R10 ;  /* 0x00000000ff0a7229 */ /* 0x010fce000000000a */
[----:B------:R3:W-:Y:S04]  /*1070*/  STG.E.64 desc[UR20][R8.64+0x30], R10 ;  /* 0x0000300a08007986 */ /* 0x0007e8000c101b14 */
[----:B--2---:R-:W2:Y:S01]  /*1080*/  LDG.E.64 R12, desc[UR20][R4.64] ;  /* 0x00000014040c7981 */ /* 0x004ea2000c1e1b00 */
[----:B------:R-:W-:Y:S01]  /*1090*/  IADD3 R3, PT, PT, R3, 0x8, RZ ;  /* 0x0000000803037810 */ /* 0x000fe20007ffe0ff */
[----:B--2---:R-:W-:-:S07]  /*10a0*/  DADD R12, RZ, R12 ;  /* 0x00000000ff0c7229 */ /* 0x004fce000000000c */
[----:B------:R3:W-:Y:S04]  /*10b0*/  STG.E.64 desc[UR20][R8.64+0x38], R12 ;  /* 0x0000380c08007986 */ /* 0x0007e8000c101b14 */
.L_x_16:
[----:B------:R-:W-:Y:S05]  /*10c0*/  BRA.U !UP1, `(.L_x_12) ;  /* 0x0000000109807547 */ /* 0x000fea000b800000 */
[----:B------:R-:W-:Y:S02]  /*10d0*/  UISETP.GE.U32.AND UP0, UPT, UR5, 0x4, UPT ;  /* 0x000000040500788c */ /* 0x000fe4000bf06070 */
[----:B------:R-:W-:-:S04]  /*10e0*/  ULOP3.LUT UR6, UR7, 0x3, URZ, 0xc0, !UPT ;  /* 0x0000000307067892 */ /* 0x000fc8000f8ec0ff */
[----:B------:R-:W-:-:S03]  /*10f0*/  UISETP.NE.AND UP1, UPT, UR6, URZ, UPT ;  /* 0x000000ff0600728c */ /* 0x000fc6000bf25270 */
[----:B------:R-:W-:Y:S08]  /*1100*/  BRA.U !UP0, `(.L_x_17) ;  /* 0x0000000108407547 */ /* 0x000ff0000b800000 */
[----:B-1-3--:R-:W2:Y:S01]  /*1110*/  LDG.E.64 R6, desc[UR20][R4.64] ;  /* 0x0000001404067981 */ /* 0x00aea2000c1e1b00 */
        /* <DEDUP_REMOVED lines=11> */
[----:B------:R-:W2:Y:S01]  /*11d0*/  LDG.E.64 R12, desc[UR20][R4.64] ;  /* 0x00000014040c7981 */ /* 0x000ea2000c1e1b00 */
[----:B------:R-:W-:Y:S01]  /*11e0*/  VIADD R3, R3, 0x4 ;  /* 0x0000000403037836 */ /* 0x000fe20000000000 */
[----:B--2---:R-:W-:-:S07]  /*11f0*/  DADD R12, RZ, R12 ;  /* 0x00000000ff0c7229 */ /* 0x004fce000000000c */
[----:B------:R0:W-:Y:S04]  /*1200*/  STG.E.64 desc[UR20][R14.64+0x18], R12 ;  /* 0x0000180c0e007986 */ /* 0x0001e8000c101b14 */
.L_x_17:
[----:B------:R-:W-:Y:S05]  /*1210*/  BRA.U !UP1, `(.L_x_12) ;  /* 0x00000001092c7547 */ /* 0x000fea000b800000 */
[----:B01-3--:R-:W0:Y:S01]  /*1220*/  LDC.64 R10, c[0x0][0x3e0] ;  /* 0x0000f800ff0a7b82 */ /* 0x00be220000000a00 */
[----:B------:R-:W-:-:S05]  /*1230*/  UMOV UR4, URZ ;  /* 0x000000ff00047c82 */ /* 0x000fca0008000000 */
.L_x_18:
[----:B----4-:R-:W2:Y:S01]  /*1240*/  LDG.E.64 R6, desc[UR20][R4.64] ;  /* 0x0000001404067981 */ /* 0x010ea2000c1e1b00 */
[----:B------:R-:W-:Y:S01]  /*1250*/  IMAD R9, R2, UR7, R3 ;  /* 0x0000000702097c24 */ /* 0x000fe2000f8e0203 */
[----:B------:R-:W-:Y:S01]  /*1260*/  UIADD3 UR4, UPT, UPT, UR4, 0x1, URZ ;  /* 0x0000000104047890 */ /* 0x000fe2000fffe0ff */
[----:B------:R-:W-:Y:S02]  /*1270*/  VIADD R3, R3, 0x1 ;  /* 0x0000000103037836 */ /* 0x000fe40000000000 */
[----:B0-----:R-:W-:Y:S01]  /*1280*/  IMAD.WIDE R8, R9, 0x8, R10 ;  /* 0x0000000809087825 */ /* 0x001fe200078e020a */
[----:B------:R-:W-:Y:S01]  /*1290*/  UISETP.NE.AND UP0, UPT, UR4, UR6, UPT ;  /* 0x000000060400728c */ /* 0x000fe2000bf05270 */
[----:B--2---:R-:W-:-:S07]  /*12a0*/  DADD R6, RZ, R6 ;  /* 0x00000000ff067229 */ /* 0x004fce0000000006 */
[----:B------:R4:W-:Y:S01]  /*12b0*/  STG.E.64 desc[UR20][R8.64], R6 ;  /* 0x0000000608007986 */ /* 0x0009e2000c101b14 */
[----:B------:R-:W-:Y:S05]  /*12c0*/  BRA.U UP0, `(.L_x_18) ;  /* 0xfffffffd00dc7547 */ /* 0x000fea000b83ffff */
.L_x_12:
[----:B------:R-:W5:Y:S01]  /*12d0*/  LDG.E.64 R26, desc[UR20][R28.64] ;  /* 0x000000141c1a7981 */ /* 0x000f62000c1e1b00 */
[----:B------:R-:W0:Y:S01]  /*12e0*/  LDC.64 R4, c[0x0][0x3f8] ;  /* 0x0000fe00ff047b82 */ /* 0x000e220000000a00 */
[----:B------:R-:W4:Y:S01]  /*12f0*/  LDCU.64 UR8, c[0x0][0x3d0] ;  /* 0x00007a00ff0877ac */ /* 0x000f220008000a00 */
[----:B------:R-:W-:Y:S02]  /*1300*/  CS2R R30, SRZ ;  /* 0x00000000001e7805 */ /* 0x000fe4000001ff00 */
[----:B------:R-:W-:Y:S02]  /*1310*/  CS2R R32, SRZ ;  /* 0x0000000000207805 */ /* 0x000fe4000001ff00 */
[----:B------:R-:W-:Y:S01]  /*1320*/  CS2R R34, SRZ ;  /* 0x0000000000227805 */ /* 0x000fe2000001ff00 */
[----:B------:R-:W0:Y:S01]  /*1330*/  LDCU UR13, c[0x0][0x3e8] ;  /* 0x00007d00ff0d77ac */ /* 0x000e220008000800 */
[----:B------:R-:W-:Y:S02]  /*1340*/  CS2R R22, SRZ ;  /* 0x0000000000167805 */ /* 0x000fe4000001ff00 */
[----:B------:R-:W-:-:S02]  /*1350*/  CS2R R20, SRZ ;  /* 0x0000000000147805 */ /* 0x000fc4000001ff00 */
[----:B--2---:R-:W-:Y:S01]  /*1360*/  CS2R R18, SRZ ;  /* 0x0000000000127805 */ /* 0x004fe2000001ff00 */
[----:B------:R-:W-:Y:S01]  /*1370*/  UIADD3 UR24, UPT, UPT, UR12, -0x1, URZ ;  /* 0xffffffff0c187890 */ /* 0x000fe2000fffe0ff */
[----:B-1-3--:R-:W-:Y:S01]  /*1380*/  CS2R R16, SRZ ;  /* 0x0000000000107805 */ /* 0x00afe2000001ff00 */
[----:B------:R-:W-:Y:S02]  /*1390*/  ULOP3.LUT UR25, UR12, 0x1, URZ, 0xc0, !UPT ;  /* 0x000000010c197892 */ /* 0x000fe4000f8ec0ff */
[----:B------:R-:W-:Y:S01]  /*13a0*/  ULOP3.LUT UR12, UR12, 0x7ffffffe, URZ, 0xc0, !UPT ;  /* 0x7ffffffe0c0c7892 */ /* 0x000fe2000f8ec0ff */
[----:B------:R-:W-:Y:S01]  /*13b0*/  UMOV UR6, URZ ;  /* 0x000000ff00067c82 */ /* 0x000fe20008000000 */
[----:B------:R-:W-:Y:S02]  /*13c0*/  UMOV UR4, URZ ;  /* 0x000000ff00047c82 */ /* 0x000fe40008000000 */
[----:B------:R-:W-:Y:S02]  /*13d0*/  UIADD3 UR14, UPT, UPT, -UR12, URZ, URZ ;  /* 0x000000ff0c0e7290 */ /* 0x000fe4000fffe1ff */
[----:B----4-:R-:W-:Y:S01]  /*13e0*/  UIADD3 UR8, UP0, UPT, UR8, 0x8, URZ ;  /* 0x0000000808087890 */ /* 0x010fe2000ff1e0ff */
[----:B------:R-:W-:-:S03]  /*13f0*/  UMOV UR5, URZ ;  /* 0x000000ff00057c82 */ /* 0x000fc60008000000 */
[----:B------:R-:W-:Y:S01]  /*1400*/  UIADD3.X UR9, UPT, UPT, URZ, UR9, URZ, UP0, !UPT ;  /* 0x00000009ff097290 */ /* 0x000fe200087fe4ff */
[----:B0-----:R-:W-:Y:S01]  /*1410*/  DMUL R4, R4, R4 ;  /* 0x0000000404047228 */ /* 0x001fe20000000000 */
[----:B------:R-:W-:-:S09]  /*1420*/  UIADD3 UR13, UPT, UPT, UR13, 0x2, URZ ;  /* 0x000000020d0d7890 */ /* 0x000fd2000fffe0ff */
[----:B------:R-:W-:Y:S02]  /*1430*/  R2UR UR22, R4 ;  /* 0x00000000041672ca */ /* 0x000fe400000e0000 */
[----:B------:R-:W-:Y:S01]  /*1440*/  R2UR UR23, R5 ;  /* 0x00000000051772ca */ /* 0x000fe200000e0000 */
[----:B-----5:R-:W-:-:S14]  /*1450*/  DMUL R24, R26, R26 ;  /* 0x0000001a1a187228 */ /* 0x020fdc0000000000 */
.L_x_119:
[----:B------:R-:W0:Y:S01]  /*1460*/  LDCU UR26, c[0x0][0x3ec] ;  /* 0x00007d80ff1a77ac */ /* 0x000e220008000800 */
[----:B------:R-:W1:Y:S01]  /*1470*/  LDC.64 R14, c[0x0][0x3e0] ;  /* 0x0000f800ff0e7b82 */ /* 0x000e620000000a00 */
[----:B------:R-:W2:Y:S01]  /*1480*/  LDCU.128 UR16, c[0x0][0x3b0] ;  /* 0x00007600ff1077ac */ /* 0x000ea20008000c00 */
[----:B------:R-:W3:Y:S01]  /*1490*/  LDCU.64 UR10, c[0x0][0x3c0] ;  /* 0x00007800ff0a77ac */ /* 0x000ee20008000a00 */
[----:B------:R-:W-:Y:S01]  /*14a0*/  UIMAD UR15, UR13, UR6, URZ ;  /* 0x000000060d0f72a4 */ /* 0x000fe2000f8e02ff */
[----:B------:R-:W4:Y:S01]  /*14b0*/  LDCU UR7, c[0x0][0x3f0] ;  /* 0x00007e00ff0777ac */ /* 0x000f220008000800 */
[----:B0-----:R-:W-:-:S04]  /*14c0*/  IMAD.U32 R3, RZ, RZ, UR26 ;  /* 0x0000001aff037e24 */ /* 0x001fc8000f8e00ff */
[C---:B------:R-:W-:Y:S01]  /*14d0*/  IADD3 R7, PT, PT, R2.reuse, UR15, RZ ;  /* 0x0000000f02077c10 */ /* 0x040fe2000fffe0ff */
[----:B--2---:R-:W-:Y:S02]  /*14e0*/  IMAD.U32 R4, RZ, RZ, UR16 ;  /* 0x00000010ff047e24 */ /* 0x004fe4000f8e00ff */
[----:B------:R-:W-:Y:S02]  /*14f0*/  IMAD.U32 R5, RZ, RZ, UR17 ;  /* 0x00000011ff057e24 */ /* 0x000fe4000f8e00ff */
[----:B------:R-:W-:Y:S01]  /*1500*/  IMAD R3, R2, R3, UR6 ;  /* 0x0000000602037e24 */ /* 0x000fe2000f8e0203 */
[----:B---3--:R-:W-:Y:S01]  /*1510*/  UIMAD.WIDE.U32 UR10, UR6, 0x8, UR10 ;  /* 0x00000008060a78a5 */ /* 0x008fe2000f8e000a */
[----:B------:R-:W-:-:S04]  /*1520*/  IMAD.WIDE R4, R7, 0x8, R4 ;  /* 0x0000000807047825 */ /* 0x000fc800078e0204 */
[----:B-1----:R-:W-:Y:S02]  /*1530*/  IMAD.WIDE R14, R3, 0x8, R14 ;  /* 0x00000008030e7825 */ /* 0x002fe400078e020e */
[----:B------:R-:W2:Y:S01]  /*1540*/  LDG.E.64 R4, desc[UR20][R4.64] ;  /* 0x0000001404047981 */ /* 0x000ea2000c1e1b00 */
[----:B------:R-:W-:Y:S01]  /*1550*/  MOV R13, UR11 ;  /* 0x0000000b000d7c02 */ /* 0x000fe20008000f00 */
[----:B------:R-:W-:Y:S02]  /*1560*/  IMAD.U32 R12, RZ, RZ, UR10 ;  /* 0x0000000aff0c7e24 */ /* 0x000fe4000f8e00ff */
[----:B------:R-:W2:Y:S04]  /*1570*/  LDG.E.64 R14, desc[UR20][R14.64] ;  /* 0x000000140e0e7981 */ /* 0x000ea8000c1e1b00 */
[----:B------:R-:W3:Y:S01]  /*1580*/  LDG.E.64 R12, desc[UR20][R12.64] ;  /* 0x000000140c0c7981 */ /* 0x000ee2000c1e1b00 */
[----:B----4-:R-:W-:Y:S01]  /*1590*/  UISETP.GE.AND UP0, UPT, UR7, 0x1, UPT ;  /* 0x000000010700788c */ /* 0x010fe2000bf06270 */
[----:B------:R-:W-:Y:S01]  /*15a0*/  CS2R R46, SRZ ;  /* 0x00000000002e7805 */ /* 0x000fe2000001ff00 */
[----:B------:R-:W-:-:S02]  /*15b0*/  UIMAD.WIDE.U32 UR10, UR6, 0x8, UR18 ;  /* 0x00000008060a78a5 */ /* 0x000fc4000f8e0012 */
[----:B------:R-:W-:-:S04]  /*15c0*/  UIADD3 UR6, UPT, UPT, UR6, 0x1, URZ ;  /* 0x0000000106067890 */ /* 0x000fc8000fffe0ff */
[----:B------:R-:W-:Y:S01]  /*15d0*/  UISETP.NE.AND UP1, UPT, UR6, UR26, UPT ;  /* 0x0000001a0600728c */ /* 0x000fe2000bf25270 */
[----:B--2---:R-:W-:Y:S02]  /*15e0*/  DMUL R6, R14, R4 ;  /* 0x000000040e067228 */ /* 0x004fe40000000000 */
[----:B---3--:R-:W-:-:S06]  /*15f0*/  DFMA R18, R4, R12, R18 ;  /* 0x0000000c0412722b */ /* 0x008fcc0000000012 */
[----:B------:R-:W-:Y:S01]  /*1600*/  DFMA R16, R6, R12, R16 ;  /* 0x0000000c0610722b */ /* 0x000fe20000000010 */
[----:B------:R-:W-:Y:S10]  /*1610*/  BRA.U !UP0, `(.L_x_19) ;  /* 0x0000001d08a87547 */ /* 0x000ff4000b800000 */
[----:B------:R-:W-:Y:S01]  /*1620*/  IMAD.U32 R6, RZ, RZ, UR10 ;  /* 0x0000000aff067e24 */ /* 0x000fe2000f8e00ff */
[----:B------:R-:W-:Y:S01]  /*1630*/  MOV R7, UR11 ;  /* 0x0000000b00077c02 */ /* 0x000fe20008000f00 */
[----:B------:R-:W-:Y:S02]  /*1640*/  IMAD.U32 R8, RZ, RZ, UR10 ;  /* 0x0000000aff087e24 */ /* 0x000fe4000f8e00ff */
[----:B------:R-:W-:-:S03]  /*1650*/  IMAD.U32 R9, RZ, RZ, UR11 ;  /* 0x0000000bff097e24 */ /* 0x000fc6000f8e00ff */
[----:B------:R-:W2:Y:S04]  /*1660*/  LDG.E.64 R6, desc[UR20][R6.64] ;  /* 0x0000001406067981 */ /* 0x000ea8000c1e1b00 */
[----:B------:R-:W2:Y:S01]  /*1670*/  LDG.E.64 R4, desc[UR20][R8.64+0x8] ;  /* 0x0000081408047981 */ /* 0x000ea2000c1e1b00 */
[----:B------:R-:W-:Y:S01]  /*1680*/  UISETP.NE.AND UP2, UPT, UR24, URZ, UPT ;  /* 0x000000ff1800728c */ /* 0x000fe2000bf45270 */
[----:B------:R-:W-:Y:S01]  /*1690*/  CS2R R46, SRZ ;  /* 0x00000000002e7805 */ /* 0x000fe2000001ff00 */
[C-C-:B--2---:R-:W-:Y:S02]  /*16a0*/  DADD R44, R4.reuse, -R6.reuse ;  /* 0x00000000042c7229 */ /* 0x144fe40000000806 */
[----:B------:R-:W-:Y:S01]  /*16b0*/  DADD R42, R4, R6 ;  /* 0x00000000042a7229 */ /* 0x000fe20000000006 */
[----:B------:R-:W-:-:S05]  /*16c0*/  CS2R R4, SRZ ;  /* 0x0000000000047805 */ /* 0x000fca000001ff00 */
[----:B------:R-:W-:Y:S02]  /*16d0*/  DMUL R44, R44, 0.5 ;  /* 0x3fe000002c2c7828 */ /* 0x000fe40000000000 */
[----:B------:R-:W-:Y:S01]  /*16e0*/  DMUL R42, R42, 0.5 ;  /* 0x3fe000002a2a7828 */ /* 0x000fe20000000000 */
[----:B------:R-:W-:Y:S10]  /*16f0*/  BRA.U !UP2, `(.L_x_20) ;  /* 0x000000150a007547 */ /* 0x000ff4000b800000 */
[----:B------:R-:W0:Y:S01]  /*1700*/  LDCU.64 UR16, c[0x0][0x3d8] ;  /* 0x00007b00ff1077ac */ /* 0x000e220008000a00 */
[----:B------:R-:W-:Y:S01]  /*1710*/  CS2R R46, SRZ ;  /* 0x00000000002e7805 */ /* 0x000fe2000001ff00 */
[----:B------:R-:W-:Y:S01]  /*1720*/  UMOV UR18, UR8 ;  /* 0x0000000800127c82 */ /* 0x000fe20008000000 */
[----:B------:R-:W-:Y:S01]  /*1730*/  UMOV UR19, UR9 ;  /* 0x0000000900137c82 */ /* 0x000fe20008000000 */
[----:B------:R-:W-:Y:S01]  /*1740*/  UMOV UR7, UR14 ;  /* 0x0000000e00077c82 */ /* 0x000fe20008000000 */
[----:B0-----:R-:W-:-:S04]  /*1750*/  UIADD3 UR16, UP2, UPT, UR16, 0x8, URZ ;  /* 0x0000000810107890 */ /* 0x001fc8000ff5e0ff */
[----:B------:R-:W-:-:S12]  /*1760*/  UIADD3.X UR17, UPT, UPT, URZ, UR17, URZ, UP2, !UPT ;  /* 0x00000011ff117290 */ /* 0x000fd800097fe4ff */
.L_x_37:
[----:B------:R-:W-:Y:S02]  /*1770*/  IMAD.U32 R8, RZ, RZ, UR16 ;  /* 0x00000010ff087e24 */ /* 0x000fe4000f8e00ff */
[----:B------:R-:W-:-:S05]  /*1780*/  IMAD.U32 R9, RZ, RZ, UR17 ;  /* 0x00000011ff097e24 */ /* 0x000fca000f8e00ff */
[----:B------:R-:W2:Y:S01]  /*1790*/  LDG.E.64 R4, desc[UR20][R8.64+-0x8] ;  /* 0xfffff81408047981 */ /* 0x000ea2000c1e1b00 */
[----:B------:R-:W-:Y:S01]  /*17a0*/  IMAD.U32 R40, RZ, RZ, UR18 ;  /* 0x00000012ff287e24 */ /* 0x000fe2000f8e00ff */
[----:B------:R-:W-:-:S06]  /*17b0*/  MOV R41, UR19 ;  /* 0x0000001300297c02 */ /* 0x000fcc0008000f00 */
[----:B------:R-:W3:Y:S01]  /*17c0*/  LDG.E.64 R40, desc[UR20][R40.64+-0x8] ;  /* 0xfffff81428287981 */ /* 0x000ee2000c1e1b00 */
[----:B------:R-:W-:Y:S01]  /*17d0*/  UMOV UR26, 0xa8ba67b5 ;  /* 0xa8ba67b5001a7882 */ /* 0x000fe20000000000 */
[----:B------:R-:W-:Y:S01]  /*17e0*/  UMOV UR27, 0x3ca3e5b1 ;  /* 0x3ca3e5b1001b7882 */ /* 0x000fe20000000000 */
[----:B------:R-:W-:Y:S01]  /*17f0*/  UMOV UR28, 0x938ac5d ;  /* 0x0938ac5d001c7882 */ /* 0x000fe20000000000 */
[----:B------:R-:W-:Y:S01]  /*1800*/  UMOV UR29, 0x3caca0b1 ;  /* 0x3caca0b1001d7882 */ /* 0x000fe20000000000 */
[----:B------:R-:W-:Y:S01]  /*1810*/  UIADD3 UR7, UPT, UPT, UR7, 0x2, URZ ;  /* 0x0000000207077890 */ /* 0x000fe2000fffe0ff */
[----:B------:R-:W-:Y:S03]  /*1820*/  BSSY.RECONVERGENT B1, `(.L_x_21) ;  /* 0x0000020000017945 */ /* 0x000fe60003800200 */
[----:B------:R-:W-:Y:S01]  /*1830*/  UISETP.NE.AND UP4, UPT, UR7, URZ, UPT ;  /* 0x000000ff0700728c */ /* 0x000fe2000bf85270 */
[----:B--2---:R-:W-:-:S08]  /*1840*/  DADD R4, R4, -0.5 ;  /* 0xbfe0000004047429 */ /* 0x004fd00000000000 */
[----:B------:R-:W-:Y:S01]  /*1850*/  DADD R6, R4, R4 ;  /* 0x0000000004067229 */ /* 0x000fe20000000004 */
[----:B------:R-:W-:Y:S01]  /*1860*/  IMAD.MOV.U32 R4, RZ, RZ, 0x1 ;  /* 0x00000001ff047424 */ /* 0x000fe200078e00ff */
[----:B---3--:R-:W-:-:S06]  /*1870*/  DMUL R40, R44, R40 ;  /* 0x000000282c287228 */ /* 0x008fcc0000000000 */
[----:B------:R-:W-:-:S08]  /*1880*/  DFMA R6, R44, R6, R42 ;  /* 0x000000062c06722b */ /* 0x000fd0000000002a */
[----:B------:R-:W-:-:S08]  /*1890*/  DMUL R36, R6, UR26 ;  /* 0x0000001a06247c28 */ /* 0x000fd00008000000 */
[----:B------:R-:W-:-:S06]  /*18a0*/  DMUL R36, R26, R36 ;  /* 0x000000241a247228 */ /* 0x000fcc0000000000 */
[----:B------:R-:W0:Y:S02]  /*18b0*/  MUFU.RCP64H R5, R37 ;  /* 0x0000002500057308 */ /* 0x000e240000001800 */
[----:B0-----:R-:W-:-:S08]  /*18c0*/  DFMA R8, -R36, R4, 1 ;  /* 0x3ff000002408742b */ /* 0x001fd00000000104 */
[----:B------:R-:W-:-:S08]  /*18d0*/  DFMA R8, R8, R8, R8 ;  /* 0x000000080808722b */ /* 0x000fd00000000008 */
[----:B------:R-:W-:Y:S02]  /*18e0*/  DFMA R8, R4, R8, R4 ;  /* 0x000000080408722b */ /* 0x000fe40000000004 */
[----:B------:R-:W-:-:S06]  /*18f0*/  DMUL R4, R6, R6 ;  /* 0x0000000606047228 */ /* 0x000fcc0000000000 */
[----:B------:R-:W-:Y:S02]  /*1900*/  DFMA R10, -R36, R8, 1 ;  /* 0x3ff00000240a742b */ /* 0x000fe40000000108 */
[----:B------:R-:W-:-:S06]  /*1910*/  DMUL R4, R6, R4 ;  /* 0x0000000406047228 */ /* 0x000fcc0000000000 */
[----:B------:R-:W-:Y:S02]  /*1920*/  DFMA R10, R8, R10, R8 ;  /* 0x0000000a080a722b */ /* 0x000fe40000000008 */
[----:B------:R-:W-:-:S06]  /*1930*/  DMUL R4, R6, R4 ;  /* 0x0000000406047228 */ /* 0x000fcc0000000000 */
[----:B------:R-:W-:Y:S02]  /*1940*/  DMUL R38, R10, UR28 ;  /* 0x0000001c0a267c28 */ /* 0x000fe40008000000 */
[----:B------:R-:W-:-:S06]  /*1950*/  DMUL R8, R6, R4 ;  /* 0x0000000406087228 */ /* 0x000fcc0000000000 */
[----:B------:R-:W-:Y:S02]  /*1960*/  DFMA R48, -R36, R38, UR28 ;  /* 0x0000001c24307e2b */ /* 0x000fe40008000126 */
[----:B------:R-:W-:-:S06]  /*1970*/  DMUL R8, R6, R8 ;  /* 0x0000000806087228 */ /* 0x000fcc0000000000 */
[----:B------:R-:W-:Y:S02]  /*1980*/  DFMA R4, R10, R48, R38 ;  /* 0x000000300a04722b */ /* 0x000fe40000000026 */
[----:B------:R-:W-:-:S08]  /*1990*/  DMUL R8, R8, UR26 ;  /* 0x0000001a08087c28 */ /* 0x000fd00008000000 */
[----:B------:R-:W-:Y:S01]  /*19a0*/  FFMA R0, RZ, R37, R5 ;  /* 0x00000025ff007223 */ /* 0x000fe20000000005 */
[----:B------:R-:W-:-:S04]  /*19b0*/  DMUL R10, R24, R8 ;  /* 0x00000008180a7228 */ /* 0x000fc80000000000 */
[----:B------:R-:W-:-:S13]  /*19c0*/  FSETP.GT.AND P0, PT, |R0|, 1.469367938527859385e-39, PT ;  /* 0x001000000000780b */ /* 0x000fda0003f04200 */
[----:B------:R-:W-:Y:S05]  /*19d0*/  @P0 BRA `(.L_x_22) ;  /* 0x0000000000100947 */ /* 0x000fea0003800000 */
[----:B------:R-:W-:Y:S01]  /*19e0*/  IMAD.MOV.U32 R4, RZ, RZ, 0x938ac5d ;  /* 0x0938ac5dff047424 */ /* 0x000fe200078e00ff */
[----:B------:R-:W-:Y:S01]  /*19f0*/  MOV R0, 0x1a20 ;  /* 0x00001a2000007802 */ /* 0x000fe20000000f00 */
[----:B------:R-:W-:-:S07]  /*1a00*/  IMAD.MOV.U32 R3, RZ, RZ, 0x3caca0b1 ;  /* 0x3caca0b1ff037424 */ /* 0x000fce00078e00ff */
[----:B------:R-:W-:Y:S05]  /*1a10*/  CALL.REL.NOINC `($__internal_0_$__cuda_sm20_div_rn_f64_full) ;  /* 0x00000080000c7944 */ /* 0x000fea0003c00000 */
.L_x_22:
[----:B------:R-:W-:Y:S05]  /*1a20*/  BSYNC.RECONVERGENT B1 ;  /* 0x0000000000017941 */ /* 0x000fea0003800200 */
.L_x_21:
[----:B------:R-:W-:Y:S01]  /*1a30*/  MOV R6, 0x652b82fe ;  /* 0x652b82fe00067802 */ /* 0x000fe20000000f00 */
[----:B------:R-:W-:Y:S01]  /*1a40*/  IMAD.MOV.U32 R7, RZ, RZ, 0x3ff71547 ;  /* 0x3ff71547ff077424 */ /* 0x000fe200078e00ff */
[----:B------:R-:W-:Y:S01]  /*1a50*/  UMOV UR26, 0xfefa39ef ;  /* 0xfefa39ef001a7882 */ /* 0x000fe20000000000 */
[----:B------:R-:W-:Y:S01]  /*1a60*/  UMOV UR27, 0x3fe62e42 ;  /* 0x3fe62e42001b7882 */ /* 0x000fe20000000000 */
[----:B------:R-:W0:Y:S01]  /*1a70*/  MUFU.RCP64H R39, R11 ;  /* 0x0000000b00277308 */ /* 0x000e220000001800 */
[----:B------:R-:W-:Y:S01]  /*1a80*/  MOV R38, 0x1 ;  /* 0x0000000100267802 */ /* 0x000fe20000000f00 */
[----:B------:R-:W-:Y:S01]  /*1a90*/  BSSY.RECONVERGENT B0, `(.L_x_23) ;  /* 0x000003c000007945 */ /* 0x000fe20003800200 */
[----:B------:R-:W-:Y:S01]  /*1aa0*/  DFMA R6, R4, R6, 6.75539944105574400000e+15 ;  /* 0x433800000406742b */ /* 0x000fe20000000006 */
[----:B------:R-:W-:-:S07]  /*1ab0*/  FSETP.GEU.AND P0, PT, |R5|, 4.1917929649353027344, PT ;  /* 0x4086232b0500780b */ /* 0x000fce0003f0e200 */
[----:B------:R-:W-:Y:S02]  /*1ac0*/  DADD R8, R6, -6.75539944105574400000e+15 ;  /* 0xc338000006087429 */ /* 0x000fe40000000000 */
[----:B0-----:R-:W-:-:S06]  /*1ad0*/  DFMA R48, -R10, R38, 1 ;  /* 0x3ff000000a30742b */ /* 0x001fcc0000000126 */
[----:B------:R-:W-:Y:S01]  /*1ae0*/  DFMA R36, R8, -UR26, R4 ;  /* 0x8000001a08247c2b */ /* 0x000fe20008000004 */
[----:B------:R-:W-:Y:S01]  /*1af0*/  UMOV UR26, 0x3b39803f ;  /* 0x3b39803f001a7882 */ /* 0x000fe20000000000 */
[----:B------:R-:W-:Y:S01]  /*1b00*/  UMOV UR27, 0x3c7abc9e ;  /* 0x3c7abc9e001b7882 */ /* 0x000fe20000000000 */
[----:B------:R-:W-:-:S05]  /*1b10*/  DFMA R48, R48, R48, R48 ;  /* 0x000000303030722b */ /* 0x000fca0000000030 */
[----:B------:R-:W-:Y:S01]  /*1b20*/  DFMA R8, R8, -UR26, R36 ;  /* 0x8000001a08087c2b */ /* 0x000fe20008000024 */
[----:B------:R-:W-:Y:S01]  /*1b30*/  UMOV UR26, 0x69ce2bdf ;  /* 0x69ce2bdf001a7882 */ /* 0x000fe20000000000 */
[----:B------:R-:W-:Y:S01]  /*1b40*/  IMAD.MOV.U32 R36, RZ, RZ, -0x35dec16 ;  /* 0xfca213eaff247424 */ /* 0x000fe200078e00ff */
[----:B------:R-:W-:Y:S01]  /*1b50*/  UMOV UR27, 0x3e5ade15 ;  /* 0x3e5ade15001b7882 */ /* 0x000fe20000000000 */
[----:B------:R-:W-:Y:S01]  /*1b60*/  IMAD.MOV.U32 R37, RZ, RZ, 0x3e928af3 ;  /* 0x3e928af3ff257424 */ /* 0x000fe200078e00ff */
[----:B------:R-:W-:-:S05]  /*1b70*/  DFMA R48, R38, R48, R38 ;  /* 0x000000302630722b */ /* 0x000fca0000000026 */
[----:B------:R-:W-:Y:S01]  /*1b80*/  DFMA R36, R8, UR26, R36 ;  /* 0x0000001a08247c2b */ /* 0x000fe20008000024 */
[----:B------:R-:W-:Y:S01]  /*1b90*/  UMOV UR26, 0x62401315 ;  /* 0x62401315001a7882 */ /* 0x000fe20000000000 */
[----:B------:R-:W-:-:S06]  /*1ba0*/  UMOV UR27, 0x3ec71dee ;  /* 0x3ec71dee001b7882 */ /* 0x000fcc0000000000 */
[----:B------:R-:W-:Y:S01]  /*1bb0*/  DFMA R36, R8, R36, UR26 ;  /* 0x0000001a08247e2b */ /* 0x000fe20008000024 */
        /* <DEDUP_REMOVED lines=20> */
[----:B------:R-:W-:-:S08]  /*1d00*/  DFMA R36, R8, R36, UR26 ;  /* 0x0000001a08247e2b */ /* 0x000fd00008000024 */
[----:B------:R-:W-:-:S08]  /*1d10*/  DFMA R36, R8, R36, 1 ;  /* 0x3ff000000824742b */ /* 0x000fd00000000024 */
[----:B------:R-:W-:Y:S02]  /*1d20*/  DFMA R36, R8, R36, 1 ;  /* 0x3ff000000824742b */ /* 0x000fe40000000024 */
[----:B------:R-:W-:-:S08]  /*1d30*/  DFMA R8, -R10, R48, 1 ;  /* 0x3ff000000a08742b */ /* 0x000fd00000000130 */
[----:B------:R-:W-:Y:S01]  /*1d40*/  DFMA R8, R48, R8, R48 ;  /* 0x000000083008722b */ /* 0x000fe20000000030 */
[----:B------:R-:W-:Y:S02]  /*1d50*/  IMAD R39, R6, 0x100000, R37 ;  /* 0x0010000006277824 */ /* 0x000fe400078e0225 */
[----:B------:R-:W-:Y:S01]  /*1d60*/  IMAD.MOV.U32 R38, RZ, RZ, R36 ;  /* 0x000000ffff267224 */ /* 0x000fe200078e0024 */
[----:B------:R-:W-:Y:S07]  /*1d70*/  @!P0 BRA `(.L_x_24) ;  /* 0x0000000000348947 */ /* 0x000fee0003800000 */
[----:B------:R-:W-:Y:S01]  /*1d80*/  FSETP.GEU.AND P1, PT, |R5|, 4.2275390625, PT ;  /* 0x408748000500780b */ /* 0x000fe20003f2e200 */
[C---:B------:R-:W-:Y:S02]  /*1d90*/  DADD R38, R4.reuse, +INF ;  /* 0x7ff0000004267429 */ /* 0x040fe40000000000 */
[----:B------:R-:W-:-:S08]  /*1da0*/  DSETP.GEU.AND P0, PT, R4, RZ, PT ;  /* 0x000000ff0400722a */ /* 0x000fd00003f0e000 */
[----:B------:R-:W-:Y:S02]  /*1db0*/  FSEL R38, R38, RZ, P0 ;  /* 0x000000ff26267208 */ /* 0x000fe40000000000 */
[----:B------:R-:W-:Y:S01]  /*1dc0*/  @!P1 LEA.HI R0, R6, R6, RZ, 0x1 ;  /* 0x0000000606009211 */ /* 0x000fe200078f08ff */
[----:B------:R-:W-:Y:S01]  /*1dd0*/  @!P1 IMAD.MOV.U32 R4, RZ, RZ, R36 ;  /* 0x000000ffff049224 */ /* 0x000fe200078e0024 */
[----:B------:R-:W-:Y:S02]  /*1de0*/  FSEL R39, R39, RZ, P0 ;  /* 0x000000ff27277208 */ /* 0x000fe40000000000 */
[----:B------:R-:W-:-:S05]  /*1df0*/  @!P1 SHF.R.S32.HI R5, RZ, 0x1, R0 ;  /* 0x00000001ff059819 */ /* 0x000fca0000011400 */
[----:B------:R-:W-:Y:S01]  /*1e00*/  @!P1 IMAD.IADD R6, R6, 0x1, -R5 ;  /* 0x0000000106069824 */ /* 0x000fe200078e0a05 */
[----:B------:R-:W-:-:S04]  /*1e10*/  @!P1 LEA R5, R5, R37, 0x14 ;  /* 0x0000002505059211 */ /* 0x000fc800078ea0ff */
[----:B------:R-:W-:Y:S01]  /*1e20*/  @!P1 LEA R7, R6, 0x3ff00000, 0x14 ;  /* 0x3ff0000006079811 */ /* 0x000fe200078ea0ff */
[----:B------:R-:W-:-:S06]  /*1e30*/  @!P1 IMAD.MOV.U32 R6, RZ, RZ, RZ ;  /* 0x000000ffff069224 */ /* 0x000fcc00078e00ff */
[----:B------:R-:W-:-:S11]  /*1e40*/  @!P1 DMUL R38, R4, R6 ;  /* 0x0000000604269228 */ /* 0x000fd60000000000 */
.L_x_24:
[----:B------:R-:W-:Y:S05]  /*1e50*/  BSYNC.RECONVERGENT B0 ;  /* 0x0000000000007941 */ /* 0x000fea0003800200 */
.L_x_23:
[----:B------:R-:W-:Y:S01]  /*1e60*/  UMOV UR26, 0x5a0839b3 ;  /* 0x5a0839b3001a7882 */ /* 0x000fe20000000000 */
[----:B------:R-:W-:Y:S01]  /*1e70*/  UMOV UR27, 0x3ba6587f ;  /* 0x3ba6587f001b7882 */ /* 0x000fe20000000000 */
[----:B------:R-:W-:Y:S01]  /*1e80*/  BSSY.RECONVERGENT B1, `(.L_x_25) ;  /* 0x000000f000017945 */ /* 0x000fe20003800200 */
[----:B------:R-:W-:-:S08]  /*1e90*/  DMUL R4, R8, UR26 ;  /* 0x0000001a08047c28 */ /* 0x000fd00008000000 */
[----:B------:R-:W-:-:S08]  /*1ea0*/  DFMA R6, -R10, R4, UR26 ;  /* 0x0000001a0a067e2b */ /* 0x000fd00008000104 */
[----:B------:R-:W-:Y:S02]  /*1eb0*/  DFMA R4, R8, R6, R4 ;  /* 0x000000060804722b */ /* 0x000fe40000000004 */
[----:B------:R-:W-:-:S08]  /*1ec0*/  DADD R8, R38, -1 ;  /* 0xbff0000026087429 */ /* 0x000fd00000000000 */
[----:B------:R-:W-:Y:S01]  /*1ed0*/  FFMA R0, RZ, R11, R5 ;  /* 0x0000000bff007223 */ /* 0x000fe20000000005 */
[----:B------:R-:W-:-:S04]  /*1ee0*/  DMUL R8, R8, R8 ;  /* 0x0000000808087228 */ /* 0x000fc80000000000 */
[----:B------:R-:W-:-:S13]  /*1ef0*/  FSETP.GT.AND P0, PT, |R0|, 1.469367938527859385e-39, PT ;  /* 0x001000000000780b */ /* 0x000fda0003f04200 */
[----:B------:R-:W-:Y:S05]  /*1f00*/  @P0 BRA `(.L_x_26) ;  /* 0x0000000000180947 */ /* 0x000fea0003800000 */
[----:B------:R-:W-:Y:S01]  /*1f10*/  IMAD.MOV.U32 R36, RZ, RZ, R10 ;  /* 0x000000ffff247224 */ /* 0x000fe200078e000a */
[----:B------:R-:W-:Y:S01]  /*1f20*/  MOV R37, R11 ;  /* 0x0000000b00257202 */ /* 0x000fe20000000f00 */
[----:B------:R-:W-:Y:S01]  /*1f30*/  IMAD.MOV.U32 R4, RZ, RZ, 0x5a0839b3 ;  /* 0x5a0839b3ff047424 */ /* 0x000fe200078e00ff */
[----:B------:R-:W-:Y:S01]  /*1f40*/  MOV R0, 0x1f70 ;  /* 0x00001f7000007802 */ /* 0x000fe20000000f00 */
[----:B------:R-:W-:-:S07]  /*1f50*/  IMAD.MOV.U32 R3, RZ, RZ, 0x3ba6587f ;  /* 0x3ba6587fff037424 */ /* 0x000fce00078e00ff */
[----:B------:R-:W-:Y:S05]  /*1f60*/  CALL.REL.NOINC `($__internal_0_$__cuda_sm20_div_rn_f64_full) ;  /* 0x0000007800b87944 */ /* 0x000fea0003c00000 */
.L_x_26:
[----:B------:R-:W-:Y:S05]  /*1f70*/  BSYNC.RECONVERGENT B1 ;  /* 0x0000000000017941 */ /* 0x000fea0003800200 */
.L_x_25:
[----:B------:R-:W0:Y:S01]  /*1f80*/  MUFU.RCP64H R7, R9 ;  /* 0x0000000900077308 */ /* 0x000e220000001800 */
[----:B------:R-:W-:Y:S01]  /*1f90*/  IMAD.MOV.U32 R6, RZ, RZ, 0x1 ;  /* 0x00000001ff067424 */ /* 0x000fe200078e00ff */
[----:B------:R-:W-:Y:S01]  /*1fa0*/  DMUL R38, R4, R38 ;  /* 0x0000002604267228 */ /* 0x000fe20000000000 */
[----:B------:R-:W-:Y:S09]  /*1fb0*/  BSSY.RECONVERGENT B1, `(.L_x_27) ;  /* 0x0000015000017945 */ /* 0x000ff20003800200 */
[----:B------:R-:W-:Y:S01]  /*1fc0*/  FSETP.GEU.AND P1, PT, |R39|, 6.5827683646048100446e-37, PT ;  /* 0x036000002700780b */ /* 0x000fe20003f2e200 */
[----:B0-----:R-:W-:-:S08]  /*1fd0*/  DFMA R10, -R8, R6, 1 ;  /* 0x3ff00000080a742b */ /* 0x001fd00000000106 */
[----:B------:R-:W-:-:S08]  /*1fe0*/  DFMA R10, R10, R10, R10 ;  /* 0x0000000a0a0a722b */ /* 0x000fd0000000000a */
[----:B------:R-:W-:-:S08]  /*1ff0*/  DFMA R10, R6, R10, R6 ;  /* 0x0000000a060a722b */ /* 0x000fd00000000006 */
[----:B------:R-:W-:-:S08]  /*2000*/  DFMA R6, -R8, R10, 1 ;  /* 0x3ff000000806742b */ /* 0x000fd0000000010a */
[----:B------:R-:W-:-:S08]  /*2010*/  DFMA R6, R10, R6, R10 ;  /* 0x000000060a06722b */ /* 0x000fd0000000000a */
[----:B------:R-:W-:-:S08]  /*2020*/  DMUL R4, R38, R6 ;  /* 0x0000000626047228 */ /* 0x000fd00000000000 */
[----:B------:R-:W-:-:S08]  /*2030*/  DFMA R10, -R8, R4, R38 ;  /* 0x00000004080a722b */ /* 0x000fd00000000126 */
[----:B------:R-:W-:-:S10]  /*2040*/  DFMA R6, R6, R10, R4 ;  /* 0x0000000a0606722b */ /* 0x000fd40000000004 */
[----:B------:R-:W-:-:S05]  /*2050*/  FFMA R0, RZ, R9, R7 ;  /* 0x00000009ff007223 */ /* 0x000fca0000000007 */
[----:B------:R-:W-:-:S13]  /*2060*/  FSETP.GT.AND P0, PT, |R0|, 1.469367938527859385e-39, PT ;  /* 0x001000000000780b */ /* 0x000fda0003f04200 */
[----:B------:R-:W-:Y:S05]  /*2070*/  @P0 BRA P1, `(.L_x_28) ;  /* 0x0000000000200947 */ /* 0x000fea0000800000 */
[----:B------:R-:W-:Y:S01]  /*2080*/  MOV R4, R38 ;  /* 0x0000002600047202 */ /* 0x000fe20000000f00 */
[----:B------:R-:W-:Y:S01]  /*2090*/  IMAD.MOV.U32 R3, RZ, RZ, R39 ;  /* 0x000000ffff037224 */ /* 0x000fe200078e0027 */
[----:B------:R-:W-:Y:S01]  /*20a0*/  MOV R0, 0x20e0 ;  /* 0x000020e000007802 */ /* 0x000fe20000000f00 */
[----:B------:R-:W-:Y:S02]  /*20b0*/  IMAD.MOV.U32 R36, RZ, RZ, R8 ;  /* 0x000000ffff247224 */ /* 0x000fe400078e0008 */
[----:B------:R-:W-:-:S07]  /*20c0*/  IMAD.MOV.U32 R37, RZ, RZ, R9 ;  /* 0x000000ffff257224 */ /* 0x000fce00078e0009 */
[----:B------:R-:W-:Y:S05]  /*20d0*/  CALL.REL.NOINC `($__internal_0_$__cuda_sm20_div_rn_f64_full) ;  /* 0x00000078005c7944 */ /* 0x000fea0003c00000 */
[----:B------:R-:W-:Y:S01]  /*20e0*/  MOV R6, R4 ;  /* 0x0000000400067202 */ /* 0x000fe20000000f00 */
[----:B------:R-:W-:-:S07]  /*20f0*/  IMAD.MOV.U32 R7, RZ, RZ, R5 ;  /* 0x000000ffff077224 */ /* 0x000fce00078e0005 */
.L_x_28:
[----:B------:R-:W-:Y:S05]  /*2100*/  BSYNC.RECONVERGENT B1 ;  /* 0x0000000000017941 */ /* 0x000fea0003800200 */
.L_x_27:
[----:B------:R-:W-:Y:S02]  /*2110*/  IMAD.U32 R10, RZ, RZ, UR16 ;  /* 0x00000010ff0a7e24 */ /* 0x000fe4000f8e00ff */
[----:B------:R-:W-:-:S05]  /*2120*/  IMAD.U32 R11, RZ, RZ, UR17 ;  /* 0x00000011ff0b7e24 */ /* 0x000fca000f8e00ff */
[----:B------:R-:W2:Y:S01]  /*2130*/  LDG.E.64 R4, desc[UR20][R10.64] ;  /* 0x000000140a047981 */ /* 0x000ea2000c1e1b00 */
[----:B------:R-:W-:Y:S01]  /*2140*/  MOV R38, UR18 ;  /* 0x0000001200267c02 */ /* 0x000fe20008000f00 */
[----:B------:R-:W-:-:S06]  /*2150*/  IMAD.U32 R39, RZ, RZ, UR19 ;  /* 0x00000013ff277e24 */ /* 0x000fcc000f8e00ff */
[----:B------:R-:W3:Y:S01]  /*2160*/  LDG.E.64 R38, desc[UR20][R38.64] ;  /* 0x0000001426267981 */ /* 0x000ee2000c1e1b00 */
[----:B------:R-:W-:Y:S01]  /*2170*/  UMOV UR26, 0xa8ba67b5 ;  /* 0xa8ba67b5001a7882 */ /* 0x000fe20000000000 */
[----:B------:R-:W-:Y:S01]  /*2180*/  UMOV UR27, 0x3ca3e5b1 ;  /* 0x3ca3e5b1001b7882 */ /* 0x000fe20000000000 */
[----:B------:R-:W-:Y:S01]  /*2190*/  UMOV UR28, 0x938ac5d ;  /* 0x0938ac5d001c7882 */ /* 0x000fe20000000000 */
[----:B------:R-:W-:Y:S01]  /*21a0*/  UMOV UR29, 0x3caca0b1 ;  /* 0x3caca0b1001d7882 */ /* 0x000fe20000000000 */
[----:B------:R-:W-:Y:S01]  /*21b0*/  BSSY.RECONVERGENT B1, `(.L_x_29) ;  /* 0x0000020000017945 */ /* 0x000fe20003800200 */
[----:B------:R-:W-:Y:S02]  /*21c0*/  DFMA R40, R40, R6, R46 ;  /* 0x000000062828722b */ /* 0x000fe4000000002e */
        /* <DEDUP_REMOVED lines=27> */
[----:B------:R-:W-:Y:S02]  /*2380*/  MOV R3, 0x3caca0b1 ;  /* 0x3caca0b100037802 */ /* 0x000fe40000000f00 */
[----:B------:R-:W-:-:S07]  /*2390*/  MOV R0, 0x23b0 ;  /* 0x000023b000007802 */ /* 0x000fce0000000f00 */
[----:B------:R-:W-:Y:S05]  /*23a0*/  CALL.REL.NOINC `($__internal_0_$__cuda_sm20_div_rn_f64_full) ;  /* 0x0000007400a87944 */ /* 0x000fea0003c00000 */
.L_x_30:
[----:B------:R-:W-:Y:S05]  /*23b0*/  BSYNC.RECONVERGENT B1 ;  /* 0x0000000000017941 */ /* 0x000fea0003800200 */
.L_x_29:
[----:B------:R-:W-:Y:S01]  /*23c0*/  IMAD.MOV.U32 R6, RZ, RZ, 0x652b82fe ;  /* 0x652b82feff067424 */ /* 0x000fe200078e00ff */
[----:B------:R-:W-:Y:S01]  /*23d0*/  UMOV UR26, 0xfefa39ef ;  /* 0xfefa39ef001a7882 */ /* 0x000fe20000000000 */
[----:B------:R-:W-:Y:S01]  /*23e0*/  IMAD.MOV.U32 R7, RZ, RZ, 0x3ff71547 ;  /* 0x3ff71547ff077424 */ /* 0x000fe200078e00ff */
[----:B------:R-:W-:Y:S01]  /*23f0*/  UMOV UR27, 0x3fe62e42 ;  /* 0x3fe62e42001b7882 */ /* 0x000fe20000000000 */
[----:B------:R-:W0:Y:S01]  /*2400*/  MUFU.RCP64H R47, R9 ;  /* 0x00000009002f7308 */ /* 0x000e220000001800 */
[----:B------:R-:W-:Y:S01]  /*2410*/  IMAD.MOV.U32 R46, RZ, RZ, 0x1 ;  /* 0x00000001ff2e7424 */ /* 0x000fe200078e00ff */
[----:B------:R-:W-:Y:S01]  /*2420*/  FSETP.GEU.AND P0, PT, |R5|, 4.1917929649353027344, PT ;  /* 0x4086232b0500780b */ /* 0x000fe20003f0e200 */
[----:B------:R-:W-:Y:S01]  /*2430*/  BSSY.RECONVERGENT B0, `(.L_x_31) ;  /* 0x000003b000007945 */ /* 0x000fe20003800200 */
[----:B------:R-:W-:-:S08]  /*2440*/  DFMA R6, R4, R6, 6.75539944105574400000e+15 ;  /* 0x433800000406742b */ /* 0x000fd00000000006 */
        /* <DEDUP_REMOVED lines=9> */
[----:B------:R-:W-:Y:S01]  /*24e0*/  MOV R37, 0x3e928af3 ;  /* 0x3e928af300257802 */ /* 0x000fe20000000f00 */
[----:B------:R-:W-:Y:S01]  /*24f0*/  UMOV UR27, 0x3e5ade15 ;  /* 0x3e5ade15001b7882 */ /* 0x000fe20000000000 */
[----:B------:R-:W-:-:S04]  /*2500*/  DFMA R48, R46, R48, R46 ;  /* 0x000000302e30722b */ /* 0x000fc8000000002e */
        /* <DEDUP_REMOVED lines=39> */
[----:B------:R-:W-:-:S04]  /*2780*/  @!P1 SHF.R.S32.HI R5, RZ, 0x1, R0 ;  /* 0x00000001ff059819 */ /* 0x000fc80000011400 */
[----:B------:R-:W-:Y:S01]  /*2790*/  @!P1 IADD3 R6, PT, PT, R6, -R5, RZ ;  /* 0x8000000506069210 */ /* 0x000fe20007ffe0ff */
[----:B------:R-:W-:-:S03]  /*27a0*/  @!P1 IMAD R5, R5, 0x100000, R37 ;  /* 0x0010000005059824 */ /* 0x000fc600078e0225 */
[----:B------:R-:W-:Y:S01]  /*27b0*/  @!P1 LEA R7, R6, 0x3ff00000, 0x14 ;  /* 0x3ff0000006079811 */ /* 0x000fe200078ea0ff */
[----:B------:R-:W-:-:S06]  /*27c0*/  @!P1 IMAD.MOV.U32 R6, RZ, RZ, RZ ;  /* 0x000000ffff069224 */ /* 0x000fcc00078e00ff */
[----:B------:R-:W-:-:S11]  /*27d0*/  @!P1 DMUL R46, R4, R6 ;  /* 0x00000006042e9228 */ /* 0x000fd60000000000 */
.L_x_32:
[----:B------:R-:W-:Y:S05]  /*27e0*/  BSYNC.RECONVERGENT B0 ;  /* 0x0000000000007941 */ /* 0x000fea0003800200 */
.L_x_31:
        /* <DEDUP_REMOVED lines=11> */
[----:B------:R-:W-:Y:S01]  /*28a0*/  MOV R36, R8 ;  /* 0x0000000800247202 */ /* 0x000fe20000000f00 */
[----:B------:R-:W-:Y:S01]  /*28b0*/  IMAD.MOV.U32 R37, RZ, RZ, R9 ;  /* 0x000000ffff257224 */ /* 0x000fe200078e0009 */
[----:B------:R-:W-:Y:S01]  /*28c0*/  MOV R0, 0x2900 ;  /* 0x0000290000007802 */ /* 0x000fe20000000f00 */
[----:B------:R-:W-:Y:S02]  /*28d0*/  IMAD.MOV.U32 R4, RZ, RZ, 0x5a0839b3 ;  /* 0x5a0839b3ff047424 */ /* 0x000fe400078e00ff */
[----:B------:R-:W-:-:S07]  /*28e0*/  IMAD.MOV.U32 R3, RZ, RZ, 0x3ba6587f ;  /* 0x3ba6587fff037424 */ /* 0x000fce00078e00ff */
[----:B------:R-:W-:Y:S05]  /*28f0*/  CALL.REL.NOINC `($__internal_0_$__cuda_sm20_div_rn_f64_full) ;  /* 0x0000007000547944 */ /* 0x000fea0003c00000 */
.L_x_34:
[----:B------:R-:W-:Y:S05]  /*2900*/  BSYNC.RECONVERGENT B1 ;  /* 0x0000000000017941 */ /* 0x000fea0003800200 */
.L_x_33:
[----:B------:R-:W0:Y:S01]  /*2910*/  MUFU.RCP64H R7, R11 ;  /* 0x0000000b00077308 */ /* 0x000e220000001800 */
[----:B------:R-:W-:Y:S01]  /*2920*/  MOV R6, 0x1 ;  /* 0x0000000100067802 */ /* 0x000fe20000000f00 */
        /* <DEDUP_REMOVED lines=14> */
[----:B------:R-:W-:Y:S01]  /*2a10*/  IMAD.MOV.U32 R4, RZ, RZ, R46 ;  /* 0x000000ffff047224 */ /* 0x000fe200078e002e */
[----:B------:R-:W-:Y:S01]  /*2a20*/  MOV R37, R11 ;  /* 0x0000000b00257202 */ /* 0x000fe20000000f00 */
[----:B------:R-:W-:Y:S01]  /*2a30*/  IMAD.MOV.U32 R3, RZ, RZ, R47 ;  /* 0x000000ffff037224 */ /* 0x000fe200078e002f */
[----:B------:R-:W-:Y:S01]  /*2a40*/  MOV R0, 0x2a70 ;  /* 0x00002a7000007802 */ /* 0x000fe20000000f00 */
[----:B------:R-:W-:-:S07]  /*2a50*/  IMAD.MOV.U32 R36, RZ, RZ, R10 ;  /* 0x000000ffff247224 */ /* 0x000fce00078e000a */
[----:B------:R-:W-:Y:S05]  /*2a60*/  CALL.REL.NOINC `($__internal_0_$__cuda_sm20_div_rn_f64_full) ;  /* 0x0000006c00f87944 */ /* 0x000fea0003c00000 */
.L_x_36:
[----:B------:R-:W-:Y:S05]  /*2a70*/  BSYNC.RECONVERGENT B1 ;  /* 0x0000000000017941 */ /* 0x000fea0003800200 */
.L_x_35:
[----:B------:R-:W-:Y:S01]  /*2a80*/  DFMA R46, R38, R4, R40 ;  /* 0x00000004262e722b */ /* 0x000fe20000000028 */
[----:B------:R-:W-:Y:S02]  /*2a90*/  UIADD3 UR18, UP2, UPT, UR18, 0x10, URZ ;  /* 0x0000001012127890 */ /* 0x000fe4000ff5e0ff */
[----:B------:R-:W-:Y:S02]  /*2aa0*/  UIADD3 UR16, UP3, UPT, UR16, 0x10, URZ ;  /* 0x0000001010107890 */ /* 0x000fe4000ff7e0ff */
[----:B------:R-:W-:Y:S02]  /*2ab0*/  UIADD3.X UR19, UPT, UPT, URZ, UR19, URZ, UP2, !UPT ;  /* 0x00000013ff137290 */ /* 0x000fe400097fe4ff */
[----:B------:R-:W-:Y:S01]  /*2ac0*/  UIADD3.X UR17, UPT, UPT, URZ, UR17, URZ, UP3, !UPT ;  /* 0x00000011ff117290 */ /* 0x000fe20009ffe4ff */
[----:B------:R-:W-:Y:S11]  /*2ad0*/  BRA.U UP4, `(.L_x_37) ;  /* 0xffffffed04247547 */ /* 0x000ff6000b83ffff */
[----:B------:R-:W-:Y:S02]  /*2ae0*/  IMAD.U32 R4, RZ, RZ, UR12 ;  /* 0x0000000cff047e24 */ /* 0x000fe4000f8e00ff */
[----:B------:R-:W-:-:S07]  /*2af0*/  IMAD.MOV.U32 R5, RZ, RZ, RZ ;  /* 0x000000ffff057224 */ /* 0x000fce00078e00ff */
.L_x_20:
[----:B------:R-:W-:-:S09]  /*2b00*/  UISETP.NE.AND UP2, UPT, UR25, URZ, UPT ;  /* 0x000000ff1900728c */ /* 0x000fd2000bf45270 */
[----:B------:R-:W-:Y:S05]  /*2b10*/  BRA.U !UP2, `(.L_x_19) ;  /* 0x000000090a687547 */ /* 0x000fea000b800000 */
[----:B------:R-:W0:Y:S01]  /*2b20*/  LDCU.128 UR16, c[0x0][0x3d0] ;  /* 0x00007a00ff1077ac */ /* 0x000e220008000c00 */
[C---:B------:R-:W-:Y:S01]  /*2b30*/  IMAD.SHL.U32 R6, R4.reuse, 0x8, RZ ;  /* 0x0000000804067824 */ /* 0x040fe200078e00ff */
[----:B------:R-:W-:-:S04]  /*2b40*/  SHF.L.U64.HI R0, R4, 0x3, R5 ;  /* 0x0000000304007819 */ /* 0x000fc80000010205 */
[----:B0-----:R-:W-:-:S04]  /*2b50*/  IADD3 R8, P0, PT, R6, UR18, RZ ;  /* 0x0000001206087c10 */ /* 0x001fc8000ff1e0ff */
[----:B------:R-:W-:-:S05]  /*2b60*/  IADD3.X R9, PT, PT, R0, UR19, RZ, P0, !PT ;  /* 0x0000001300097c10 */ /* 0x000fca00087fe4ff */
[----:B------:R-:W2:Y:S01]  /*2b70*/  LDG.E.64 R4, desc[UR20][R8.64] ;  /* 0x0000001408047981 */ /* 0x000ea2000c1e1b00 */
[----:B------:R-:W-:-:S04]  /*2b80*/  IADD3 R6, P0, PT, R6, UR16, RZ ;  /* 0x0000001006067c10 */ /* 0x000fc8000ff1e0ff */
[----:B------:R-:W-:-:S06]  /*2b90*/  IADD3.X R7, PT, PT, R0, UR17, RZ, P0, !PT ;  /* 0x0000001100077c10 */ /* 0x000fcc00087fe4ff */
[----:B------:R-:W3:Y:S01]  /*2ba0*/  LDG.E.64 R6, desc[UR20][R6.64] ;  /* 0x0000001406067981 */ /* 0x000ee2000c1e1b00 */
[----:B------:R-:W-:Y:S01]  /*2bb0*/  UMOV UR16, 0xa8ba67b5 ;  /* 0xa8ba67b500107882 */ /* 0x000fe20000000000 */
[----:B------:R-:W-:Y:S01]  /*2bc0*/  UMOV UR17, 0x3ca3e5b1 ;  /* 0x3ca3e5b100117882 */ /* 0x000fe20000000000 */
[----:B------:R-:W-:Y:S01]  /*2bd0*/  UMOV UR18, 0x938ac5d ;  /* 0x0938ac5d00127882 */ /* 0x000fe20000000000 */
[----:B------:R-:W-:Y:S01]  /*2be0*/  UMOV UR19, 0x3caca0b1 ;  /* 0x3caca0b100137882 */ /* 0x000fe20000000000 */
[----:B------:R-:W-:Y:S01]  /*2bf0*/  BSSY.RECONVERGENT B1, `(.L_x_38) ;  /* 0x000001f000017945 */ /* 0x000fe20003800200 */
[----:B--2---:R-:W-:-:S08]  /*2c00*/  DADD R4, R4, -0.5 ;  /* 0xbfe0000004047429 */ /* 0x004fd00000000000 */
[----:B------:R-:W-:-:S08]  /*2c10*/  DADD R4, R4, R4 ;  /* 0x0000000004047229 */ /* 0x000fd00000000004 */
[C---:B------:R-:W-:Y:S01]  /*2c20*/  DFMA R42, R44.reuse, R4, R42 ;  /* 0x000000042c2a722b */ /* 0x040fe2000000002a */
[----:B------:R-:W-:Y:S01]  /*2c30*/  MOV R4, 0x1 ;  /* 0x0000000100047802 */ /* 0x000fe20000000f00 */
[----:B---3--:R-:W-:-:S06]  /*2c40*/  DMUL R44, R44, R6 ;  /* 0x000000062c2c7228 */ /* 0x008fcc0000000000 */
        /* <DEDUP_REMOVED lines=25> */
.L_x_39:
[----:B------:R-:W-:Y:S05]  /*2de0*/  BSYNC.RECONVERGENT B1 ;  /* 0x0000000000017941 */ /* 0x000fea0003800200 */
.L_x_38:
[----:B------:R-:W-:Y:S01]  /*2df0*/  IMAD.MOV.U32 R6, RZ, RZ, 0x652b82fe ;  /* 0x652b82feff067424 */ /* 0x000fe200078e00ff */
[----:B------:R-:W-:Y:S01]  /*2e00*/  MOV R7, 0x3ff71547 ;  /* 0x3ff7154700077802 */ /* 0x000fe20000000f00 */
[----:B------:R-:W-:Y:S01]  /*2e10*/  UMOV UR16, 0xfefa39ef ;  /* 0xfefa39ef00107882 */ /* 0x000fe20000000000 */
[----:B------:R-:W-:Y:S01]  /*2e20*/  UMOV UR17, 0x3fe62e42 ;  /* 0x3fe62e4200117882 */ /* 0x000fe20000000000 */
[----:B------:R-:W0:Y:S01]  /*2e30*/  MUFU.RCP64H R39, R11 ;  /* 0x0000000b00277308 */ /* 0x000e220000001800 */
[----:B------:R-:W-:Y:S01]  /*2e40*/  IMAD.MOV.U32 R38, RZ, RZ, 0x1 ;  /* 0x00000001ff267424 */ /* 0x000fe200078e00ff */
[----:B------:R-:W-:Y:S01]  /*2e50*/  FSETP.GEU.AND P0, PT, |R5|, 4.1917929649353027344, PT ;  /* 0x4086232b0500780b */ /* 0x000fe20003f0e200 */
[----:B------:R-:W-:Y:S01]  /*2e60*/  DFMA R6, R4, R6, 6.75539944105574400000e+15 ;  /* 0x433800000406742b */ /* 0x000fe20000000006 */
[----:B------:R-:W-:Y:S07]  /*2e70*/  BSSY.RECONVERGENT B0, `(.L_x_40) ;  /* 0x000003a000007945 */ /* 0x000fee0003800200 */
[----:B------:R-:W-:-:S02]  /*2e80*/  DADD R8, R6, -6.75539944105574400000e+15 ;  /* 0xc338000006087429 */ /* 0x000fc40000000000 */
        /* <DEDUP_REMOVED lines=40> */
[----:B------:R-:W-:Y:S01]  /*3110*/  LEA R39, R6, R37, 0x14 ;  /* 0x0000002506277211 */ /* 0x000fe200078ea0ff */
[----:B------:R-:W-:Y:S01]  /*3120*/  IMAD.MOV.U32 R38, RZ, RZ, R36 ;  /* 0x000000ffff267224 */ /* 0x000fe200078e0024 */
[----:B------:R-:W-:Y:S08]  /*3130*/  @!P0 BRA `(.L_x_41) ;  /* 0x0000000000348947 */ /* 0x000ff00003800000 */
[----:B------:R-:W-:Y:S01]  /*3140*/  FSETP.GEU.AND P1, PT, |R5|, 4.2275390625, PT ;  /* 0x408748000500780b */ /* 0x000fe20003f2e200 */
[C---:B------:R-:W-:Y:S02]  /*3150*/  DADD R38, R4.reuse, +INF ;  /* 0x7ff0000004267429 */ /* 0x040fe40000000000 */
[----:B------:R-:W-:-:S08]  /*3160*/  DSETP.GEU.AND P0, PT, R4, RZ, PT ;  /* 0x000000ff0400722a */ /* 0x000fd00003f0e000 */
[----:B------:R-:W-:Y:S02]  /*3170*/  FSEL R38, R38, RZ, P0 ;  /* 0x000000ff26267208 */ /* 0x000fe40000000000 */
[----:B------:R-:W-:Y:S02]  /*3180*/  @!P1 LEA.HI R0, R6, R6, RZ, 0x1 ;  /* 0x0000000606009211 */ /* 0x000fe400078f08ff */
[----:B------:R-:W-:Y:S02]  /*3190*/  @!P1 MOV R4, R36 ;  /* 0x0000002400049202 */ /* 0x000fe40000000f00 */
[----:B------:R-:W-:Y:S02]  /*31a0*/  @!P1 SHF.R.S32.HI R5, RZ, 0x1, R0 ;  /* 0x00000001ff059819 */ /* 0x000fe40000011400 */
[----:B------:R-:W-:-:S03]  /*31b0*/  FSEL R39, R39, RZ, P0 ;  /* 0x000000ff27277208 */ /* 0x000fc60000000000 */
[----:B------:R-:W-:Y:S02]  /*31c0*/  @!P1 IMAD.IADD R6, R6, 0x1, -R5 ;  /* 0x0000000106069824 */ /* 0x000fe400078e0a05 */
[----:B------:R-:W-:-:S03]  /*31d0*/  @!P1 IMAD R5, R5, 0x100000, R37 ;  /* 0x0010000005059824 */ /* 0x000fc600078e0225 */
[----:B------:R-:W-:Y:S01]  /*31e0*/  @!P1 LEA R7, R6, 0x3ff00000, 0x14 ;  /* 0x3ff0000006079811 */ /* 0x000fe200078ea0ff */
[----:B------:R-:W-:-:S06]  /*31f0*/  @!P1 IMAD.MOV.U32 R6, RZ, RZ, RZ ;  /* 0x000000ffff069224 */ /* 0x000fcc00078e00ff */
[----:B------:R-:W-:-:S11]  /*3200*/  @!P1 DMUL R38, R4, R6 ;  /* 0x0000000604269228 */ /* 0x000fd60000000000 */
.L_x_41:
[----:B------:R-:W-:Y:S05]  /*3210*/  BSYNC.RECONVERGENT B0 ;  /* 0x0000000000007941 */ /* 0x000fea0003800200 */
.L_x_40:
        /* <DEDUP_REMOVED lines=12> */
[----:B------:R-:W-:Y:S01]  /*32e0*/  MOV R4, 0x5a0839b3 ;  /* 0x5a0839b300047802 */ /* 0x000fe20000000f00 */
[----:B------:R-:W-:Y:S01]  /*32f0*/  IMAD.MOV.U32 R37, RZ, RZ, R11 ;  /* 0x000000ffff257224 */ /* 0x000fe200078e000b */
[----:B------:R-:W-:Y:S01]  /*3300*/  MOV R0, 0x3330 ;  /* 0x0000333000007802 */ /* 0x000fe20000000f00 */
[----:B------:R-:W-:-:S07]  /*3310*/  IMAD.MOV.U32 R3, RZ, RZ, 0x3ba6587f ;  /* 0x3ba6587fff037424 */ /* 0x000fce00078e00ff */
[----:B------:R-:W-:Y:S05]  /*3320*/  CALL.REL.NOINC `($__internal_0_$__cuda_sm20_div_rn_f64_full) ;  /* 0x0000006400c87944 */ /* 0x000fea0003c00000 */
.L_x_43:
[----:B------:R-:W-:Y:S05]  /*3330*/  BSYNC.RECONVERGENT B1 ;  /* 0x0000000000017941 */ /* 0x000fea0003800200 */
.L_x_42:
        /* <DEDUP_REMOVED lines=22> */
.L_x_45:
[----:B------:R-:W-:Y:S05]  /*34a0*/  BSYNC.RECONVERGENT B1 ;  /* 0x0000000000017941 */ /* 0x000fea0003800200 */
.L_x_44:
[----:B------:R-:W-:-:S11]  /*34b0*/  DFMA R46, R44, R4, R46 ;  /* 0x000000042c2e722b */ /* 0x000fd6000000002e */
.L_x_19:
[----:B------:R-:W-:Y:S01]  /*34c0*/  DADD R20, R20, R46 ;  /* 0x0000000014147229 */ /* 0x000fe2000000002e */
[----:B------:R-:W-:Y:S01]  /*34d0*/  CS2R R38, SRZ ;  /* 0x0000000000267805 */ /* 0x000fe2000001ff00 */
[----:B------:R-:W-:Y:S09]  /*34e0*/  BRA.U !UP0, `(.L_x_46) ;  /* 0x0000001d08907547 */ /* 0x000ff2000b800000 */
[----:B------:R-:W-:Y:S01]  /*34f0*/  IMAD.U32 R6, RZ, RZ, UR10 ;  /* 0x0000000aff067e24 */ /* 0x000fe2000f8e00ff */
[----:B------:R-:W-:Y:S01]  /*3500*/  MOV R37, UR11 ;  /* 0x0000000b00257c02 */ /* 0x000fe20008000f00 */
[----:B------:R-:W-:Y:S02]  /*3510*/  IMAD.U32 R7, RZ, RZ, UR11 ;  /* 0x0000000bff077e24 */ /* 0x000fe4000f8e00ff */
[----:B------:R-:W-:-:S04]  /*3520*/  IMAD.U32 R36, RZ, RZ, UR10 ;  /* 0x0000000aff247e24 */ /* 0x000fc8000f8e00ff */
        /* <DEDUP_REMOVED lines=10> */
[----:B------:R-:W-:Y:S01]  /*35d0*/  CS2R R38, SRZ ;  /* 0x0000000000267805 */ /* 0x000fe2000001ff00 */
[----:B------:R-:W0:Y:S01]  /*35e0*/  LDCU.128 UR16, c[0x0][0x3d0] ;  /* 0x00007a00ff1077ac */ /* 0x000e220008000c00 */
[----:B------:R-:W-:-:S05]  /*35f0*/  UMOV UR7, URZ ;  /* 0x000000ff00077c82 */ /* 0x000fca0008000000 */
.L_x_64:
[----:B0-----:R-:W-:-:S06]  /*3600*/  UIMAD.WIDE.U32 UR26, UR7, 0x8, UR18 ;  /* 0x00000008071a78a5 */ /* 0x001fcc000f8e0012 */
[----:B------:R-:W-:Y:S01]  /*3610*/  IMAD.U32 R42, RZ, RZ, UR26 ;  /* 0x0000001aff2a7e24 */ /* 0x000fe2000f8e00ff */
[----:B------:R-:W-:-:S05]  /*3620*/  MOV R43, UR27 ;  /* 0x0000001b002b7c02 */ /* 0x000fca0008000f00 */
[----:B------:R-:W2:Y:S01]  /*3630*/  LDG.E.64 R4, desc[UR20][R42.64] ;  /* 0x000000142a047981 */ /* 0x000ea2000c1e1b00 */
[----:B------:R-:W-:-:S06]  /*3640*/  UIMAD.WIDE.U32 UR28, UR7, 0x8, UR16 ;  /* 0x00000008071c78a5 */ /* 0x000fcc000f8e0010 */
[----:B------:R-:W-:Y:S02]  /*3650*/  IMAD.U32 R40, RZ, RZ, UR28 ;  /* 0x0000001cff287e24 */ /* 0x000fe4000f8e00ff */
[----:B------:R-:W-:-:S06]  /*3660*/  IMAD.U32 R41, RZ, RZ, UR29 ;  /* 0x0000001dff297e24 */ /* 0x000fcc000f8e00ff */
[----:B------:R-:W3:Y:S01]  /*3670*/  LDG.E.64 R40, desc[UR20][R40.64] ;  /* 0x0000001428287981 */ /* 0x000ee2000c1e1b00 */
[----:B------:R-:W-:Y:S01]  /*3680*/  UMOV UR30, 0xa8ba67b5 ;  /* 0xa8ba67b5001e7882 */ /* 0x000fe20000000000 */
[----:B------:R-:W-:Y:S01]  /*3690*/  UMOV UR31, 0x3ca3e5b1 ;  /* 0x3ca3e5b1001f7882 */ /* 0x000fe20000000000 */
[----:B------:R-:W-:Y:S01]  /*36a0*/  UMOV UR32, 0x938ac5d ;  /* 0x0938ac5d00207882 */ /* 0x000fe20000000000 */
[----:B------:R-:W-:Y:S01]  /*36b0*/  UMOV UR33, 0x3caca0b1 ;  /* 0x3caca0b100217882 */ /* 0x000fe20000000000 */
[----:B------:R-:W-:Y:S01]  /*36c0*/  UIADD3 UR7, UPT, UPT, UR7, 0x2, URZ ;  /* 0x0000000207077890 */ /* 0x000fe2000fffe0ff */
[----:B------:R-:W-:Y:S03]  /*36d0*/  BSSY.RECONVERGENT B1, `(.L_x_48) ;  /* 0x0000020000017945 */ /* 0x000fe60003800200 */
[----:B------:R-:W-:Y:S01]  /*36e0*/  UISETP.NE.AND UP2, UPT, UR7, UR12, UPT ;  /* 0x0000000c0700728c */ /* 0x000fe2000bf45270 */
        /* <DEDUP_REMOVED lines=26> */
[----:B------:R-:W-:Y:S01]  /*3890*/  MOV R4, 0x938ac5d ;  /* 0x0938ac5d00047802 */ /* 0x000fe20000000f00 */
[----:B------:R-:W-:Y:S01]  /*38a0*/  IMAD.MOV.U32 R3, RZ, RZ, 0x3caca0b1 ;  /* 0x3caca0b1ff037424 */ /* 0x000fe200078e00ff */
[----:B------:R-:W-:-:S07]  /*38b0*/  MOV R0, 0x38d0 ;  /* 0x000038d000007802 */ /* 0x000fce0000000f00 */
[----:B------:R-:W-:Y:S05]  /*38c0*/  CALL.REL.NOINC `($__internal_0_$__cuda_sm20_div_rn_f64_full) ;  /* 0x0000006000607944 */ /* 0x000fea0003c00000 */
.L_x_49:
[----:B------:R-:W-:Y:S05]  /*38d0*/  BSYNC.RECONVERGENT B1 ;  /* 0x0000000000017941 */ /* 0x000fea0003800200 */
.L_x_48:
        /* <DEDUP_REMOVED lines=17> */
[----:B------:R-:W-:Y:S01]  /*39f0*/  MOV R44, 0xfca213ea ;  /* 0xfca213ea002c7802 */ /* 0x000fe20000000f00 */
[----:B------:R-:W-:Y:S01]  /*3a00*/  IMAD.MOV.U32 R45, RZ, RZ, 0x3e928af3 ;  /* 0x3e928af3ff2d7424 */ /* 0x000fe200078e00ff */
        /* <DEDUP_REMOVED lines=31> */
[----:B------:R-:W-:Y:S01]  /*3c00*/  IMAD R45, R6, 0x100000, R47 ;  /* 0x00100000062d7824 */ /* 0x000fe200078e022f */
[----:B------:R-:W-:Y:S01]  /*3c10*/  MOV R44, R46 ;  /* 0x0000002e002c7202 */ /* 0x000fe20000000f00 */
[----:B------:R-:W-:Y:S08]  /*3c20*/  @!P0 BRA `(.L_x_51) ;  /* 0x0000000000348947 */ /* 0x000ff00003800000 */
        /* <DEDUP_REMOVED lines=8> */
[----:B------:R-:W-:Y:S02]  /*3cb0*/  @!P1 IMAD.IADD R6, R6, 0x1, -R5 ;  /* 0x0000000106069824 */ /* 0x000fe400078e0a05 */
[----:B------:R-:W-:-:S03]  /*3cc0*/  @!P1 IMAD R5, R5, 0x100000, R47 ;  /* 0x0010000005059824 */ /* 0x000fc600078e022f */
[----:B------:R-:W-:Y:S02]  /*3cd0*/  @!P1 LEA R7, R6, 0x3ff00000, 0x14 ;  /* 0x3ff0000006079811 */ /* 0x000fe400078ea0ff */
[----:B------:R-:W-:-:S06]  /*3ce0*/  @!P1 MOV R6, RZ ;  /* 0x000000ff00069202 */ /* 0x000fcc0000000f00 */
[----:B------:R-:W-:-:S11]  /*3cf0*/  @!P1 DMUL R44, R4, R6 ;  /* 0x00000006042c9228 */ /* 0x000fd60000000000 */
.L_x_51:
[----:B------:R-:W-:Y:S05]  /*3d00*/  BSYNC.RECONVERGENT B0 ;  /* 0x0000000000007941 */ /* 0x000fea0003800200 */
.L_x_50:
[----:B------:R-:W-:Y:S01]  /*3d10*/  UMOV UR30, 0x5a0839b3 ;  /* 0x5a0839b3001e7882 */ /* 0x000fe20000000000 */
[----:B------:R-:W-:Y:S01]  /*3d20*/  UMOV UR31, 0x3ba6587f ;  /* 0x3ba6587f001f7882 */ /* 0x000fe20000000000 */
[----:B------:R-:W-:Y:S01]  /*3d30*/  DADD R46, R44, -1 ;  /* 0xbff000002c2e7429 */ /* 0x000fe20000000000 */
[----:B------:R-:W-:Y:S01]  /*3d40*/  BSSY.RECONVERGENT B1, `(.L_x_52) ;  /* 0x000000e000017945 */ /* 0x000fe20003800200 */
[----:B------:R-:W-:-:S06]  /*3d50*/  DMUL R4, R36, UR30 ;  /* 0x0000001e24047c28 */ /* 0x000fcc0008000000 */
[----:B------:R-:W-:Y:S02]  /*3d60*/  DMUL R46, R46, R46 ;  /* 0x0000002e2e2e7228 */ /* 0x000fe40000000000 */
[----:B------:R-:W-:-:S08]  /*3d70*/  DFMA R6, -R42, R4, UR30 ;  /* 0x0000001e2a067e2b */ /* 0x000fd00008000104 */
[----:B------:R-:W-:-:S10]  /*3d80*/  DFMA R4, R36, R6, R4 ;  /* 0x000000062404722b */ /* 0x000fd40000000004 */
[----:B------:R-:W-:-:S05]  /*3d90*/  FFMA R0, RZ, R43, R5 ;  /* 0x0000002bff007223 */ /* 0x000fca0000000005 */
        /* <DEDUP_REMOVED lines=8> */
.L_x_53:
[----:B------:R-:W-:Y:S05]  /*3e20*/  BSYNC.RECONVERGENT B1 ;  /* 0x0000000000017941 */ /* 0x000fea0003800200 */
.L_x_52:
        /* <DEDUP_REMOVED lines=22> */
[----:B------:R-:W-:Y:S02]  /*3f90*/  IMAD.MOV.U32 R6, RZ, RZ, R4 ;  /* 0x000000ffff067224 */ /* 0x000fe400078e0004 */
[----:B------:R-:W-:-:S07]  /*3fa0*/  IMAD.MOV.U32 R7, RZ, RZ, R5 ;  /* 0x000000ffff077224 */ /* 0x000fce00078e0005 */
.L_x_55:
[----:B------:R-:W-:Y:S05]  /*3fb0*/  BSYNC.RECONVERGENT B1 ;  /* 0x0000000000017941 */ /* 0x000fea0003800200 */
.L_x_54:
[----:B------:R-:W-:Y:S01]  /*3fc0*/  MOV R46, UR26 ;  /* 0x0000001a002e7c02 */ /* 0x000fe20008000f00 */
[----:B------:R-:W-:-:S05]  /*3fd0*/  IMAD.U32 R47, RZ, RZ, UR27 ;  /* 0x0000001bff2f7e24 */ /* 0x000fca000f8e00ff */
[----:B------:R-:W2:Y:S01]  /*3fe0*/  LDG.E.64 R4, desc[UR20][R46.64+0x8] ;  /* 0x000008142e047981 */ /* 0x000ea2000c1e1b00 */
[----:B------:R-:W-:Y:S02]  /*3ff0*/  IMAD.U32 R42, RZ, RZ, UR28 ;  /* 0x0000001cff2a7e24 */ /* 0x000fe4000f8e00ff */
[----:B------:R-:W-:-:S06]  /*4000*/  IMAD.U32 R43, RZ, RZ, UR29 ;  /* 0x0000001dff2b7e24 */ /* 0x000fcc000f8e00ff */
[----:B------:R-:W3:Y:S01]  /*4010*/  LDG.E.64 R42, desc[UR20][R42.64+0x8] ;  /* 0x000008142a2a7981 */ /* 0x000ee2000c1e1b00 */
[----:B------:R-:W-:Y:S01]  /*4020*/  UMOV UR26, 0xa8ba67b5 ;  /* 0xa8ba67b5001a7882 */ /* 0x000fe20000000000 */
[----:B------:R-:W-:Y:S01]  /*4030*/  UMOV UR27, 0x3ca3e5b1 ;  /* 0x3ca3e5b1001b7882 */ /* 0x000fe20000000000 */
[----:B------:R-:W-:Y:S01]  /*4040*/  UMOV UR28, 0x938ac5d ;  /* 0x0938ac5d001c7882 */ /* 0x000fe20000000000 */
[----:B------:R-:W-:Y:S01]  /*4050*/  UMOV UR29, 0x3caca0b1 ;  /* 0x3caca0b1001d7882 */ /* 0x000fe20000000000 */
[----:B------:R-:W-:Y:S01]  /*4060*/  DFMA R38, R40, R6, R38 ;  /* 0x000000062826722b */ /* 0x000fe20000000026 */
[----:B------:R-:W-:Y:S01]  /*4070*/  BSSY.RECONVERGENT B1, `(.L_x_56) ;  /* 0x000001f000017945 */ /* 0x000fe20003800200 */
[----:B--2---:R-:W-:-:S08]  /*4080*/  DADD R4, R4, -0.5 ;  /* 0xbfe0000004047429 */ /* 0x004fd00000000000 */
[----:B------:R-:W-:Y:S01]  /*4090*/  DADD R44, R4, R4 ;  /* 0x00000000042c7229 */ /* 0x000fe20000000004 */
[----:B------:R-:W-:Y:S01]  /*40a0*/  MOV R4, 0x1 ;  /* 0x0000000100047802 */ /* 0x000fe20000000f00 */
        /* <DEDUP_REMOVED lines=27> */
.L_x_57:
[----:B------:R-:W-:Y:S05]  /*4260*/  BSYNC.RECONVERGENT B1 ;  /* 0x0000000000017941 */ /* 0x000fea0003800200 */
.L_x_56:
        /* <DEDUP_REMOVED lines=66> */
.L_x_59:
[----:B------:R-:W-:Y:S05]  /*4690*/  BSYNC.RECONVERGENT B0 ;  /* 0x0000000000007941 */ /* 0x000fea0003800200 */
.L_x_58:
        /* <DEDUP_REMOVED lines=17> */
.L_x_61:
[----:B------:R-:W-:Y:S05]  /*47b0*/  BSYNC.RECONVERGENT B1 ;  /* 0x0000000000017941 */ /* 0x000fea0003800200 */
.L_x_60:
        /* <DEDUP_REMOVED lines=22> */
.L_x_63:
[----:B------:R-:W-:Y:S05]  /*4920*/  BSYNC.RECONVERGENT B1 ;  /* 0x0000000000017941 */ /* 0x000fea0003800200 */
.L_x_62:
[----:B------:R-:W-:Y:S01]  /*4930*/  DFMA R38, R40, R4, R38 ;  /* 0x000000042826722b */ /* 0x000fe20000000026 */
[----:B------:R-:W-:Y:S10]  /*4940*/  BRA.U UP2, `(.L_x_64) ;  /* 0xffffffed022c7547 */ /* 0x000ff4000b83ffff */
[----:B------:R-:W-:Y:S01]  /*4950*/  IMAD.U32 R4, RZ, RZ, UR12 ;  /* 0x0000000cff047e24 */ /* 0x000fe2000f8e00ff */
[----:B------:R-:W-:-:S07]  /*4960*/  MOV R5, RZ ;  /* 0x000000ff00057202 */ /* 0x000fce0000000f00 */
.L_x_47:
        /* <DEDUP_REMOVED lines=17> */
[----:B------:R-:W-:Y:S02]  /*4a80*/  DADD R4, R4, R4 ;  /* 0x0000000004047229 */ /* 0x000fe40000000004 */
[----:B---3--:R-:W-:-:S06]  /*4a90*/  DMUL R40, R10, R40 ;  /* 0x000000280a287228 */ /* 0x008fcc0000000000 */
[----:B------:R-:W-:Y:S01]  /*4aa0*/  DFMA R8, R10, R4, R8 ;  /* 0x000000040a08722b */ /* 0x000fe20000000008 */
[----:B------:R-:W-:-:S07]  /*4ab0*/  IMAD.MOV.U32 R4, RZ, RZ, 0x1 ;  /* 0x00000001ff047424 */ /* 0x000fce00078e00ff */
        /* <DEDUP_REMOVED lines=25> */
.L_x_66:
[----:B------:R-:W-:Y:S05]  /*4c50*/  BSYNC.RECONVERGENT B1 ;  /* 0x0000000000017941 */ /* 0x000fea0003800200 */
.L_x_65:
        /* <DEDUP_REMOVED lines=66> */
.L_x_68:
[----:B------:R-:W-:Y:S05]  /*5080*/  BSYNC.RECONVERGENT B0 ;  /* 0x0000000000007941 */ /* 0x000fea0003800200 */
.L_x_67:
        /* <DEDUP_REMOVED lines=17> */
.L_x_70:
[----:B------:R-:W-:Y:S05]  /*51a0*/  BSYNC.RECONVERGENT B1 ;  /* 0x0000000000017941 */ /* 0x000fea0003800200 */
.L_x_69:
        /* <DEDUP_REMOVED lines=22> */
.L_x_72:
[----:B------:R-:W-:Y:S05]  /*5310*/  BSYNC.RECONVERGENT B1 ;  /* 0x0000000000017941 */ /* 0x000fea0003800200 */
.L_x_71:
[----:B------:R-:W-:-:S11]  /*5320*/  DFMA R38, R40, R4, R38 ;  /* 0x000000042826722b */ /* 0x000fd60000000026 */
.L_x_46:
[----:B------:R-:W0:Y:S01]  /*5330*/  MUFU.RCP64H R5, R15 ;  /* 0x0000000f00057308 */ /* 0x000e220000001800 */
[----:B------:R-:W-:Y:S01]  /*5340*/  IMAD.MOV.U32 R4, RZ, RZ, 0x1 ;  /* 0x00000001ff047424 */ /* 0x000fe200078e00ff */
[----:B------:R-:W-:Y:S01]  /*5350*/  FSETP.GEU.AND P1, PT, |R39|, 6.5827683646048100446e-37, PT ;  /* 0x036000002700780b */ /* 0x000fe20003f2e200 */
[----:B------:R-:W-:Y:S04]  /*5360*/  BSSY.RECONVERGENT B1, `(.L_x_73) ;  /* 0x0000012000017945 */ /* 0x000fe80003800200 */
        /* <DEDUP_REMOVED lines=17> */
.L_x_74:
[----:B------:R-:W-:Y:S05]  /*5480*/  BSYNC.RECONVERGENT B1 ;  /* 0x0000000000017941 */ /* 0x000fea0003800200 */
.L_x_73:
[----:B------:R-:W0:Y:S01]  /*5490*/  LDCU UR7, c[0x0][0x3e8] ;  /* 0x00007d00ff0777ac */ /* 0x000e220008000800 */
[----:B------:R-:W1:Y:S01]  /*54a0*/  LDCU.64 UR16, c[0x0][0x3b0] ;  /* 0x00007600ff1077ac */ /* 0x000e620008000a00 */
[----:B0-----:R-:W-:-:S04]  /*54b0*/  UIADD3 UR15, UPT, UPT, UR15, UR7, URZ ;  /* 0x000000070f0f7290 */ /* 0x001fc8000fffe0ff */
[----:B-1----:R-:W-:-:S06]  /*54c0*/  UIMAD.WIDE UR16, UR15, 0x8, UR16 ;  /* 0x000000080f1078a5 */ /* 0x002fcc000f8e0210 */
[----:B------:R-:W-:Y:S02]  /*54d0*/  IMAD.U32 R8, RZ, RZ, UR16 ;  /* 0x00000010ff087e24 */ /* 0x000fe4000f8e00ff */
[----:B------:R-:W-:-:S05]  /*54e0*/  IMAD.U32 R9, RZ, RZ, UR17 ;  /* 0x00000011ff097e24 */ /* 0x000fca000f8e00ff */
[----:B------:R-:W2:Y:S01]  /*54f0*/  LDG.E.64 R6, desc[UR20][R8.64] ;  /* 0x0000001408067981 */ /* 0x000ea2000c1e1b00 */
[----:B------:R-:W-:Y:S01]  /*5500*/  DADD R22, R4, R22 ;  /* 0x0000000004167229 */ /* 0x000fe20000000016 */
[----:B------:R-:W-:Y:S01]  /*5510*/  CS2R R44, SRZ ;  /* 0x00000000002c7805 */ /* 0x000fe2000001ff00 */
[-C--:B--2---:R-:W-:Y:S02]  /*5520*/  DFMA R10, R12, R6.reuse, UR4 ;  /* 0x000000040c0a7e2b */ /* 0x084fe40008000006 */
[----:B------:R-:W-:-:S08]  /*5530*/  DMUL R6, R14, R6 ;  /* 0x000000060e067228 */ /* 0x000fd00000000000 */
[----:B------:R-:W-:Y:S01]  /*5540*/  R2UR UR4, R10 ;  /* 0x000000000a0472ca */ /* 0x000fe200000e0000 */
[----:B------:R-:W-:Y:S01]  /*5550*/  DFMA R34, R12, R6, R34 ;  /* 0x000000060c22722b */ /* 0x000fe20000000022 */
[----:B------:R-:W-:Y:S01]  /*5560*/  R2UR UR5, R11 ;  /* 0x000000000b0572ca */ /* 0x000fe200000e0000 */
[----:B------:R-:W-:-:S14]  /*5570*/  BRA.U !UP0, `(.L_x_75) ;  /* 0x0000001d08687547 */ /* 0x000fdc000b800000 */
        /* <DEDUP_REMOVED lines=15> */
[----:B------:R-:W0:Y:S01]  /*5670*/  LDCU.64 UR26, c[0x0][0x3f8] ;  /* 0x00007f00ff1a77ac */ /* 0x000e220008000a00 */
[----:B------:R-:W1:Y:S01]  /*5680*/  LDCU.128 UR16, c[0x0][0x3d0] ;  /* 0x00007a00ff1077ac */ /* 0x000e620008000c00 */
[----:B------:R-:W-:-:S05]  /*5690*/  UMOV UR7, URZ ;  /* 0x000000ff00077c82 */ /* 0x000fca0008000000 */
.L_x_89:
[----:B-1----:R-:W-:-:S06]  /*56a0*/  UIMAD.WIDE.U32 UR28, UR7, 0x8, UR18 ;  /* 0x00000008071c78a5 */ /* 0x002fcc000f8e0012 */
[----:B------:R-:W-:Y:S01]  /*56b0*/  MOV R8, UR28 ;  /* 0x0000001c00087c02 */ /* 0x000fe20008000f00 */
[----:B------:R-:W-:-:S05]  /*56c0*/  IMAD.U32 R9, RZ, RZ, UR29 ;  /* 0x0000001dff097e24 */ /* 0x000fca000f8e00ff */
        /* <DEDUP_REMOVED lines=9> */
[----:B------:R-:W-:-:S04]  /*5760*/  UIADD3 UR7, UPT, UPT, UR7, 0x2, URZ ;  /* 0x0000000207077890 */ /* 0x000fc8000fffe0ff */
[----:B------:R-:W-:Y:S01]  /*5770*/  UISETP.NE.AND UP2, UPT, UR7, UR12, UPT ;  /* 0x0000000c0700728c */ /* 0x000fe2000bf45270 */
[----:B--2---:R-:W-:-:S08]  /*5780*/  DADD R4, R4, -0.5 ;  /* 0xbfe0000004047429 */ /* 0x004fd00000000000 */
[----:B------:R-:W-:Y:S01]  /*5790*/  DADD R6, R4, R4 ;  /* 0x0000000004067229 */ /* 0x000fe20000000004 */
[----:B------:R-:W-:Y:S01]  /*57a0*/  MOV R4, 0x1 ;  /* 0x0000000100047802 */ /* 0x000fe20000000f00 */
[----:B---3--:R-:W-:-:S06]  /*57b0*/  DMUL R38, R42, R38 ;  /* 0x000000262a267228 */ /* 0x008fcc0000000000 */
[----:B------:R-:W-:-:S08]  /*57c0*/  DFMA R6, R42, R6, R40 ;  /* 0x000000062a06722b */ /* 0x000fd00000000028 */
[----:B------:R-:W-:-:S08]  /*57d0*/  DMUL R36, R6, UR32 ;  /* 0x0000002006247c28 */ /* 0x000fd00008000000 */
[----:B0-----:R-:W-:-:S06]  /*57e0*/  DMUL R36, R36, UR26 ;  /* 0x0000001a24247c28 */ /* 0x001fcc0008000000 */
        /* <DEDUP_REMOVED lines=16> */
[----:B------:R-:W-:-:S04]  /*58f0*/  DMUL R10, R8, UR22 ;  /* 0x00000016080a7c28 */ /* 0x000fc80008000000 */
[----:B------:R-:W-:-:S13]  /*5900*/  FSETP.GT.AND P0, PT, |R0|, 1.469367938527859385e-39, PT ;  /* 0x001000000000780b */ /* 0x000fda0003f04200 */
[----:B------:R-:W-:Y:S05]  /*5910*/  @P0 BRA `(.L_x_77) ;  /* 0x0000000000100947 */ /* 0x000fea0003800000 */
[----:B------:R-:W-:Y:S01]  /*5920*/  IMAD.MOV.U32 R4, RZ, RZ, 0x938ac5d ;  /* 0x0938ac5dff047424 */ /* 0x000fe200078e00ff */
[----:B------:R-:W-:Y:S01]  /*5930*/  MOV R0, 0x5960 ;  /* 0x0000596000007802 */ /* 0x000fe20000000f00 */
[----:B------:R-:W-:-:S07]  /*5940*/  IMAD.MOV.U32 R3, RZ, RZ, 0x3caca0b1 ;  /* 0x3caca0b1ff037424 */ /* 0x000fce00078e00ff */
[----:B------:R-:W-:Y:S05]  /*5950*/  CALL.REL.NOINC `($__internal_0_$__cuda_sm20_div_rn_f64_full) ;  /* 0x00000040003c7944 */ /* 0x000fea0003c00000 */
.L_x_77:
        /* <DEDUP_REMOVED lines=66> */
.L_x_79:
[----:B------:R-:W-:Y:S05]  /*5d80*/  BSYNC.RECONVERGENT B0 ;  /* 0x0000000000007941 */ /* 0x000fea0003800200 */
.L_x_78:
[----:B------:R-:W-:Y:S01]  /*5d90*/  UMOV UR32, 0x5a0839b3 ;  /* 0x5a0839b300207882 */ /* 0x000fe20000000000 */
[----:B------:R-:W-:Y:S02]  /*5da0*/  UMOV UR33, 0x3ba6587f ;  /* 0x3ba6587f00217882 */ /* 0x000fe40000000000 */
        /* <DEDUP_REMOVED lines=14> */
.L_x_80:
        /* <DEDUP_REMOVED lines=22> */
.L_x_82:
[----:B------:R-:W-:Y:S05]  /*5ff0*/  BSYNC.RECONVERGENT B1 ;  /* 0x0000000000017941 */ /* 0x000fea0003800200 */
.L_x_81:
[----:B------:R-:W-:Y:S01]  /*6000*/  IMAD.U32 R10, RZ, RZ, UR28 ;  /* 0x0000001cff0a7e24 */ /* 0x000fe2000f8e00ff */
[----:B------:R-:W-:-:S05]  /*6010*/  MOV R11, UR29 ;  /* 0x0000001d000b7c02 */ /* 0x000fca0008000f00 */
        /* <DEDUP_REMOVED lines=8> */
[----:B------:R-:W-:Y:S02]  /*60a0*/  DFMA R38, R38, R4, R44 ;  /* 0x000000042626722b */ /* 0x000fe4000000002c */
[----:B--2---:R-:W-:-:S08]  /*60b0*/  DADD R6, R6, -0.5 ;  /* 0xbfe0000006067429 */ /* 0x004fd00000000000 */
[----:B------:R-:W-:Y:S01]  /*60c0*/  DADD R8, R6, R6 ;  /* 0x0000000006087229 */ /* 0x000fe20000000006 */
[----:B------:R-:W-:Y:S01]  /*60d0*/  IMAD.MOV.U32 R6, RZ, RZ, 0x1 ;  /* 0x00000001ff067424 */ /* 0x000fe200078e00ff */
[----:B---3--:R-:W-:-:S06]  /*60e0*/  DMUL R12, R42, R12 ;  /* 0x0000000c2a0c7228 */ /* 0x008fcc0000000000 */
[----:B------:R-:W-:-:S08]  /*60f0*/  DFMA R8, R42, R8, R40 ;  /* 0x000000082a08722b */ /* 0x000fd00000000028 */
[----:B------:R-:W-:-:S08]  /*6100*/  DMUL R36, R8, UR28 ;  /* 0x0000001c08247c28 */ /* 0x000fd00008000000 */
[----:B------:R-:W-:-:S06]  /*6110*/  DMUL R36, R36, UR26 ;  /* 0x0000001a24247c28 */ /* 0x000fcc0008000000 */
        /* <DEDUP_REMOVED lines=19> */
[----:B------:R-:W-:Y:S01]  /*6250*/  MOV R4, 0x938ac5d ;  /* 0x0938ac5d00047802 */ /* 0x000fe20000000f00 */
[----:B------:R-:W-:Y:S01]  /*6260*/  IMAD.MOV.U32 R3, RZ, RZ, 0x3caca0b1 ;  /* 0x3caca0b1ff037424 */ /* 0x000fe200078e00ff */
[----:B------:R-:W-:-:S07]  /*6270*/  MOV R0, 0x6290 ;  /* 0x0000629000007802 */ /* 0x000fce0000000f00 */
[----:B------:R-:W-:Y:S05]  /*6280*/  CALL.REL.NOINC `($__internal_0_$__cuda_sm20_div_rn_f64_full) ;  /* 0x0000003400f07944 */ /* 0x000fea0003c00000 */
[----:B------:R-:W-:Y:S02]  /*6290*/  IMAD.MOV.U32 R6, RZ, RZ, R4 ;  /* 0x000000ffff067224 */ /* 0x000fe400078e0004 */
[----:B------:R-:W-:-:S07]  /*62a0*/  IMAD.MOV.U32 R7, RZ, RZ, R5 ;  /* 0x000000ffff077224 */ /* 0x000fce00078e0005 */
.L_x_83:
        /* <DEDUP_REMOVED lines=58> */
[----:B------:R-:W-:Y:S01]  /*6650*/  @!P1 IMAD.MOV.U32 R6, RZ, RZ, RZ ;  /* 0x000000ffff069224 */ /* 0x000fe200078e00ff */
[----:B------:R-:W-:Y:S02]  /*6660*/  FSEL R45, R45, RZ, P0 ;  /* 0x000000ff2d2d7208 */ /* 0x000fe40000000000 */
[----:B------:R-:W-:-:S05]  /*6670*/  @!P1 SHF.R.S32.HI R5, RZ, 0x1, R0 ;  /* 0x00000001ff059819 */ /* 0x000fca0000011400 */
[----:B------:R-:W-:Y:S01]  /*6680*/  @!P1 IMAD.IADD R4, R4, 0x1, -R5 ;  /* 0x0000000104049824 */ /* 0x000fe200078e0a05 */
[----:B------:R-:W-:-:S04]  /*6690*/  @!P1 LEA R5, R5, R37, 0x14 ;  /* 0x0000002505059211 */ /* 0x000fc800078ea0ff */
[----:B------:R-:W-:Y:S01]  /*66a0*/  @!P1 LEA R7, R4, 0x3ff00000, 0x14 ;  /* 0x3ff0000004079811 */ /* 0x000fe200078ea0ff */
[----:B------:R-:W-:-:S06]  /*66b0*/  @!P1 IMAD.MOV.U32 R4, RZ, RZ, R36 ;  /* 0x000000ffff049224 */ /* 0x000fcc00078e0024 */
[----:B------:R-:W-:-:S11]  /*66c0*/  @!P1 DMUL R44, R4, R6 ;  /* 0x00000006042c9228 */ /* 0x000fd60000000000 */
.L_x_85:
[----:B------:R-:W-:Y:S05]  /*66d0*/  BSYNC.RECONVERGENT B0 ;  /* 0x0000000000007941 */ /* 0x000fea0003800200 */
.L_x_84:
        /* <DEDUP_REMOVED lines=16> */
.L_x_86:
        /* <DEDUP_REMOVED lines=22> */
.L_x_88:
[----:B------:R-:W-:Y:S05]  /*6940*/  BSYNC.RECONVERGENT B1 ;  /* 0x0000000000017941 */ /* 0x000fea0003800200 */
.L_x_87:
[----:B------:R-:W-:Y:S01]  /*6950*/  DFMA R44, R12, R4, R38 ;  /* 0x000000040c2c722b */ /* 0x000fe20000000026 */
[----:B------:R-:W-:Y:S10]  /*6960*/  BRA.U UP2, `(.L_x_89) ;  /* 0xffffffed024c7547 */ /* 0x000ff4000b83ffff */
[----:B------:R-:W-:Y:S01]  /*6970*/  MOV R4, UR12 ;  /* 0x0000000c00047c02 */ /* 0x000fe20008000f00 */
[----:B------:R-:W-:-:S07]  /*6980*/  IMAD.MOV.U32 R5, RZ, RZ, RZ ;  /* 0x000000ffff057224 */ /* 0x000fce00078e00ff */
.L_x_76:
[----:B------:R-:W-:-:S09]  /*6990*/  UISETP.NE.AND UP2, UPT, UR25, URZ, UPT ;  /* 0x000000ff1900728c */ /* 0x000fd2000bf45270 */
[----:B------:R-:W-:Y:S05]  /*69a0*/  BRA.U !UP2, `(.L_x_75) ;  /* 0x000000090a5c7547 */ /* 0x000fea000b800000 */
[----:B------:R-:W0:Y:S01]  /*69b0*/  LDCU.128 UR16, c[0x0][0x3d0] ;  /* 0x00007a00ff1077ac */ /* 0x000e220008000c00 */
[C---:B------:R-:W-:Y:S01]  /*69c0*/  IMAD.SHL.U32 R6, R4.reuse, 0x8, RZ ;  /* 0x0000000804067824 */ /* 0x040fe200078e00ff */
[----:B------:R-:W-:-:S04]  /*69d0*/  SHF.L.U64.HI R0, R4, 0x3, R5 ;  /* 0x0000000304007819 */ /* 0x000fc80000010205 */
[----:B0-----:R-:W-:-:S04]  /*69e0*/  IADD3 R8, P0, PT, R6, UR18, RZ ;  /* 0x0000001206087c10 */ /* 0x001fc8000ff1e0ff */
[----:B------:R-:W-:Y:S01]  /*69f0*/  IADD3.X R9, PT, PT, R0, UR19, RZ, P0, !PT ;  /* 0x0000001300097c10 */ /* 0x000fe200087fe4ff */
[----:B------:R-:W0:Y:S04]  /*6a00*/  LDCU.64 UR18, c[0x0][0x3f8] ;  /* 0x00007f00ff1277ac */ /* 0x000e280008000a00 */
[----:B------:R-:W2:Y:S01]  /*6a10*/  LDG.E.64 R4, desc[UR20][R8.64] ;  /* 0x0000001408047981 */ /* 0x000ea2000c1e1b00 */
[----:B------:R-:W-:-:S04]  /*6a20*/  IADD3 R6, P0, PT, R6, UR16, RZ ;  /* 0x0000001006067c10 */ /* 0x000fc8000ff1e0ff */
[----:B------:R-:W-:-:S06]  /*6a30*/  IADD3.X R7, PT, PT, R0, UR17, RZ, P0, !PT ;  /* 0x0000001100077c10 */ /* 0x000fcc00087fe4ff */
[----:B------:R-:W3:Y:S01]  /*6a40*/  LDG.E.64 R6, desc[UR20][R6.64] ;  /* 0x0000001406067981 */ /* 0x000ee2000c1e1b00 */
[----:B------:R-:W-:Y:S01]  /*6a50*/  UMOV UR16, 0xa8ba67b5 ;  /* 0xa8ba67b500107882 */ /* 0x000fe20000000000 */
[----:B------:R-:W-:Y:S01]  /*6a60*/  UMOV UR17, 0x3ca3e5b1 ;  /* 0x3ca3e5b100117882 */ /* 0x000fe20000000000 */
[----:B--2---:R-:W-:-:S08]  /*6a70*/  DADD R4, R4, -0.5 ;  /* 0xbfe0000004047429 */ /* 0x004fd00000000000 */
[----:B------:R-:W-:-:S08]  /*6a80*/  DADD R4, R4, R4 ;  /* 0x0000000004047229 */ /* 0x000fd00000000004 */
[C---:B------:R-:W-:Y:S01]  /*6a90*/  DFMA R40, R42.reuse, R4, R40 ;  /* 0x000000042a28722b */ /* 0x040fe20000000028 */
[----:B------:R-:W-:Y:S01]  /*6aa0*/  IMAD.MOV.U32 R4, RZ, RZ, 0x1 ;  /* 0x00000001ff047424 */ /* 0x000fe200078e00ff */
[----:B---3--:R-:W-:-:S06]  /*6ab0*/  DMUL R42, R42, R6 ;  /* 0x000000062a2a7228 */ /* 0x008fcc0000000000 */
[----:B------:R-:W-:-:S08]  /*6ac0*/  DMUL R36, R40, UR16 ;  /* 0x0000001028247c28 */ /* 0x000fd00008000000 */
[----:B0-----:R-:W-:Y:S01]  /*6ad0*/  DMUL R36, R36, UR18 ;  /* 0x0000001224247c28 */ /* 0x001fe20008000000 */
[----:B------:R-:W-:Y:S01]  /*6ae0*/  UMOV UR18, 0x938ac5d ;  /* 0x0938ac5d00127882 */ /* 0x000fe20000000000 */
[----:B------:R-:W-:-:S04]  /*6af0*/  UMOV UR19, 0x3caca0b1 ;  /* 0x3caca0b100137882 */ /* 0x000fc80000000000 */
        /* <DEDUP_REMOVED lines=23> */
.L_x_90:
        /* <DEDUP_REMOVED lines=66> */
.L_x_92:
[----:B------:R-:W-:Y:S05]  /*7090*/  BSYNC.RECONVERGENT B0 ;  /* 0x0000000000007941 */ /* 0x000fea0003800200 */
.L_x_91:
        /* <DEDUP_REMOVED lines=16> */
.L_x_93:
        /* <DEDUP_REMOVED lines=22> */
.L_x_95:
[----:B------:R-:W-:Y:S05]  /*7300*/  BSYNC.RECONVERGENT B1 ;  /* 0x0000000000017941 */ /* 0x000fea0003800200 */
.L_x_94:
[----:B------:R-:W-:-:S11]  /*7310*/  DFMA R44, R42, R4, R44 ;  /* 0x000000042a2c722b */ /* 0x000fd6000000002c */
.L_x_75:
[----:B------:R-:W-:Y:S01]  /*7320*/  DADD R32, R32, R44 ;  /* 0x0000000020207229 */ /* 0x000fe2000000002c */
[----:B------:R-:W-:Y:S01]  /*7330*/  CS2R R44, SRZ ;  /* 0x00000000002c7805 */ /* 0x000fe2000001ff00 */
[----:B------:R-:W-:Y:S09]  /*7340*/  BRA.U !UP0, `(.L_x_96) ;  /* 0x0000001d08687547 */ /* 0x000ff2000b800000 */
[----:B------:R-:W-:Y:S01]  /*7350*/  MOV R6, UR10 ;  /* 0x0000000a00067c02 */ /* 0x000fe20008000f00 */
[----:B------:R-:W-:Y:S02]  /*7360*/  IMAD.U32 R7, RZ, RZ, UR11 ;  /* 0x0000000bff077e24 */ /* 0x000fe4000f8e00ff */
[----:B------:R-:W-:Y:S02]  /*7370*/  IMAD.U32 R8, RZ, RZ, UR10 ;  /* 0x0000000aff087e24 */ /* 0x000fe4000f8e00ff */
[----:B------:R-:W-:Y:S02]  /*7380*/  IMAD.U32 R9, RZ, RZ, UR11 ;  /* 0x0000000bff097e24 */ /* 0x000fe4000f8e00ff */
[----:B------:R-:W2:Y:S04]  /*7390*/  LDG.E.64 R6, desc[UR20][R6.64] ;  /* 0x0000001406067981 */ /* 0x000ea8000c1e1b00 */
[----:B------:R-:W2:Y:S01]  /*73a0*/  LDG.E.64 R4, desc[UR20][R8.64+0x8] ;  /* 0x0000081408047981 */ /* 0x000ea2000c1e1b00 */
[----:B------:R-:W-:Y:S01]  /*73b0*/  UISETP.NE.AND UP0, UPT, UR24, URZ, UPT ;  /* 0x000000ff1800728c */ /* 0x000fe2000bf05270 */
[----:B------:R-:W-:Y:S01]  /*73c0*/  CS2R R44, SRZ ;  /* 0x00000000002c7805 */ /* 0x000fe2000001ff00 */
[----:B--2---:R-:W-:-:S02]  /*73d0*/  DADD R42, R4, -R6 ;  /* 0x00000000042a7229 */ /* 0x004fc40000000806 */
        /* <DEDUP_REMOVED lines=9> */
.L_x_110:
[----:B-1----:R-:W-:-:S06]  /*7470*/  UIMAD.WIDE.U32 UR26, UR7, 0x8, UR18 ;  /* 0x00000008071a78a5 */ /* 0x002fcc000f8e0012 */
[----:B------:R-:W-:Y:S02]  /*7480*/  IMAD.U32 R8, RZ, RZ, UR26 ;  /* 0x0000001aff087e24 */ /* 0x000fe4000f8e00ff */
[----:B------:R-:W-:-:S05]  /*7490*/  IMAD.U32 R9, RZ, RZ, UR27 ;  /* 0x0000001bff097e24 */ /* 0x000fca000f8e00ff */
[----:B------:R-:W2:Y:S01]  /*74a0*/  LDG.E.64 R4, desc[UR20][R8.64] ;  /* 0x0000001408047981 */ /* 0x000ea2000c1e1b00 */
[----:B------:R-:W-:-:S06]  /*74b0*/  UIMAD.WIDE.U32 UR28, UR7, 0x8, UR16 ;  /* 0x00000008071c78a5 */ /* 0x000fcc000f8e0010 */
[----:B------:R-:W-:Y:S01]  /*74c0*/  MOV R38, UR28 ;  /* 0x0000001c00267c02 */ /* 0x000fe20008000f00 */
        /* <DEDUP_REMOVED lines=10> */
[----:B------:R-:W-:Y:S01]  /*7570*/  IMAD.MOV.U32 R4, RZ, RZ, 0x1 ;  /* 0x00000001ff047424 */ /* 0x000fe200078e00ff */
        /* <DEDUP_REMOVED lines=24> */
[----:B------:R-:W-:Y:S02]  /*7700*/  MOV R3, 0x3caca0b1 ;  /* 0x3caca0b100037802 */ /* 0x000fe40000000f00 */
[----:B------:R-:W-:-:S07]  /*7710*/  MOV R0, 0x7730 ;  /* 0x0000773000007802 */ /* 0x000fce0000000f00 */
[----:B------:R-:W-:Y:S05]  /*7720*/  CALL.REL.NOINC `($__internal_0_$__cuda_sm20_div_rn_f64_full) ;  /* 0x0000002000c87944 */ /* 0x000fea0003c00000 */
.L_x_98:
        /* <DEDUP_REMOVED lines=66> */
.L_x_100:
[----:B------:R-:W-:Y:S05]  /*7b50*/  BSYNC.RECONVERGENT B0 ;  /* 0x0000000000007941 */ /* 0x000fea0003800200 */
.L_x_99:
        /* <DEDUP_REMOVED lines=16> */
.L_x_101:
        /* <DEDUP_REMOVED lines=22> */
.L_x_103:
[----:B------:R-:W-:Y:S05]  /*7dc0*/  BSYNC.RECONVERGENT B1 ;  /* 0x0000000000017941 */ /* 0x000fea0003800200 */
.L_x_102:
        /* <DEDUP_REMOVED lines=13> */
[----:B------:R-:W-:Y:S01]  /*7ea0*/  MOV R6, 0x1 ;  /* 0x0000000100067802 */ /* 0x000fe20000000f00 */
        /* <DEDUP_REMOVED lines=27> */
[----:B------:R-:W-:Y:S01]  /*8060*/  MOV R6, R4 ;  /* 0x0000000400067202 */ /* 0x000fe20000000f00 */
[----:B------:R-:W-:-:S07]  /*8070*/  IMAD.MOV.U32 R7, RZ, RZ, R5 ;  /* 0x000000ffff077224 */ /* 0x000fce00078e0005 */
.L_x_104:
[----:B------:R-:W-:Y:S01]  /*8080*/  IMAD.MOV.U32 R4, RZ, RZ, 0x652b82fe ;  /* 0x652b82feff047424 */ /* 0x000fe200078e00ff */
[----:B------:R-:W-:Y:S01]  /*8090*/  MOV R5, 0x3ff71547 ;  /* 0x3ff7154700057802 */ /* 0x000fe20000000f00 */
        /* <DEDUP_REMOVED lines=55> */
[C---:B------:R-:W-:Y:S02]  /*8410*/  @!P1 LEA.HI R0, R4.reuse, R4, RZ, 0x1 ;  /* 0x0000000404009211 */ /* 0x040fe400078f08ff */
[----:B------:R-:W-:Y:S02]  /*8420*/  @!P1 MOV R6, RZ ;  /* 0x000000ff00069202 */ /* 0x000fe40000000f00 */
[----:B------:R-:W-:Y:S02]  /*8430*/  @!P1 SHF.R.S32.HI R5, RZ, 0x1, R0 ;  /* 0x00000001ff059819 */ /* 0x000fe40000011400 */
[----:B------:R-:W-:Y:S02]  /*8440*/  FSEL R45, R45, RZ, P0 ;  /* 0x000000ff2d2d7208 */ /* 0x000fe40000000000 */
[----:B------:R-:W-:Y:S01]  /*8450*/  @!P1 IADD3 R4, PT, PT, R4, -R5, RZ ;  /* 0x8000000504049210 */ /* 0x000fe20007ffe0ff */
[----:B------:R-:W-:-:S03]  /*8460*/  @!P1 IMAD R5, R5, 0x100000, R37 ;  /* 0x0010000005059824 */ /* 0x000fc600078e0225 */
[----:B------:R-:W-:Y:S01]  /*8470*/  @!P1 LEA R7, R4, 0x3ff00000, 0x14 ;  /* 0x3ff0000004079811 */ /* 0x000fe200078ea0ff */
[----:B------:R-:W-:-:S06]  /*8480*/  @!P1 IMAD.MOV.U32 R4, RZ, RZ, R36 ;  /* 0x000000ffff049224 */ /* 0x000fcc00078e0024 */
[----:B------:R-:W-:-:S11]  /*8490*/  @!P1 DMUL R44, R4, R6 ;  /* 0x00000006042c9228 */ /* 0x000fd60000000000 */
.L_x_106:
[----:B------:R-:W-:Y:S05]  /*84a0*/  BSYNC.RECONVERGENT B0 ;  /* 0x0000000000007941 */ /* 0x000fea0003800200 */
.L_x_105:
        /* <DEDUP_REMOVED lines=16> */
.L_x_107:
        /* <DEDUP_REMOVED lines=18> */
[----:B------:R-:W-:Y:S01]  /*86d0*/  MOV R37, R9 ;  /* 0x0000000900257202 */ /* 0x000fe20000000f00 */
[----:B------:R-:W-:Y:S01]  /*86e0*/  IMAD.MOV.U32 R36, RZ, RZ, R8 ;  /* 0x000000ffff247224 */ /* 0x000fe200078e0008 */
[----:B------:R-:W-:-:S07]  /*86f0*/  MOV R0, 0x8710 ;  /* 0x0000871000007802 */ /* 0x000fce0000000f00 */
[----:B------:R-:W-:Y:S05]  /*8700*/  CALL.REL.NOINC `($__internal_0_$__cuda_sm20_div_rn_f64_full) ;  /* 0x0000001000d07944 */ /* 0x000fea0003c00000 */
.L_x_109:
[----:B------:R-:W-:Y:S05]  /*8710*/  BSYNC.RECONVERGENT B1 ;  /* 0x0000000000017941 */ /* 0x000fea0003800200 */
.L_x_108:
[----:B------:R-:W-:Y:S01]  /*8720*/  DFMA R44, R12, R4, R38 ;  /* 0x000000040c2c722b */ /* 0x000fe20000000026 */
[----:B------:R-:W-:Y:S10]  /*8730*/  BRA.U UP0, `(.L_x_110) ;  /* 0xffffffed004c7547 */ /* 0x000ff4000b83ffff */
[----:B------:R-:W-:Y:S02]  /*8740*/  IMAD.U32 R4, RZ, RZ, UR12 ;  /* 0x0000000cff047e24 */ /* 0x000fe4000f8e00ff */
[----:B------:R-:W-:-:S07]  /*8750*/  IMAD.MOV.U32 R5, RZ, RZ, RZ ;  /* 0x000000ffff057224 */ /* 0x000fce00078e00ff */
.L_x_97:
[----:B------:R-:W-:-:S09]  /*8760*/  UISETP.NE.AND UP0, UPT, UR25, URZ, UPT ;  /* 0x000000ff1900728c */ /* 0x000fd2000bf05270 */
[----:B------:R-:W-:Y:S05]  /*8770*/  BRA.U !UP0, `(.L_x_96) ;  /* 0x00000009085c7547 */ /* 0x000fea000b800000 */
[----:B------:R-:W0:Y:S01]  /*8780*/  LDCU.128 UR16, c[0x0][0x3d0] ;  /* 0x00007a00ff1077ac */ /* 0x000e220008000c00 */
[C---:B------:R-:W-:Y:S02]  /*8790*/  SHF.L.U32 R6, R4.reuse, 0x3, RZ ;  /* 0x0000000304067819 */ /* 0x040fe400000006ff */
[----:B------:R-:W-:Y:S02]  /*87a0*/  SHF.L.U64.HI R0, R4, 0x3, R5 ;  /* 0x0000000304007819 */ /* 0x000fe40000010205 */
[----:B0-----:R-:W-:-:S04]  /*87b0*/  IADD3 R8, P0, PT, R6, UR18, RZ ;  /* 0x0000001206087c10 */ /* 0x001fc8000ff1e0ff */
[----:B------:R-:W-:-:S05]  /*87c0*/  IADD3.X R9, PT, PT, R0, UR19, RZ, P0, !PT ;  /* 0x0000001300097c10 */ /* 0x000fca00087fe4ff */
[----:B------:R-:W2:Y:S01]  /*87d0*/  LDG.E.64 R4, desc[UR20][R8.64] ;  /* 0x0000001408047981 */ /* 0x000ea2000c1e1b00 */
[----:B------:R-:W-:-:S04]  /*87e0*/  IADD3 R6, P0, PT, R6, UR16, RZ ;  /* 0x0000001006067c10 */ /* 0x000fc8000ff1e0ff */
[----:B------:R-:W-:Y:S01]  /*87f0*/  IADD3.X R7, PT, PT, R0, UR17, RZ, P0, !PT ;  /* 0x0000001100077c10 */ /* 0x000fe200087fe4ff */
[----:B------:R-:W0:Y:S05]  /*8800*/  LDCU.64 UR16, c[0x0][0x3f8] ;  /* 0x00007f00ff1077ac */ /* 0x000e2a0008000a00 */
        /* <DEDUP_REMOVED lines=35> */
.L_x_111:
        /* <DEDUP_REMOVED lines=66> */
.L_x_113:
[----:B------:R-:W-:Y:S05]  /*8e60*/  BSYNC.RECONVERGENT B0 ;  /* 0x0000000000007941 */ /* 0x000fea0003800200 */
.L_x_112:
        /* <DEDUP_REMOVED lines=13> */
[----:B------:R-:W-:Y:S01]  /*8f40*/  IMAD.MOV.U32 R4, RZ, RZ, 0x5a0839b3 ;  /* 0x5a0839b3ff047424 */ /* 0x000fe200078e00ff */
[----:B------:R-:W-:-:S07]  /*8f50*/  MOV R0, 0x8f70 ;  /* 0x00008f7000007802 */ /* 0x000fce0000000f00 */
[----:B------:R-:W-:Y:S05]  /*8f60*/  CALL.REL.NOINC `($__internal_0_$__cuda_sm20_div_rn_f64_full) ;  /* 0x0000000800b87944 */ /* 0x000fea0003c00000 */
.L_x_114:
        /* <DEDUP_REMOVED lines=22> */
.L_x_116:
[----:B------:R-:W-:Y:S05]  /*90d0*/  BSYNC.RECONVERGENT B1 ;  /* 0x0000000000017941 */ /* 0x000fea0003800200 */
.L_x_115:
[----:B------:R-:W-:-:S11]  /*90e0*/  DFMA R44, R42, R4, R44 ;  /* 0x000000042a2c722b */ /* 0x000fd6000000002c */
.L_x_96:
[----:B------:R-:W0:Y:S01]  /*90f0*/  MUFU.RCP64H R5, R15 ;  /* 0x0000000f00057308 */ /* 0x000e220000001800 */
[----:B------:R-:W-:Y:S01]  /*9100*/  MOV R4, 0x1 ;  /* 0x0000000100047802 */ /* 0x000fe20000000f00 */
[----:B------:R-:W-:Y:S01]  /*9110*/  BSSY.RECONVERGENT B1, `(.L_x_117) ;  /* 0x0000013000017945 */ /* 0x000fe20003800200 */
[----:B------:R-:W-:-:S04]  /*9120*/  FSETP.GEU.AND P1, PT, |R45|, 6.5827683646048100446e-37, PT ;  /* 0x036000002d00780b */ /* 0x000fc80003f2e200 */
        /* <DEDUP_REMOVED lines=17> */
.L_x_118:
[----:B------:R-:W-:Y:S05]  /*9240*/  BSYNC.RECONVERGENT B1 ;  /* 0x0000000000017941 */ /* 0x000fea0003800200 */
.L_x_117:
[----:B------:R-:W-:Y:S01]  /*9250*/  DADD R30, R4, R30 ;  /* 0x00000000041e7229 */ /* 0x000fe2000000001e */
[----:B------:R-:W-:Y:S10]  /*9260*/  BRA.U UP1, `(.L_x_119) ;  /* 0xffffff81017c7547 */ /* 0x000ff4000b83ffff */
        /* <DEDUP_REMOVED lines=21> */
.L_x_121:
[----:B------:R-:W-:Y:S05]  /*93c0*/  BSYNC.RECONVERGENT B1 ;  /* 0x0000000000017941 */ /* 0x000fea0003800200 */
.L_x_120:
        /* <DEDUP_REMOVED lines=11> */
[----:B------:R-:W-:Y:S01]  /*9480*/  DFMA R6, R6, R10, R8 ;  /* 0x0000000a0606722b */ /* 0x000fe20000000008 */
[----:B------:R-:W-:Y:S01]  /*9490*/  IMAD.MOV.U32 R8, RZ, RZ, R4 ;  /* 0x000000ffff087224 */ /* 0x000fe200078e0004 */
[----:B------:R-:W-:-:S08]  /*94a0*/  MOV R9, R5 ;  /* 0x0000000500097202 */ /* 0x000fd00000000f00 */
        /* <DEDUP_REMOVED lines=9> */
[----:B------:R-:W-:Y:S01]  /*9540*/  IMAD.MOV.U32 R6, RZ, RZ, R4 ;  /* 0x000000ffff067224 */ /* 0x000fe200078e0004 */
[----:B------:R-:W-:-:S07]  /*9550*/  MOV R7, R5 ;  /* 0x0000000500077202 */ /* 0x000fce0000000f00 */
.L_x_122:
[----:B------:R-:W-:Y:S05]  /*9560*/  BSYNC.RECONVERGENT B1 ;  /* 0x0000000000017941 */ /* 0x000fea0003800200 */
.L_x_6:
[----:B------:R-:W0:Y:S08]  /*9570*/  LDC.64 R4, c[0x0][0x380] ;  /* 0x0000e000ff047b82 */ /* 0x000e300000000a00 */
[----:B------:R-:W1:Y:S01]  /*9580*/  LDC.64 R10, c[0x0][0x388] ;  /* 0x0000e200ff0a7b82 */ /* 0x000e620000000a00 */
[----:B0-----:R-:W-:-:S05]  /*9590*/  IMAD.WIDE R4, R2, 0x8, R4 ;  /* 0x0000000802047825 */ /* 0x001fca00078e0204 */
[----:B------:R0:W-:Y:S01]  /*95a0*/  STG.E.64 desc[UR20][R4.64], R8 ;  /* 0x0000000804007986 */ /* 0x0001e2000c101b14 */
[----:B-1----:R-:W-:-:S05]  /*95b0*/  IMAD.WIDE R10, R2, 0x8, R10 ;  /* 0x00000008020a7825 */ /* 0x002fca00078e020a */
[----:B------:R1:W-:Y:S04]  /*95c0*/  STG.E.64 desc[UR20][R10.64], R6 ;  /* 0x000000060a007986 */ /* 0x0003e8000c101b14 */
[----:B------:R-:W2:Y:S01]  /*95d0*/  LDG.E.64 R28, desc[UR20][R28.64] ;  /* 0x000000141c1c7981 */ /* 0x000ea2000c1e1b00 */
[----:B------:R-:W3:Y:S01]  /*95e0*/  MUFU.RCP64H R13, UR5 ;  /* 0x00000005000d7d08 */ /* 0x000ee20008001800 */
[----:B------:R-:W-:Y:S02]  /*95f0*/  HFMA2 R12, -RZ, RZ, 0, 5.9604644775390625e-08 ;  /* 0x00000001ff0c7431 */ /* 0x000fe400000001ff */
[----:B------:R-:W-:Y:S01]  /*9600*/  IMAD.U32 R14, RZ, RZ, UR4 ;  /* 0x00000004ff0e7e24 */ /* 0x000fe2000f8e00ff */
[----:B------:R-:W-:Y:S01]  /*9610*/  FSETP.GEU.AND P1, PT, |R35|, 6.5827683646048100446e-37, PT ;  /* 0x036000002300780b */ /* 0x000fe20003f2e200 */
[----:B------:R-:W-:Y:S01]  /*9620*/  IMAD.U32 R15, RZ, RZ, UR5 ;  /* 0x00000005ff0f7e24 */ /* 0x000fe2000f8e00ff */
[----:B------:R-:W-:Y:S05]  /*9630*/  BSSY.RECONVERGENT B1, `(.L_x_123) ;  /* 0x000001b000017945 */ /* 0x000fea0003800200 */
[----:B---3--:R-:W-:-:S08]  /*9640*/  DFMA R14, R12, -R14, 1 ;  /* 0x3ff000000c0e742b */ /* 0x008fd0000000080e */
[----:B------:R-:W-:-:S08]  /*9650*/  DFMA R14, R14, R14, R14 ;  /* 0x0000000e0e0e722b */ /* 0x000fd0000000000e */
[----:B------:R-:W-:Y:S01]  /*9660*/  DFMA R14, R12, R14, R12 ;  /* 0x0000000e0c0e722b */ /* 0x000fe2000000000c */
[----:B------:R-:W-:Y:S02]  /*9670*/  IMAD.U32 R12, RZ, RZ, UR4 ;  /* 0x00000004ff0c7e24 */ /* 0x000fe4000f8e00ff */
[----:B------:R-:W-:-:S06]  /*9680*/  IMAD.U32 R13, RZ, RZ, UR5 ;  /* 0x00000005ff0d7e24 */ /* 0x000fcc000f8e00ff */
[----:B------:R-:W-:-:S08]  /*9690*/  DFMA R12, R14, -R12, 1 ;  /* 0x3ff000000e0c742b */ /* 0x000fd0000000080c */
[----:B------:R-:W-:-:S08]  /*96a0*/  DFMA R12, R14, R12, R14 ;  /* 0x0000000c0e0c722b */ /* 0x000fd0000000000e */
[----:B0-----:R-:W-:-:S08]  /*96b0*/  DMUL R4, R12, R34 ;  /* 0x000000220c047228 */ /* 0x001fd00000000000 */
[----:B-1----:R-:W-:-:S08]  /*96c0*/  DFMA R6, R4, -UR4, R34 ;  /* 0x8000000404067c2b */ /* 0x002fd00008000022 */
[----:B------:R-:W-:-:S10]  /*96d0*/  DFMA R4, R12, R6, R4 ;  /* 0x000000060c04722b */ /* 0x000fd40000000004 */
[----:B------:R-:W-:Y:S01]  /*96e0*/  FFMA R0, RZ, UR5, R5 ;  /* 0x00000005ff007c23 */ /* 0x000fe20008000005 */
[----:B--2---:R-:W-:-:S14]  /*96f0*/  DSETP.GEU.AND P0, PT, R28, 70, PT ;  /* 0x405180001c00742a */ /* 0x004fdc0003f0e000 */
[----:B------:R-:W-:Y:S01]  /*9700*/  @!P0 MOV R8, 0x0 ;  /* 0x0000000000088802 */ /* 0x000fe20000000f00 */
[----:B------:R-:W-:-:S05]  /*9710*/  @!P0 IMAD.MOV.U32 R9, RZ, RZ, -0x3ff80000 ;  /* 0xc0080000ff098424 */ /* 0x000fca00078e00ff */
[----:B------:R0:W-:Y:S01]  /*9720*/  @!P0 STG.E.64 desc[UR20][R10.64], R8 ;  /* 0x000000080a008986 */ /* 0x0001e2000c101b14 */
[----:B------:R-:W-:-:S13]  /*9730*/  FSETP.GT.AND P0, PT, |R0|, 1.469367938527859385e-39, PT ;  /* 0x001000000000780b */ /* 0x000fda0003f04200 */
[----:B0-----:R-:W-:Y:S05]  /*9740*/  @P0 BRA P1, `(.L_x_124) ;  /* 0x0000000000240947 */ /* 0x001fea0000800000 */
[----:B------:R-:W-:Y:S01]  /*9750*/  IMAD.U32 R5, RZ, RZ, UR5 ;  /* 0x00000005ff057e24 */ /* 0x000fe2000f8e00ff */
[----:B------:R-:W-:Y:S01]  /*9760*/  MOV R37, UR5 ;  /* 0x0000000500257c02 */ /* 0x000fe20008000f00 */
[----:B------:R-:W-:Y:S01]  /*9770*/  IMAD.U32 R4, RZ, RZ, UR4 ;  /* 0x00000004ff047e24 */ /* 0x000fe2000f8e00ff */
[----:B------:R-:W-:Y:S01]  /*9780*/  MOV R4, R34 ;  /* 0x0000002200047202 */ /* 0x000fe20000000f00 */
[----:B------:R-:W-:Y:S01]  /*9790*/  IMAD.U32 R36, RZ, RZ, UR4 ;  /* 0x00000004ff247e24 */ /* 0x000fe2000f8e00ff */
[----:B------:R-:W-:Y:S01]  /*97a0*/  MOV R0, 0x97e0 ;  /* 0x000097e000007802 */ /* 0x000fe20000000f00 */
[----:B------:R-:W-:Y:S02]  /*97b0*/  IMAD.MOV.U32 R3, RZ, RZ, R35 ;  /* 0x000000ffff037224 */ /* 0x000fe400078e0023 */
[----:B------:R-:W-:-:S07]  /*97c0*/  IMAD.MOV.U32 R37, RZ, RZ, R5 ;  /* 0x000000ffff257224 */ /* 0x000fce00078e0005 */
[----:B------:R-:W-:Y:S05]  /*97d0*/  CALL.REL.NOINC `($__internal_0_$__cuda_sm20_div_rn_f64_full) ;  /* 0x00000000009c7944 */ /* 0x000fea0003c00000 */
.L_x_124:
[----:B------:R-:W-:Y:S05]  /*97e0*/  BSYNC.RECONVERGENT B1 ;  /* 0x0000000000017941 */ /* 0x000fea0003800200 */
.L_x_123:
[----:B------:R-:W0:Y:S01]  /*97f0*/  MUFU.RCP64H R7, R31 ;  /* 0x0000001f00077308 */ /* 0x000e220000001800 */
[----:B------:R-:W-:Y:S01]  /*9800*/  MOV R6, 0x1 ;  /* 0x0000000100067802 */ /* 0x000fe20000000f00 */
[----:B------:R-:W1:Y:S01]  /*9810*/  LDC.64 R14, c[0x0][0x390] ;  /* 0x0000e400ff0e7b82 */ /* 0x000e620000000a00 */
[----:B------:R-:W-:Y:S01]  /*9820*/  FSETP.GEU.AND P1, PT, |R33|, 6.5827683646048100446e-37, PT ;  /* 0x036000002100780b */ /* 0x000fe20003f2e200 */
[----:B------:R-:W-:Y:S03]  /*9830*/  BSSY.RECONVERGENT B1, `(.L_x_125) ;  /* 0x0000016000017945 */ /* 0x000fe60003800200 */
[----:B0-----:R-:W-:-:S08]  /*9840*/  DFMA R8, R6, -R30, 1 ;  /* 0x3ff000000608742b */ /* 0x001fd0000000081e */
[----:B------:R-:W-:-:S08]  /*9850*/  DFMA R8, R8, R8, R8 ;  /* 0x000000080808722b */ /* 0x000fd00000000008 */
[----:B------:R-:W-:-:S08]  /*9860*/  DFMA R8, R6, R8, R6 ;  /* 0x000000080608722b */ /* 0x000fd00000000006 */
[----:B------:R-:W-:-:S08]  /*9870*/  DFMA R6, R8, -R30, 1 ;  /* 0x3ff000000806742b */ /* 0x000fd0000000081e */
[----:B------:R-:W-:Y:S01]  /*9880*/  DFMA R6, R8, R6, R8 ;  /* 0x000000060806722b */ /* 0x000fe20000000008 */
[----:B-1----:R-:W-:-:S05]  /*9890*/  IMAD.WIDE R8, R2, 0x8, R14 ;  /* 0x0000000802087825 */ /* 0x002fca00078e020e */
[----:B------:R0:W-:Y:S02]  /*98a0*/  STG.E.64 desc[UR20][R8.64], R4 ;  /* 0x0000000408007986 */ /* 0x0001e4000c101b14 */
[----:B------:R-:W-:-:S08]  /*98b0*/  DMUL R10, R6, R32 ;  /* 0x00000020060a7228 */ /* 0x000fd00000000000 */
[----:B------:R-:W-:-:S08]  /*98c0*/  DFMA R12, R10, -R30, R32 ;  /* 0x8000001e0a0c722b */ /* 0x000fd00000000020 */
[----:B------:R-:W-:-:S10]  /*98d0*/  DFMA R6, R6, R12, R10 ;  /* 0x0000000c0606722b */ /* 0x000fd4000000000a */
[----:B------:R-:W-:-:S05]  /*98e0*/  FFMA R0, RZ, R31, R7 ;  /* 0x0000001fff007223 */ /* 0x000fca0000000007 */
[----:B------:R-:W-:-:S13]  /*98f0*/  FSETP.GT.AND P0, PT, |R0|, 1.469367938527859385e-39, PT ;  /* 0x001000000000780b */ /* 0x000fda0003f04200 */
[----:B0-----:R-:W-:Y:S05]  /*9900*/  @P0 BRA P1, `(.L_x_126) ;  /* 0x0000000000200947 */ /* 0x001fea0000800000 */
        /* <DEDUP_REMOVED lines=8> */
.L_x_126:
[----:B------:R-:W-:Y:S05]  /*9990*/  BSYNC.RECONVERGENT B1 ;  /* 0x0000000000017941 */ /* 0x000fea0003800200 */
.L_x_125:
[----:B------:R-:W0:Y:S08]  /*99a0*/  LDC.64 R10, c[0x0][0x3f8] ;  /* 0x0000fe00ff0a7b82 */ /* 0x000e300000000a00 */
[----:B------:R-:W1:Y:S01]  /*99b0*/  LDC.64 R4, c[0x0][0x398] ;  /* 0x0000e600ff047b82 */ /* 0x000e620000000a00 */
[----:B0-----:R-:W-:Y:S01]  /*99c0*/  DSETP.GEU.AND P0, PT, R10, 70, PT ;  /* 0x405180000a00742a */ /* 0x001fe20003f0e000 */
[----:B-1----:R-:W-:-:S05]  /*99d0*/  IMAD.WIDE R2, R2, 0x8, R4 ;  /* 0x0000000802027825 */ /* 0x002fca00078e0204 */
[----:B------:R0:W-:Y:S08]  /*99e0*/  STG.E.64 desc[UR20][R2.64], R6 ;  /* 0x0000000602007986 */ /* 0x0001f0000c101b14 */
[----:B------:R-:W-:Y:S05]  /*99f0*/  @P0 EXIT ;  /* 0x000000000000094d */ /* 0x000fea0003800000 */
[----:B------:R-:W-:Y:S02]  /*9a00*/  IMAD.MOV.U32 R4, RZ, RZ, 0x0 ;  /* 0x00000000ff047424 */ /* 0x000fe400078e00ff */
[----:B------:R-:W-:-:S05]  /*9a10*/  IMAD.MOV.U32 R5, RZ, RZ, -0x3ff80000 ;  /* 0xc0080000ff057424 */ /* 0x000fca00078e00ff */
[----:B------:R-:W-:Y:S04]  /*9a20*/  STG.E.64 desc[UR20][R8.64], R4 ;  /* 0x0000000408007986 */ /* 0x000fe8000c101b14 */
[----:B------:R-:W-:Y:S01]  /*9a30*/  STG.E.64 desc[UR20][R2.64], R4 ;  /* 0x0000000402007986 */ /* 0x000fe2000c101b14 */
[----:B------:R-:W-:Y:S05]  /*9a40*/  EXIT ;  /* 0x000000000000794d */ /* 0x000fea0003800000 */
        .weak           $__internal_0_$__cuda_sm20_div_rn_f64_full
        .type           $__internal_0_$__cuda_sm20_div_rn_f64_full,@function
        .size           $__internal_0_$__cuda_sm20_div_rn_f64_full,(.L_x_1090 - $__internal_0_$__cuda_sm20_div_rn_f64_full)
$__internal_0_$__cuda_sm20_div_rn_f64_full:
[C---:B------:R-:W-:Y:S01]  /*9a50*/  FSETP.GEU.AND P0, PT, |R37|.reuse, 1.469367938527859385e-39, PT ;  /* 0x001000002500780b */ /* 0x040fe20003f0e200 */
[----:B------:R-:W-:Y:S01]  /*9a60*/  IMAD.MOV.U32 R51, RZ, RZ, R3 ;  /* 0x000000ffff337224 */ /* 0x000fe200078e0003 */
[----:B------:R-:W-:Y:S01]  /*9a70*/  LOP3.LUT R5, R37, 0x800fffff, RZ, 0xc0, !PT ;  /* 0x800fffff25057812 */ /* 0x000fe200078ec0ff */
[----:B------:R-:W-:Y:S01]  /*9a80*/  IMAD.MOV.U32 R50, RZ, RZ, R4 ;  /* 0x000000ffff327224 */ /* 0x000fe200078e0004 */
[----:B------:R-:W-:Y:S01]  /*9a90*/  MOV R48, R36 ;  /* 0x0000002400307202 */ /* 0x000fe20000000f00 */
[----:B------:R-:W-:Y:S01]  /*9aa0*/  BSSY.RECONVERGENT B0, `(.L_x_127) ;  /* 0x0000059000007945 */ /* 0x000fe20003800200 */
[----:B------:R-:W-:Y:S02]  /*9ab0*/  LOP3.LUT R49, R5, 0x3ff00000, RZ, 0xfc, !PT ;  /* 0x3ff0000005317812 */ /* 0x000fe400078efcff */
[----:B------:R-:W-:Y:S02]  /*9ac0*/  FSETP.GEU.AND P2, PT, |R51|, 1.469367938527859385e-39, PT ;  /* 0x001000003300780b */ /* 0x000fe40003f4e200 */
[----:B------:R-:W-:-:S02]  /*9ad0*/  MOV R52, 0x1 ;  /* 0x0000000100347802 */ /* 0x000fc40000000f00 */
[----:B------:R-:W-:Y:S01]  /*9ae0*/  LOP3.LUT R3, R51, 0x7ff00000, RZ, 0xc0, !PT ;  /* 0x7ff0000033037812 */ /* 0x000fe200078ec0ff */
[----:B------:R-:W-:Y:S01]  /*9af0*/  @!P0 DMUL R48, R36, 8.98846567431157953865e+307 ;  /* 0x7fe0000024308828 */ /* 0x000fe20000000000 */
[----:B------:R-:W-:-:S04]  /*9b00*/  LOP3.LUT R6, R37, 0x7ff00000, RZ, 0xc0, !PT ;  /* 0x7ff0000025067812 */ /* 0x000fc800078ec0ff */
[----:B------:R-:W-:Y:S01]  /*9b10*/  ISETP.GE.U32.AND P1, PT, R3, R6, PT ;  /* 0x000000060300720c */ /* 0x000fe20003f26070 */
[----:B------:R-:W0:Y:S02]  /*9b20*/  MUFU.RCP64H R53, R49 ;  /* 0x0000003100357308 */ /* 0x000e240000001800 */
[----:B------:R-:W-:Y:S02]  /*9b30*/  @!P2 LOP3.LUT R4, R37, 0x7ff00000, RZ, 0xc0, !PT ;  /* 0x7ff000002504a812 */ /* 0x000fe400078ec0ff */
[----:B------:R-:W-:Y:S02]  /*9b40*/  @!P2 MOV R58, RZ ;  /* 0x000000ff003aa202 */ /* 0x000fe40000000f00 */
[----:B------:R-:W-:Y:S01]  /*9b50*/  @!P2 ISETP.GE.U32.AND P3, PT, R3, R4, PT ;  /* 0x000000040300a20c */ /* 0x000fe20003f66070 */
[----:B------:R-:W-:Y:S01]  /*9b60*/  IMAD.MOV.U32 R4, RZ, RZ, 0x1ca00000 ;  /* 0x1ca00000ff047424 */ /* 0x000fe200078e00ff */
[----:B------:R-:W-:-:S04]  /*9b70*/  @!P0 LOP3.LUT R6, R49, 0x7ff00000, RZ, 0xc0, !PT ;  /* 0x7ff0000031068812 */ /* 0x000fc800078ec0ff */
[C---:B------:R-:W-:Y:S02]  /*9b80*/  @!P2 SEL R7, R4.reuse, 0x63400000, !P3 ;  /* 0x634000000407a807 */ /* 0x040fe40005800000 */
[----:B------:R-:W-:Y:S02]  /*9b90*/  SEL R5, R4, 0x63400000, !P1 ;  /* 0x6340000004057807 */ /* 0x000fe40004800000 */
[----:B------:R-:W-:Y:S01]  /*9ba0*/  @!P2 LOP3.LUT R7, R7, 0x80000000, R51, 0xf8, !PT ;  /* 0x800000000707a812 */ /* 0x000fe200078ef833 */
[----:B0-----:R-:W-:-:S03]  /*9bb0*/  DFMA R56, R52, -R48, 1 ;  /* 0x3ff000003438742b */ /* 0x001fc60000000830 */
[----:B------:R-:W-:-:S05]  /*9bc0*/  @!P2 LOP3.LUT R59, R7, 0x100000, RZ, 0xfc, !PT ;  /* 0x00100000073ba812 */ /* 0x000fca00078efcff */
[----:B------:R-:W-:-:S08]  /*9bd0*/  DFMA R56, R56, R56, R56 ;  /* 0x000000383838722b */ /* 0x000fd00000000038 */
[----:B------:R-:W-:Y:S01]  /*9be0*/  DFMA R56, R52, R56, R52 ;  /* 0x000000383438722b */ /* 0x000fe20000000034 */
[----:B------:R-:W-:Y:S01]  /*9bf0*/  LOP3.LUT R53, R5, 0x800fffff, R51, 0xf8, !PT ;  /* 0x800fffff05357812 */ /* 0x000fe200078ef833 */
[----:B------:R-:W-:Y:S02]  /*9c00*/  IMAD.MOV.U32 R52, RZ, RZ, R50 ;  /* 0x000000ffff347224 */ /* 0x000fe400078e0032 */
[----:B------:R-:W-:-:S04]  /*9c10*/  IMAD.MOV.U32 R5, RZ, RZ, R3 ;  /* 0x000000ffff057224 */ /* 0x000fc800078e0003 */
[----:B------:R-:W-:Y:S02]  /*9c20*/  DFMA R54, R56, -R48, 1 ;  /* 0x3ff000003836742b */ /* 0x000fe40000000830 */
[----:B------:R-:W-:-:S06]  /*9c30*/  @!P2 DFMA R52, R52, 2, -R58 ;  /* 0x400000003434a82b */ /* 0x000fcc000000083a */
[----:B------:R-:W-:-:S04]  /*9c40*/  DFMA R56, R56, R54, R56 ;  /* 0x000000363838722b */ /* 0x000fc80000000038 */
[----:B------:R-:W-:-:S04]  /*9c50*/  @!P2 LOP3.LUT R5, R53, 0x7ff00000, RZ, 0xc0, !PT ;  /* 0x7ff000003505a812 */ /* 0x000fc800078ec0ff */
[----:B------:R-:W-:Y:S01]  /*9c60*/  DMUL R54, R56, R52 ;  /* 0x0000003438367228 */ /* 0x000fe20000000000 */
[----:B------:R-:W-:-:S05]  /*9c70*/  VIADD R7, R5, 0xffffffff ;  /* 0xffffffff05077836 */ /* 0x000fca0000000000 */
[----:B------:R-:W-:Y:S02]  /*9c80*/  ISETP.GT.U32.AND P0, PT, R7, 0x7feffffe, PT ;  /* 0x7feffffe0700780c */ /* 0x000fe40003f04070 */
[----:B------:R-:W-:Y:S01]  /*9c90*/  IADD3 R7, PT, PT, R6, -0x1, RZ ;  /* 0xffffffff06077810 */ /* 0x000fe20007ffe0ff */
[----:B------:R-:W-:-:S03]  /*9ca0*/  DFMA R58, R54, -R48, R52 ;  /* 0x80000030363a722b */ /* 0x000fc60000000034 */
[----:B------:R-:W-:-:S05]  /*9cb0*/  ISETP.GT.U32.OR P0, PT, R7, 0x7feffffe, P0 ;  /* 0x7feffffe0700780c */ /* 0x000fca0000704470 */
[----:B------:R-:W-:-:S08]  /*9cc0*/  DFMA R54, R56, R58, R54 ;  /* 0x0000003a3836722b */ /* 0x000fd00000000036 */
[----:B------:R-:W-:Y:S05]  /*9cd0*/  @P0 BRA `(.L_x_128) ;  /* 0x0000000000740947 */ /* 0x000fea0003800000 */
[----:B------:R-:W-:-:S04]  /*9ce0*/  LOP3.LUT R6, R37, 0x7ff00000, RZ, 0xc0, !PT ;  /* 0x7ff0000025067812 */ /* 0x000fc800078ec0ff */
[CC--:B------:R-:W-:Y:S02]  /*9cf0*/  VIADDMNMX R5, R3.reuse, -R6.reuse, 0xb9600000, !PT ;  /* 0xb960000003057446 */ /* 0x0c0fe40007800906 */
[----:B------:R-:W-:Y:S02]  /*9d00*/  ISETP.GE.U32.AND P0, PT, R3, R6, PT ;  /* 0x000000060300720c */ /* 0x000fe40003f06070 */
[----:B------:R-:W-:Y:S02]  /*9d10*/  VIMNMX R5, PT, PT, R5, 0x46a00000, PT ;  /* 0x46a0000005057848 */ /* 0x000fe40003fe0100 */
[----:B------:R-:W-:Y:S02]  /*9d20*/  SEL R4, R4, 0x63400000, !P0 ;  /* 0x6340000004047807 */ /* 0x000fe40004000000 */
[----:B------:R-:W-:-:S03]  /*9d30*/  MOV R6, RZ ;  /* 0x000000ff00067202 */ /* 0x000fc60000000f00 */
[----:B------:R-:W-:-:S04]  /*9d40*/  IMAD.IADD R4, R5, 0x1, -R4 ;  /* 0x0000000105047824 */ /* 0x000fc800078e0a04 */
[----:B------:R-:W-:-:S06]  /*9d50*/  VIADD R7, R4, 0x7fe00000 ;  /* 0x7fe0000004077836 */ /* 0x000fcc0000000000 */
[----:B------:R-:W-:-:S10]  /*9d60*/  DMUL R56, R54, R6 ;  /* 0x0000000636387228 */ /* 0x000fd40000000000 */
[----:B------:R-:W-:-:S13]  /*9d70*/  FSETP.GTU.AND P0, PT, |R57|, 1.469367938527859385e-39, PT ;  /* 0x001000003900780b */ /* 0x000fda0003f0c200 */
[----:B------:R-:W-:Y:S05]  /*9d80*/  @P0 BRA `(.L_x_129) ;  /* 0x0000000000a80947 */ /* 0x000fea0003800000 */
[----:B------:R-:W-:-:S06]  /*9d90*/  DFMA R48, R54, -R48, R52 ;  /* 0x800000303630722b */ /* 0x000fcc0000000034 */
[----:B------:R-:W-:-:S04]  /*9da0*/  IMAD.MOV.U32 R48, RZ, RZ, RZ ;  /* 0x000000ffff307224 */ /* 0x000fc800078e00ff */
[C---:B------:R-:W-:Y:S02]  /*9db0*/  FSETP.NEU.AND P0, PT, R49.reuse, RZ, PT ;  /* 0x000000ff3100720b */ /* 0x040fe40003f0d000 */
[----:B------:R-:W-:-:S04]  /*9dc0*/  LOP3.LUT R36, R49, 0x80000000, R37, 0x48, !PT ;  /* 0x8000000031247812 */ /* 0x000fc800078e4825 */
[----:B------:R-:W-:-:S07]  /*9dd0*/  LOP3.LUT R49, R36, R7, RZ, 0xfc, !PT ;  /* 0x0000000724317212 */ /* 0x000fce00078efcff */
[----:B------:R-:W-:Y:S05]  /*9de0*/  @!P0 BRA `(.L_x_129) ;  /* 0x0000000000908947 */ /* 0x000fea0003800000 */
[----:B------:R-:W-:Y:S01]  /*9df0*/  IMAD.MOV R7, RZ, RZ, -R4 ;  /* 0x000000ffff077224 */ /* 0x000fe200078e0a04 */
[----:B------:R-:W-:Y:S02]  /*9e00*/  MOV R6, RZ ;  /* 0x000000ff00067202 */ /* 0x000fe40000000f00 */
[----:B------:R-:W-:-:S04]  /*9e10*/  IADD3 R4, PT, PT, -R4, -0x43300000, RZ ;  /* 0xbcd0000004047810 */ /* 0x000fc80007ffe1ff */
[----:B------:R-:W-:Y:S02]  /*9e20*/  DFMA R6, R56, -R6, R54 ;  /* 0x800000063806722b */ /* 0x000fe40000000036 */
[----:B------:R-:W-:-:S08]  /*9e30*/  DMUL.RP R54, R54, R48 ;  /* 0x0000003036367228 */ /* 0x000fd00000008000 */
[----:B------:R-:W-:Y:S02]  /*9e40*/  FSETP.NEU.AND P0, PT, |R7|, R4, PT ;  /* 0x000000040700720b */ /* 0x000fe40003f0d200 */
[----:B------:R-:W-:Y:S02]  /*9e50*/  LOP3.LUT R36, R55, R36, RZ, 0x3c, !PT ;  /* 0x0000002437247212 */ /* 0x000fe400078e3cff */
[----:B------:R-:W-:Y:S02]  /*9e60*/  FSEL R4, R54, R56, !P0 ;  /* 0x0000003836047208 */ /* 0x000fe40004000000 */
[----:B------:R-:W-:-:S03]  /*9e70*/  FSEL R5, R36, R57, !P0 ;  /* 0x0000003924057208 */ /* 0x000fc60004000000 */
[----:B------:R-:W-:Y:S02]  /*9e80*/  IMAD.MOV.U32 R56, RZ, RZ, R4 ;  /* 0x000000ffff387224 */ /* 0x000fe400078e0004 */
[----:B------:R-:W-:Y:S01]  /*9e90*/  IMAD.MOV.U32 R57, RZ, RZ, R5 ;  /* 0x000000ffff397224 */ /* 0x000fe200078e0005 */
[----:B------:R-:W-:Y:S06]  /*9ea0*/  BRA `(.L_x_129) ;  /* 0x0000000000607947 */ /* 0x000fec0003800000 */
.L_x_128:
[----:B------:R-:W-:-:S14]  /*9eb0*/  DSETP.NAN.AND P0, PT, R50, R50, PT ;  /* 0x000000323200722a */ /* 0x000fdc0003f08000 */
[----:B------:R-:W-:Y:S05]  /*9ec0*/  @P0 BRA `(.L_x_130) ;  /* 0x00000000004c0947 */ /* 0x000fea0003800000 */
[----:B------:R-:W-:-:S14]  /*9ed0*/  DSETP.NAN.AND P0, PT, R36, R36, PT ;  /* 0x000000242400722a */ /* 0x000fdc0003f08000 */
[----:B------:R-:W-:Y:S05]  /*9ee0*/  @P0 BRA `(.L_x_131) ;  /* 0x0000000000340947 */ /* 0x000fea0003800000 */
[----:B------:R-:W-:Y:S01]  /*9ef0*/  ISETP.NE.AND P0, PT, R5, R6, PT ;  /* 0x000000060500720c */ /* 0x000fe20003f05270 */
[----:B------:R-:W-:Y:S01]  /*9f00*/  IMAD.MOV.U32 R57, RZ, RZ, -0x80000 ;  /* 0xfff80000ff397424 */ /* 0x000fe200078e00ff */
[----:B------:R-:W-:-:S11]  /*9f10*/  MOV R56, 0x0 ;  /* 0x0000000000387802 */ /* 0x000fd60000000f00 */
[----:B------:R-:W-:Y:S05]  /*9f20*/  @!P0 BRA `(.L_x_129) ;  /* 0x0000000000408947 */ /* 0x000fea0003800000 */
[----:B------:R-:W-:Y:S02]  /*9f30*/  ISETP.NE.AND P0, PT, R5, 0x7ff00000, PT ;  /* 0x7ff000000500780c */ /* 0x000fe40003f05270 */
[----:B------:R-:W-:Y:S02]  /*9f40*/  LOP3.LUT R37, R51, 0x80000000, R37, 0x48, !PT ;  /* 0x8000000033257812 */ /* 0x000fe400078e4825 */
[----:B------:R-:W-:-:S13]  /*9f50*/  ISETP.EQ.OR P0, PT, R6, RZ, !P0 ;  /* 0x000000ff0600720c */ /* 0x000fda0004702670 */
[----:B------:R-:W-:Y:S01]  /*9f60*/  @P0 LOP3.LUT R3, R37, 0x7ff00000, RZ, 0xfc, !PT ;  /* 0x7ff0000025030812 */ /* 0x000fe200078efcff */
[----:B------:R-:W-:Y:S01]  /*9f70*/  @!P0 IMAD.MOV.U32 R56, RZ, RZ, RZ ;  /* 0x000000ffff388224 */ /* 0x000fe200078e00ff */
[----:B------:R-:W-:Y:S01]  /*9f80*/  @!P0 MOV R57, R37 ;  /* 0x0000002500398202 */ /* 0x000fe20000000f00 */
[----:B------:R-:W-:Y:S02]  /*9f90*/  @P0 IMAD.MOV.U32 R56, RZ, RZ, RZ ;  /* 0x000000ffff380224 */ /* 0x000fe400078e00ff */
[----:B------:R-:W-:Y:S01]  /*9fa0*/  @P0 IMAD.MOV.U32 R57, RZ, RZ, R3 ;  /* 0x000000ffff390224 */ /* 0x000fe200078e0003 */
[----:B------:R-:W-:Y:S06]  /*9fb0*/  BRA `(.L_x_129) ;  /* 0x00000000001c7947 */ /* 0x000fec0003800000 */
.L_x_131:
[----:B------:R-:W-:Y:S02]  /*9fc0*/  LOP3.LUT R3, R37, 0x80000, RZ, 0xfc, !PT ;  /* 0x0008000025037812 */ /* 0x000fe400078efcff */
[----:B------:R-:W-:-:S03]  /*9fd0*/  MOV R56, R36 ;  /* 0x0000002400387202 */ /* 0x000fc60000000f00 */
[----:B------:R-:W-:Y:S01]  /*9fe0*/  IMAD.MOV.U32 R57, RZ, RZ, R3 ;  /* 0x000000ffff397224 */ /* 0x000fe200078e0003 */
[----:B------:R-:W-:Y:S06]  /*9ff0*/  BRA `(.L_x_129) ;  /* 0x00000000000c7947 */ /* 0x000fec0003800000 */
.L_x_130:
[----:B------:R-:W-:Y:S01]  /*a000*/  LOP3.LUT R3, R51, 0x80000, RZ, 0xfc, !PT ;  /* 0x0008000033037812 */ /* 0x000fe200078efcff */
[----:B------:R-:W-:-:S03]  /*a010*/  IMAD.MOV.U32 R56, RZ, RZ, R50 ;  /* 0x000000ffff387224 */ /* 0x000fc600078e0032 */
[----:B------:R-:W-:-:S07]  /*a020*/  MOV R57, R3 ;  /* 0x0000000300397202 */ /* 0x000fce0000000f00 */
.L_x_129:
[----:B------:R-:W-:Y:S05]  /*a030*/  BSYNC.RECONVERGENT B0 ;  /* 0x0000000000007941 */ /* 0x000fea0003800200 */
.L_x_127:
[----:B------:R-:W-:Y:S01]  /*a040*/  MOV R6, R0 ;  /* 0x0000000000067202 */ /* 0x000fe20000000f00 */
[----:B------:R-:W-:Y:S02]  /*a050*/  IMAD.MOV.U32 R7, RZ, RZ, 0x0 ;  /* 0x00000000ff077424 */ /* 0x000fe400078e00ff */
[----:B------:R-:W-:Y:S02]  /*a060*/  IMAD.MOV.U32 R4, RZ, RZ, R56 ;  /* 0x000000ffff047224 */ /* 0x000fe400078e0038 */
[----:B------:R-:W-:Y:S01]  /*a070*/  IMAD.MOV.U32 R5, RZ, RZ, R57 ;  /* 0x000000ffff057224 */ /* 0x000fe200078e0039 */
[----:B------:R-:W-:Y:S06]  /*a080*/  RET.REL.NODEC R6 `(_Z19calc_mean_opacitiesPdS_S_S_S_S_S_S_S_S_S_S_S_iiid) ;  /* 0xffffff5c06dc7950 */ /* 0x000fec0003c3ffff */
.L_x_132:
        /* <DEDUP_REMOVED lines=15> */
.L_x_1090:


//--------------------- .text._Z22calc_contr_func_nonisoPdS_S_S_S_S_diii --------------------------
	.section	.text._Z22calc_contr_func_nonisoPdS_S_S_S_S_diii,"ax",@progbits
	.align	128
        .global         _Z22calc_contr_func_nonisoPdS_S_S_S_S_diii
        .type           _Z22calc_contr_func_nonisoPdS_S_S_S_S_diii,@function
        .size           _Z22calc_contr_func_nonisoPdS_S_S_S_S_diii,(.L_x_1131 - _Z22calc_contr_func_nonisoPdS_S_S_S_S_diii)
        .other          _Z22calc_contr_func_nonisoPdS_S_S_S_S_diii,@"STO_CUDA_ENTRY STV_DEFAULT"
_Z22calc_contr_func_nonisoPdS_S_S_S_S_diii:
.text._Z22calc_contr_func_nonisoPdS_S_S_S_S_diii:
[----:B------:R-:W0:Y:S01]  /*0000*/  LDC R1, c[0x0][0x37c] ;  /* 0x0000df00ff017b82 */ /* 0x000e220000000800 */
[----:B------:R-:W1:Y:S07]  /*0010*/  S2R R16, SR_TID.Y ;  /* 0x0000000000107919 */ /* 0x000e6e0000002200 */
[----:B------:R-:W2:Y:S01]  /*0020*/  S2UR UR36, SR_CTAID.Y ;  /* 0x00000000002479c3 */ /* 0x000ea20000002600 */
[----:B------:R-:W3:Y:S01]  /*0030*/  LDCU.64 UR6, c[0x0][0x3b8] ;  /* 0x00007700ff0677ac */ /* 0x000ee20008000a00 */
[----:B------:R-:W4:Y:S06]  /*0040*/  S2R R2, SR_TID.X ;  /* 0x0000000000027919 */ /* 0x000f2c0000002100 */
[----:B------:R-:W4:Y:S01]  /*0050*/  LDC R3, c[0x0][0x360] ;  /* 0x0000d800ff037b82 */ /* 0x000f220000000800 */
[----:B------:R-:W2:Y:S07]  /*0060*/  LDCU UR4, c[0x0][0x364] ;  /* 0x00006c80ff0477ac */ /* 0x000eae0008000800 */
[----:B------:R-:W4:Y:S01]  /*0070*/  S2UR UR5, SR_CTAID.X ;  /* 0x00000000000579c3 */ /* 0x000f220000002500 */
[----:B--2---:R-:W-:-:S06]  /*0080*/  UIMAD UR36, UR36, UR4, URZ ;  /* 0x00000004242472a4 */ /* 0x004fcc000f8e02ff */
[----:B-1----:R-:W-:-:S04]  /*0090*/  IADD3 R17, PT, PT, R16, UR36, RZ ;  /* 0x0000002410117c10 */ /* 0x002fc8000fffe0ff */
[----:B---3--:R-:W-:Y:S01]  /*00a0*/  ISETP.GE.AND P0, PT, R17, UR7, PT ;  /* 0x0000000711007c0c */ /* 0x008fe2000bf06270 */
[----:B----4-:R-:W-:-:S05]  /*00b0*/  IMAD R2, R3, UR5, R2 ;  /* 0x0000000503027c24 */ /* 0x010fca000f8e0202 */
[----:B------:R-:W-:-:S13]  /*00c0*/  ISETP.GE.OR P0, PT, R2, UR6, P0 ;  /* 0x0000000602007c0c */ /* 0x000fda0008706670 */
[----:B0-----:R-:W-:Y:S05]  /*00d0*/  @P0 EXIT ;  /* 0x000000000000094d */ /* 0x001fea0003800000 */
[----:B------:R-:W0:Y:S01]  /*00e0*/  LDCU UR4, c[0x0][0x3c0] ;  /* 0x00007800ff0477ac */ /* 0x000e220008000800 */
[----:B------:R-:W-:-:S04]  /*00f0*/  MOV R0, 0x20 ;  /* 0x0000002000007802 */ /* 0x000fc80000000f00 */
[----:B------:R1:W2:Y:S01]  /*0100*/  LDC.64 R6, c[0x4][R0] ;  /* 0x0100000000067b82 */ /* 0x0002a20000000a00 */
[----:B0-----:R-:W-:-:S06]  /*0110*/  UIMAD.WIDE UR4, UR4, 0x8, URZ ;  /* 0x00000008040478a5 */ /* 0x001fcc000f8e02ff */
[----:B------:R-:W-:Y:S01]  /*0120*/  MOV R9, UR5 ;  /* 0x0000000500097c02 */ /* 0x000fe20008000f00 */
[----:B------:R-:W-:Y:S01]  /*0130*/  IMAD.U32 R5, RZ, RZ, UR5 ;  /* 0x00000005ff057e24 */ /* 0x000fe2000f8e00ff */
[----:B------:R-:W-:Y:S02]  /*0140*/  MOV R4, UR4 ;  /* 0x0000000400047c02 */ /* 0x000fe40008000f00 */
[----:B------:R-:W-:Y:S01]  /*0150*/  MOV R8, UR4 ;  /* 0x0000000400087c02 */ /* 0x000fe20008000f00 */
[----:B-1----:R-:W-:-:S07]  /*0160*/  IMAD.MOV.U32 R5, RZ, RZ, R9 ;  /* 0x000000ffff057224 */ /* 0x002fce00078e0009 */
[----:B------:R-:W-:-:S07]  /*0170*/  LEPC R20, `(.L_x_133) ;  /* 0x000000001014794e */ /* 0x000fce0000000000 */
[----:B--2---:R-:W-:Y:S05]  /*0180*/  CALL.ABS.NOINC R6 ;  /* 0x0000000006007343 */ /* 0x004fea0003c00000 */
.L_x_133:
[----:B------:R-:W0:Y:S01]  /*0190*/  LDCU UR5, c[0x0][0x3c0] ;  /* 0x00007800ff0577ac */ /* 0x000e220008000800 */
[----:B------:R-:W1:Y:S01]  /*01a0*/  LDC.64 R6, c[0x0][0x358] ;  /* 0x0000d600ff067b82 */ /* 0x000e620000000a00 */
[----:B0-----:R-:W-:-:S09]  /*01b0*/  UISETP.GE.AND UP0, UPT, UR5, 0x1, UPT ;  /* 0x000000010500788c */ /* 0x001fd2000bf06270 */
[----:B------:R-:W-:Y:S05]  /*01c0*/  BRA.U !UP0, `(.L_x_134) ;  /* 0x0000000d08f07547 */ /* 0x000fea000b800000 */
[----:B------:R-:W0:Y:S01]  /*01d0*/  LDC.64 R12, c[0x0][0x3b8] ;  /* 0x0000ee00ff0c7b82 */ /* 0x000e220000000a00 */
[C---:B------:R-:W-:Y:S01]  /*01e0*/  IADD3 R9, PT, PT, R17.reuse, 0x7, RZ ;  /* 0x0000000711097810 */ /* 0x040fe20007ffe0ff */
[----:B------:R-:W-:Y:S01]  /*01f0*/  ULOP3.LUT UR4, URZ, UR36, URZ, 0x33, !UPT ;  /* 0x00000024ff047292 */ /* 0x000fe2000f8e33ff */
[C---:B------:R-:W-:Y:S01]  /*0200*/  IADD3 R11, PT, PT, R17.reuse, 0x8, RZ ;  /* 0x00000008110b7810 */ /* 0x040fe20007ffe0ff */
[----:B------:R-:W-:Y:S01]  /*0210*/  BSSY.RECONVERGENT B1, `(.L_x_134) ;  /* 0x00000f7000017945 */ /* 0x000fe20003800200 */
[----:B0-----:R-:W-:-:S03]  /*0220*/  IMAD R3, R17, R12, R2 ;  /* 0x0000000c11037224 */ /* 0x001fc600078e0202 */
[----:B------:R-:W-:Y:S01]  /*0230*/  IADD3 R0, PT, PT, -R16, UR4, R13 ;  /* 0x0000000410007c10 */ /* 0x000fe2000fffe10d */
[-CC-:B------:R-:W-:Y:S02]  /*0240*/  IMAD R8, R9, R12.reuse, R2.reuse ;  /* 0x0000000c09087224 */ /* 0x180fe400078e0202 */
[----:B------:R-:W-:Y:S02]  /*0250*/  IMAD R9, R11, R12, R2 ;  /* 0x0000000c0b097224 */ /* 0x000fe400078e0202 */
[----:B------:R-:W-:Y:S02]  /*0260*/  IMAD R10, R12, UR5, RZ ;  /* 0x000000050c0a7c24 */ /* 0x000fe4000f8e02ff */
[----:B------:R-:W-:Y:S02]  /*0270*/  IMAD.IADD R11, R3, 0x1, R12 ;  /* 0x00000001030b7824 */ /* 0x000fe400078e020c */
[----:B------:R-:W-:-:S07]  /*0280*/  HFMA2 R12, -RZ, RZ, 0, 0 ;  /* 0x00000000ff0c7431 */ /* 0x000fce00000001ff */
.L_x_143:
[----:B--2---:R-:W0:Y:S01]  /*0290*/  LDC R14, c[0x0][0x3bc] ;  /* 0x0000ef00ff0e7b82 */ /* 0x004e220000000800 */
[----:B------:R-:W-:Y:S01]  /*02a0*/  IADD3 R15, PT, PT, R17, 0x1, RZ ;  /* 0x00000001110f7810 */ /* 0x000fe20007ffe0ff */
[----:B------:R-:W-:Y:S01]  /*02b0*/  BSSY.RECONVERGENT B0, `(.L_x_135) ;  /* 0x00000cc000007945 */ /* 0x000fe20003800200 */
[----:B------:R-:W-:Y:S01]  /*02c0*/  IMAD.MOV.U32 R22, RZ, RZ, 0x0 ;  /* 0x00000000ff167424 */ /* 0x000fe200078e00ff */
[----:B------:R-:W-:Y:S02]  /*02d0*/  MOV R23, 0x3ff00000 ;  /* 0x3ff0000000177802 */ /* 0x000fe40000000f00 */
[----:B0-----:R-:W-:-:S13]  /*02e0*/  ISETP.GE.U32.AND P0, PT, R15, R14, PT ;  /* 0x0000000e0f00720c */ /* 0x001fda0003f06070 */
[----:B------:R-:W-:Y:S05]  /*02f0*/  @P0 BRA `(.L_x_136) ;  /* 0x0000000c001c0947 */ /* 0x000fea0003800000 */
[----:B------:R-:W-:Y:S01]  /*0300*/  IADD3 R13, PT, PT, -R17, -0x2, R14 ;  /* 0xfffffffe110d7810 */ /* 0x000fe20007ffe10e */
[----:B------:R-:W-:Y:S01]  /*0310*/  BSSY.RECONVERGENT B2, `(.L_x_137) ;  /* 0x0000064000027945 */ /* 0x000fe20003800200 */
[----:B------:R-:W-:Y:S02]  /*0320*/  HFMA2 R23, -RZ, RZ, 1.984375, 0 ;  /* 0x3ff00000ff177431 */ /* 0x000fe400000001ff */
[----:B------:R-:W-:Y:S01]  /*0330*/  IMAD.MOV.U32 R22, RZ, RZ, 0x0 ;  /* 0x00000000ff167424 */ /* 0x000fe200078e00ff */
[----:B------:R-:W-:Y:S02]  /*0340*/  ISETP.GE.U32.AND P0, PT, R13, 0x7, PT ;  /* 0x000000070d00780c */ /* 0x000fe40003f06070 */
[----:B------:R-:W-:-:S11]  /*0350*/  MOV R13, R15 ;  /* 0x0000000f000d7202 */ /* 0x000fd60000000f00 */
[----:B------:R-:W-:Y:S05]  /*0360*/  @!P0 BRA `(.L_x_138) ;  /* 0x0000000400788947 */ /* 0x000fea0003800000 */
[----:B------:R-:W0:Y:S01]  /*0370*/  LDCU UR5, c[0x0][0x3b8] ;  /* 0x00007700ff0577ac */ /* 0x000e220008000800 */
[C---:B------:R-:W-:Y:S01]  /*0380*/  IADD3 R13, PT, PT, R17.reuse, 0x2, RZ ;  /* 0x00000002110d7810 */ /* 0x040fe20007ffe0ff */
[C---:B------:R-:W-:Y:S01]  /*0390*/  VIADD R15, R17.reuse, 0x3 ;  /* 0x00000003110f7836 */ /* 0x040fe20000000000 */
[C---:B------:R-:W-:Y:S01]  /*03a0*/  IADD3 R19, PT, PT, R17.reuse, 0x4, RZ ;  /* 0x0000000411137810 */ /* 0x040fe20007ffe0ff */
[----:B------:R-:W2:Y:S01]  /*03b0*/  LDCU UR4, c[0x0][0x3c0] ;  /* 0x00007800ff0477ac */ /* 0x000ea20008000800 */
[C---:B------:R-:W-:Y:S01]  /*03c0*/  IADD3 R21, PT, PT, R17.reuse, 0x5, RZ ;  /* 0x0000000511157810 */ /* 0x040fe20007ffe0ff */
[----:B------:R-:W-:Y:S01]  /*03d0*/  VIADD R25, R17, 0x6 ;  /* 0x0000000611197836 */ /* 0x000fe20000000000 */
[----:B------:R-:W-:Y:S01]  /*03e0*/  LOP3.LUT R28, R0, 0xfffffff8, RZ, 0xc0, !PT ;  /* 0xfffffff8001c7812 */ /* 0x000fe200078ec0ff */
[----:B------:R-:W-:Y:S01]  /*03f0*/  BSSY.RECONVERGENT B3, `(.L_x_139) ;  /* 0x0000054000037945 */ /* 0x000fe20003800200 */
[----:B------:R-:W-:Y:S01]  /*0400*/  MOV R14, R17 ;  /* 0x00000011000e7202 */ /* 0x000fe20000000f00 */
[----:B------:R-:W-:Y:S01]  /*0410*/  IMAD.MOV.U32 R23, RZ, RZ, 0x3ff00000 ;  /* 0x3ff00000ff177424 */ /* 0x000fe200078e00ff */
[----:B------:R-:W-:-:S02]  /*0420*/  MOV R22, 0x0 ;  /* 0x0000000000167802 */ /* 0x000fc40000000f00 */
[----:B------:R-:W-:Y:S01]  /*0430*/  IADD3 R28, PT, PT, -R28, RZ, RZ ;  /* 0x000000ff1c1c7210 */ /* 0x000fe20007ffe1ff */
[--C-:B0-----:R-:W-:Y:S02]  /*0440*/  IMAD R13, R13, UR5, R2.reuse ;  /* 0x000000050d0d7c24 */ /* 0x101fe4000f8e0202 */
[--C-:B------:R-:W-:Y:S02]  /*0450*/  IMAD R33, R15, UR5, R2.reuse ;  /* 0x000000050f217c24 */ /* 0x100fe4000f8e0202 */
[--C-:B------:R-:W-:Y:S02]  /*0460*/  IMAD R19, R19, UR5, R2.reuse ;  /* 0x0000000513137c24 */ /* 0x100fe4000f8e0202 */
[--C-:B------:R-:W-:Y:S02]  /*0470*/  IMAD R21, R21, UR5, R2.reuse ;  /* 0x0000000515157c24 */ /* 0x100fe4000f8e0202 */
[----:B------:R-:W-:Y:S02]  /*0480*/  IMAD R25, R25, UR5, R2 ;  /* 0x0000000519197c24 */ /* 0x000fe4000f8e0202 */
[----:B--2---:R-:W-:-:S02]  /*0490*/  IMAD R31, R8, UR4, R12 ;  /* 0x00000004081f7c24 */ /* 0x004fc4000f8e020c */
[--C-:B------:R-:W-:Y:S02]  /*04a0*/  IMAD R15, R9, UR4, R12.reuse ;  /* 0x00000004090f7c24 */ /* 0x100fe4000f8e020c */
[--C-:B------:R-:W-:Y:S02]  /*04b0*/  IMAD R29, R11, UR4, R12.reuse ;  /* 0x000000040b1d7c24 */ /* 0x100fe4000f8e020c */
[--C-:B------:R-:W-:Y:S02]  /*04c0*/  IMAD R13, R13, UR4, R12.reuse ;  /* 0x000000040d0d7c24 */ /* 0x100fe4000f8e020c */
[--C-:B------:R-:W-:Y:S02]  /*04d0*/  IMAD R33, R33, UR4, R12.reuse ;  /* 0x0000000421217c24 */ /* 0x100fe4000f8e020c */
[--C-:B------:R-:W-:Y:S02]  /*04e0*/  IMAD R35, R19, UR4, R12.reuse ;  /* 0x0000000413237c24 */ /* 0x100fe4000f8e020c */
[----:B------:R-:W-:-:S02]  /*04f0*/  IMAD R37, R21, UR4, R12 ;  /* 0x0000000415257c24 */ /* 0x000fc4000f8e020c */
[----:B------:R-:W-:-:S07]  /*0500*/  IMAD R16, R25, UR4, R12 ;  /* 0x0000000419107c24 */ /* 0x000fce000f8e020c */
.L_x_140:
[----:B------:R-:W0:Y:S01]  /*0510*/  LDC.64 R26, c[0x0][0x380] ;  /* 0x0000e000ff1a7b82 */ /* 0x000e220000000a00 */
[C---:B-1----:R-:W-:Y:S02]  /*0520*/  R2UR UR4, R6.reuse ;  /* 0x00000000060472ca */ /* 0x042fe400000e0000 */
[C---:B------:R-:W-:Y:S02]  /*0530*/  R2UR UR5, R7.reuse ;  /* 0x00000000070572ca */ /* 0x040fe400000e0000 */
[----:B------:R-:W-:Y:S02]  /*0540*/  R2UR UR6, R6 ;  /* 0x00000000060672ca */ /* 0x000fe400000e0000 */
[----:B------:R-:W-:Y:S01]  /*0550*/  R2UR UR7, R7 ;  /* 0x00000000070772ca */ /* 0x000fe200000e0000 */
[----:B------:R-:W1:Y:S01]  /*0560*/  LDC.64 R18, c[0x0][0x388] ;  /* 0x0000e200ff127b82 */ /* 0x000e620000000a00 */
[----:B0-----:R-:W-:-:S07]  /*0570*/  IMAD.WIDE R20, R29, 0x8, R26 ;  /* 0x000000081d147825 */ /* 0x001fce00078e021a */
[----:B------:R-:W2:Y:S01]  /*0580*/  LDG.E.64 R20, desc[UR4][R20.64] ;  /* 0x0000000414147981 */ /* 0x000ea2000c1e1b00 */
[----:B-1----:R-:W-:-:S06]  /*0590*/  IMAD.WIDE R24, R29, 0x8, R18 ;  /* 0x000000081d187825 */ /* 0x002fcc00078e0212 */
[----:B------:R-:W3:Y:S01]  /*05a0*/  LDG.E.64 R24, desc[UR6][R24.64] ;  /* 0x0000000618187981 */ /* 0x000ee2000c1e1b00 */
[----:B--2---:R-:W-:Y:S01]  /*05b0*/  DMUL R22, R20, R22 ;  /* 0x0000001614167228 */ /* 0x004fe20000000000 */
[----:B------:R-:W-:-:S06]  /*05c0*/  IMAD.WIDE R20, R13, 0x8, R26 ;  /* 0x000000080d147825 */ /* 0x000fcc00078e021a */
[----:B------:R-:W2:Y:S01]  /*05d0*/  LDG.E.64 R20, desc[UR4][R20.64] ;  /* 0x0000000414147981 */ /* 0x000ea2000c1e1b00 */
[----:B---3--:R-:W-:Y:S01]  /*05e0*/  DMUL R24, R22, R24 ;  /* 0x0000001816187228 */ /* 0x008fe20000000000 */
[----:B------:R-:W-:-:S06]  /*05f0*/  IMAD.WIDE R22, R13, 0x8, R18 ;  /* 0x000000080d167825 */ /* 0x000fcc00078e0212 */
        /* <DEDUP_REMOVED lines=29> */
[----:B------:R-:W-:-:S04]  /*07d0*/  IMAD.WIDE R24, R31, 0x8, R18 ;  /* 0x000000081f187825 */ /* 0x000fc800078e0212 */
[C---:B------:R-:W-:Y:S02]  /*07e0*/  IMAD.WIDE R26, R15.reuse, 0x8, R26 ;  /* 0x000000080f1a7825 */ /* 0x040fe400078e021a */
[----:B------:R-:W3:Y:S02]  /*07f0*/  LDG.E.64 R24, desc[UR6][R24.64] ;  /* 0x0000000618187981 */ /* 0x000ee4000c1e1b00 */
[----:B------:R-:W-:Y:S02]  /*0800*/  IMAD.WIDE R18, R15, 0x8, R18 ;  /* 0x000000080f127825 */ /* 0x000fe400078e0212 */
[----:B------:R-:W4:Y:S04]  /*0810*/  LDG.E.64 R26, desc[UR4][R26.64] ;  /* 0x000000041a1a7981 */ /* 0x000f28000c1e1b00 */
[----:B------:R-:W5:Y:S01]  /*0820*/  LDG.E.64 R18, desc[UR6][R18.64] ;  /* 0x0000000612127981 */ /* 0x000f62000c1e1b00 */
[----:B------:R-:W-:-:S04]  /*0830*/  IADD3 R28, PT, PT, R28, 0x8, RZ ;  /* 0x000000081c1c7810 */ /* 0x000fc80007ffe0ff */
[----:B------:R-:W-:Y:S01]  /*0840*/  ISETP.NE.AND P0, PT, R28, RZ, PT ;  /* 0x000000ff1c00720c */ /* 0x000fe20003f05270 */
[----:B------:R-:W-:Y:S01]  /*0850*/  VIADD R14, R14, 0x8 ;  /* 0x000000080e0e7836 */ /* 0x000fe20000000000 */
[C---:B------:R-:W-:Y:S01]  /*0860*/  LEA R13, R10.reuse, R13, 0x3 ;  /* 0x0000000d0a0d7211 */ /* 0x040fe200078e18ff */
[C---:B------:R-:W-:Y:S01]  /*0870*/  IMAD R37, R10.reuse, 0x8, R37 ;  /* 0x000000080a257824 */ /* 0x040fe200078e0225 */
[C---:B------:R-:W-:Y:S01]  /*0880*/  LEA R33, R10.reuse, R33, 0x3 ;  /* 0x000000210a217211 */ /* 0x040fe200078e18ff */
[C---:B------:R-:W-:Y:S01]  /*0890*/  IMAD R29, R10.reuse, 0x8, R29 ;  /* 0x000000080a1d7824 */ /* 0x040fe200078e021d */
[C---:B------:R-:W-:Y:S02]  /*08a0*/  LEA R35, R10.reuse, R35, 0x3 ;  /* 0x000000230a237211 */ /* 0x040fe400078e18ff */
[C---:B------:R-:W-:Y:S02]  /*08b0*/  LEA R16, R10.reuse, R16, 0x3 ;  /* 0x000000100a107211 */ /* 0x040fe400078e18ff */
[----:B------:R-:W-:-:S02]  /*08c0*/  LEA R31, R10, R31, 0x3 ;  /* 0x0000001f0a1f7211 */ /* 0x000fc400078e18ff */
[----:B------:R-:W-:Y:S01]  /*08d0*/  LEA R15, R10, R15, 0x3 ;  /* 0x0000000f0a0f7211 */ /* 0x000fe200078e18ff */
[----:B--2---:R-:W-:-:S08]  /*08e0*/  DMUL R20, R20, R22 ;  /* 0x0000001614147228 */ /* 0x004fd00000000000 */
[----:B---3--:R-:W-:-:S08]  /*08f0*/  DMUL R20, R20, R24 ;  /* 0x0000001814147228 */ /* 0x008fd00000000000 */
[----:B----4-:R-:W-:-:S08]  /*0900*/  DMUL R20, R20, R26 ;  /* 0x0000001a14147228 */ /* 0x010fd00000000000 */
[----:B-----5:R-:W-:Y:S01]  /*0910*/  DMUL R22, R20, R18 ;  /* 0x0000001214167228 */ /* 0x020fe20000000000 */
[----:B------:R-:W-:Y:S10]  /*0920*/  @P0 BRA `(.L_x_140) ;  /* 0xfffffff800f80947 */ /* 0x000ff4000383ffff */
[----:B------:R-:W-:Y:S05]  /*0930*/  BSYNC.RECONVERGENT B3 ;  /* 0x0000000000037941 */ /* 0x000fea0003800200 */
.L_x_139:
[----:B------:R-:W-:-:S07]  /*0940*/  IADD3 R13, PT, PT, R14, 0x1, RZ ;  /* 0x000000010e0d7810 */ /* 0x000fce0007ffe0ff */
.L_x_138:
[----:B------:R-:W-:Y:S05]  /*0950*/  BSYNC.RECONVERGENT B2 ;  /* 0x0000000000027941 */ /* 0x000fea0003800200 */
.L_x_137:
[----:B------:R-:W-:-:S04]  /*0960*/  LOP3.LUT R14, R0, 0x7, RZ, 0xc0, !PT ;  /* 0x00000007000e7812 */ /* 0x000fc800078ec0ff */
[----:B------:R-:W-:-:S13]  /*0970*/  ISETP.NE.AND P0, PT, R14, RZ, PT ;  /* 0x000000ff0e00720c */ /* 0x000fda0003f05270 */
[----:B------:R-:W-:Y:S05]  /*0980*/  @!P0 BRA `(.L_x_136) ;  /* 0x0000000400788947 */ /* 0x000fea0003800000 */
[----:B------:R-:W-:Y:S01]  /*0990*/  IADD3 R14, PT, PT, R14, -0x1, RZ ;  /* 0xffffffff0e0e7810 */ /* 0x000fe20007ffe0ff */
[----:B------:R-:W-:Y:S01]  /*09a0*/  BSSY.RECONVERGENT B2, `(.L_x_141) ;  /* 0x0000030000027945 */ /* 0x000fe20003800200 */
[----:B------:R-:W-:Y:S02]  /*09b0*/  LOP3.LUT R16, R0, 0x3, RZ, 0xc0, !PT ;  /* 0x0000000300107812 */ /* 0x000fe400078ec0ff */
[----:B------:R-:W-:Y:S02]  /*09c0*/  ISETP.GE.U32.AND P0, PT, R14, 0x3, PT ;  /* 0x000000030e00780c */ /* 0x000fe40003f06070 */
[----:B------:R-:W-:-:S11]  /*09d0*/  ISETP.NE.AND P1, PT, R16, RZ, PT ;  /* 0x000000ff1000720c */ /* 0x000fd60003f25270 */
[----:B------:R-:W-:Y:S05]  /*09e0*/  @!P0 BRA `(.L_x_142) ;  /* 0x0000000000ac8947 */ /* 0x000fea0003800000 */
[----:B------:R-:W0:Y:S01]  /*09f0*/  LDCU UR4, c[0x0][0x3b8] ;  /* 0x00007700ff0477ac */ /* 0x000e220008000800 */
[----:B------:R-:W2:Y:S01]  /*0a00*/  LDC.64 R18, c[0x0][0x380] ;  /* 0x0000e000ff127b82 */ /* 0x000ea20000000a00 */
[C---:B-1----:R-:W-:Y:S01]  /*0a10*/  R2UR UR6, R6.reuse ;  /* 0x00000000060672ca */ /* 0x042fe200000e0000 */
[----:B------:R-:W1:Y:S01]  /*0a20*/  LDCU UR5, c[0x0][0x3c0] ;  /* 0x00007800ff0577ac */ /* 0x000e620008000800 */
[----:B------:R-:W-:Y:S02]  /*0a30*/  R2UR UR7, R7 ;  /* 0x00000000070772ca */ /* 0x000fe400000e0000 */
[----:B------:R-:W-:-:S03]  /*0a40*/  R2UR UR8, R6 ;  /* 0x00000000060872ca */ /* 0x000fc600000e0000 */
[----:B------:R-:W3:Y:S01]  /*0a50*/  LDC.64 R14, c[0x0][0x388] ;  /* 0x0000e200ff0e7b82 */ /* 0x000ee20000000a00 */
[----:B------:R-:W-:Y:S01]  /*0a60*/  R2UR UR9, R7 ;  /* 0x00000000070972ca */ /* 0x000fe200000e0000 */
[----:B0-----:R-:W-:-:S04]  /*0a70*/  IMAD R21, R13, UR4, R2 ;  /* 0x000000040d157c24 */ /* 0x001fc8000f8e0202 */
[----:B-1----:R-:W-:-:S04]  /*0a80*/  IMAD R31, R21, UR5, R12 ;  /* 0x00000005151f7c24 */ /* 0x002fc8000f8e020c */
[----:B--2---:R-:W-:Y:S01]  /*0a90*/  IMAD.WIDE R32, R31, 0x8, R18 ;  /* 0x000000081f207825 */ /* 0x004fe200078e0212 */
[----:B------:R-:W-:-:S05]  /*0aa0*/  IADD3 R29, PT, PT, R21, UR4, RZ ;  /* 0x00000004151d7c10 */ /* 0x000fca000fffe0ff */
[----:B------:R-:W2:Y:S01]  /*0ab0*/  LDG.E.64 R32, desc[UR6][R32.64] ;  /* 0x0000000620207981 */ /* 0x000ea2000c1e1b00 */
[----:B---3--:R-:W-:-:S04]  /*0ac0*/  IMAD.WIDE R30, R31, 0x8, R14 ;  /* 0x000000081f1e7825 */ /* 0x008fc800078e020e */
[----:B------:R-:W-:Y:S02]  /*0ad0*/  IMAD R25, R29, UR5, R12 ;  /* 0x000000051d197c24 */ /* 0x000fe4000f8e020c */
[----:B------:R-:W3:Y:S02]  /*0ae0*/  LDG.E.64 R30, desc[UR8][R30.64] ;  /* 0x000000081e1e7981 */ /* 0x000ee4000c1e1b00 */
[----:B------:R-:W-:-:S04]  /*0af0*/  IMAD.WIDE R20, R25, 0x8, R18 ;  /* 0x0000000819147825 */ /* 0x000fc800078e0212 */
[----:B------:R-:W-:Y:S02]  /*0b00*/  VIADD R29, R29, UR4 ;  /* 0x000000041d1d7c36 */ /* 0x000fe40008000000 */
[----:B------:R-:W4:Y:S01]  /*0b10*/  LDG.E.64 R20, desc[UR6][R20.64] ;  /* 0x0000000614147981 */ /* 0x000f22000c1e1b00 */
[----:B------:R-:W-:-:S04]  /*0b20*/  IMAD.WIDE R24, R25, 0x8, R14 ;  /* 0x0000000819187825 */ /* 0x000fc800078e020e */
[----:B------:R-:W-:Y:S02]  /*0b30*/  IMAD R35, R29, UR5, R12 ;  /* 0x000000051d237c24 */ /* 0x000fe4000f8e020c */
[----:B------:R-:W5:Y:S02]  /*0b40*/  LDG.E.64 R24, desc[UR8][R24.64] ;  /* 0x0000000818187981 */ /* 0x000f64000c1e1b00 */
[----:B------:R-:W-:Y:S01]  /*0b50*/  IMAD.WIDE R26, R35, 0x8, R18 ;  /* 0x00000008231a7825 */ /* 0x000fe200078e0212 */
[----:B------:R-:W-:-:S03]  /*0b60*/  IADD3 R37, PT, PT, R29, UR4, RZ ;  /* 0x000000041d257c10 */ /* 0x000fc6000fffe0ff */
[----:B------:R-:W-:Y:S02]  /*0b70*/  IMAD.WIDE R28, R35, 0x8, R14 ;  /* 0x00000008231c7825 */ /* 0x000fe400078e020e */
[----:B------:R-:W5:Y:S02]  /*0b80*/  LDG.E.64 R26, desc[UR6][R26.64] ;  /* 0x000000061a1a7981 */ /* 0x000f64000c1e1b00 */
[----:B------:R-:W-:Y:S02]  /*0b90*/  IMAD R35, R37, UR5, R12 ;  /* 0x0000000525237c24 */ /* 0x000fe4000f8e020c */
[----:B------:R-:W5:Y:S01]  /*0ba0*/  LDG.E.64 R28, desc[UR8][R28.64] ;  /* 0x000000081c1c7981 */ /* 0x000f62000c1e1b00 */
[----:B------:R-:W-:Y:S01]  /*0bb0*/  R2UR UR4, R6 ;  /* 0x00000000060472ca */ /* 0x000fe200000e0000 */
[----:B------:R-:W-:Y:S01]  /*0bc0*/  IMAD.WIDE R18, R35, 0x8, R18 ;  /* 0x0000000823127825 */ /* 0x000fe200078e0212 */
[----:B------:R-:W-:-:S03]  /*0bd0*/  R2UR UR5, R7 ;  /* 0x00000000070572ca */ /* 0x000fc600000e0000 */
[----:B------:R-:W-:Y:S02]  /*0be0*/  IMAD.WIDE R14, R35, 0x8, R14 ;  /* 0x00000008230e7825 */ /* 0x000fe400078e020e */
[----:B------:R-:W5:Y:S08]  /*0bf0*/  LDG.E.64 R18, desc[UR6][R18.64] ;  /* 0x0000000612127981 */ /* 0x000f70000c1e1b00 */
[----:B------:R-:W5:Y:S01]  /*0c00*/  LDG.E.64 R14, desc[UR4][R14.64] ;  /* 0x000000040e0e7981 */ /* 0x000f62000c1e1b00 */
[----:B------:R-:W-:Y:S01]  /*0c10*/  IADD3 R13, PT, PT, R13, 0x4, RZ ;  /* 0x000000040d0d7810 */ /* 0x000fe20007ffe0ff */
[----:B--2---:R-:W-:-:S08]  /*0c20*/  DMUL R32, R22, R32 ;  /* 0x0000002016207228 */ /* 0x004fd00000000000 */
[----:B---3--:R-:W-:-:S08]  /*0c30*/  DMUL R30, R32, R30 ;  /* 0x0000001e201e7228 */ /* 0x008fd00000000000 */
[----:B----4-:R-:W-:-:S08]  /*0c40*/  DMUL R20, R30, R20 ;  /* 0x000000141e147228 */ /* 0x010fd00000000000 */
[----:B-----5:R-:W-:-:S08]  /*0c50*/  DMUL R20, R20, R24 ;  /* 0x0000001814147228 */ /* 0x020fd00000000000 */
[----:B------:R-:W-:-:S08]  /*0c60*/  DMUL R20, R20, R26 ;  /* 0x0000001a14147228 */ /* 0x000fd00000000000 */
[----:B------:R-:W-:-:S08]  /*0c70*/  DMUL R20, R20, R28 ;  /* 0x0000001c14147228 */ /* 0x000fd00000000000 */
[----:B------:R-:W-:-:S08]  /*0c80*/  DMUL R20, R20, R18 ;  /* 0x0000001214147228 */ /* 0x000fd00000000000 */
[----:B------:R-:W-:-:S11]  /*0c90*/  DMUL R22, R20, R14 ;  /* 0x0000000e14167228 */ /* 0x000fd60000000000 */
.L_x_142:
[----:B------:R-:W-:Y:S05]  /*0ca0*/  BSYNC.RECONVERGENT B2 ;  /* 0x0000000000027941 */ /* 0x000fea0003800200 */
.L_x_141:
[----:B------:R-:W-:Y:S05]  /*0cb0*/  @!P1 BRA `(.L_x_136) ;  /* 0x0000000000ac9947 */ /* 0x000fea0003800000 */
[----:B------:R-:W-:Y:S01]  /*0cc0*/  ISETP.NE.AND P0, PT, R16, 0x1, PT ;  /* 0x000000011000780c */ /* 0x000fe20003f05270 */
[----:B------:R-:W0:Y:S01]  /*0cd0*/  LDC.64 R24, c[0x0][0x380] ;  /* 0x0000e000ff187b82 */ /* 0x000e220000000a00 */
[----:B------:R-:W-:-:S07]  /*0ce0*/  LOP3.LUT P1, RZ, R0, 0x1, RZ, 0xc0, !PT ;  /* 0x0000000100ff7812 */ /* 0x000fce000782c0ff */
[----:B------:R-:W2:Y:S04]  /*0cf0*/  LDC.64 R26, c[0x0][0x388] ;  /* 0x0000e200ff1a7b82 */ /* 0x000ea80000000a00 */
[C---:B-1----:R-:W-:Y:S02]  /*0d00*/  @P0 R2UR UR4, R6.reuse ;  /* 0x00000000060402ca */ /* 0x042fe400000e0000 */
[C---:B------:R-:W-:Y:S02]  /*0d10*/  @P0 R2UR UR5, R7.reuse ;  /* 0x00000000070502ca */ /* 0x040fe400000e0000 */
[----:B------:R-:W1:Y:S01]  /*0d20*/  @P0 LDC R14, c[0x0][0x3b8] ;  /* 0x0000ee00ff0e0b82 */ /* 0x000e620000000800 */
[----:B------:R-:W-:Y:S02]  /*0d30*/  @P0 R2UR UR6, R6 ;  /* 0x00000000060602ca */ /* 0x000fe400000e0000 */
[----:B------:R-:W-:-:S05]  /*0d40*/  @P0 R2UR UR7, R7 ;  /* 0x00000000070702ca */ /* 0x000fca00000e0000 */
[----:B------:R-:W3:Y:S08]  /*0d50*/  @P0 LDC R21, c[0x0][0x3c0] ;  /* 0x0000f000ff150b82 */ /* 0x000ef00000000800 */
[----:B------:R-:W4:Y:S01]  /*0d60*/  @P1 LDC R16, c[0x0][0x3b8] ;  /* 0x0000ee00ff101b82 */ /* 0x000f220000000800 */
[----:B-1----:R-:W-:-:S07]  /*0d70*/  @P0 IMAD R15, R13, R14, R2 ;  /* 0x0000000e0d0f0224 */ /* 0x002fce00078e0202 */
[----:B------:R-:W1:Y:S01]  /*0d80*/  @P1 LDC R31, c[0x0][0x3c0] ;  /* 0x0000f000ff1f1b82 */ /* 0x000e620000000800 */
[C---:B------:R-:W-:Y:S01]  /*0d90*/  @P0 IADD3 R20, PT, PT, R15.reuse, R14, RZ ;  /* 0x0000000e0f140210 */ /* 0x040fe20007ffe0ff */
[----:B---3--:R-:W-:-:S06]  /*0da0*/  @P0 IMAD R19, R15, R21, R12 ;  /* 0x000000150f130224 */ /* 0x008fcc00078e020c */
[----:B------:R-:W3:Y:S01]  /*0db0*/  LDC.64 R14, c[0x0][0x380] ;  /* 0x0000e000ff0e7b82 */ /* 0x000ee20000000a00 */
[----:B0-----:R-:W-:-:S04]  /*0dc0*/  @P0 IMAD.WIDE R28, R19, 0x8, R24 ;  /* 0x00000008131c0825 */ /* 0x001fc800078e0218 */
[----:B--2---:R-:W-:Y:S02]  /*0dd0*/  @P0 IMAD.WIDE R18, R19, 0x8, R26 ;  /* 0x0000000813120825 */ /* 0x004fe400078e021a */
[----:B------:R-:W2:Y:S02]  /*0de0*/  @P0 LDG.E.64 R28, desc[UR4][R28.64] ;  /* 0x000000041c1c0981 */ /* 0x000ea4000c1e1b00 */
[----:B------:R-:W-:Y:S02]  /*0df0*/  @P0 IMAD R33, R20, R21, R12 ;  /* 0x0000001514210224 */ /* 0x000fe400078e020c */
[----:B------:R-:W5:Y:S01]  /*0e00*/  @P0 LDG.E.64 R18, desc[UR6][R18.64] ;  /* 0x0000000612120981 */ /* 0x000f62000c1e1b00 */
[----:B------:R-:W0:Y:S01]  /*0e10*/  LDC.64 R20, c[0x0][0x388] ;  /* 0x0000e200ff147b82 */ /* 0x000e220000000a00 */
[----:B------:R-:W-:-:S04]  /*0e20*/  @P0 IMAD.WIDE R24, R33, 0x8, R24 ;  /* 0x0000000821180825 */ /* 0x000fc800078e0218 */
[----:B------:R-:W-:Y:S02]  /*0e30*/  @P0 VIADD R13, R13, 0x2 ;  /* 0x000000020d0d0836 */ /* 0x000fe40000000000 */
[----:B------:R-:W5:Y:S01]  /*0e40*/  @P0 LDG.E.64 R24, desc[UR4][R24.64] ;  /* 0x0000000418180981 */ /* 0x000f62000c1e1b00 */
[----:B------:R-:W-:Y:S01]  /*0e50*/  @P0 IMAD.WIDE R26, R33, 0x8, R26 ;  /* 0x00000008211a0825 */ /* 0x000fe200078e021a */
[----:B------:R-:W-:Y:S02]  /*0e60*/  @P1 R2UR UR4, R6 ;  /* 0x00000000060412ca */ /* 0x000fe400000e0000 */
[----:B------:R-:W-:Y:S01]  /*0e70*/  @P1 R2UR UR5, R7 ;  /* 0x00000000070512ca */ /* 0x000fe200000e0000 */
[----:B----4-:R-:W-:Y:S02]  /*0e80*/  @P1 IMAD R16, R13, R16, R2 ;  /* 0x000000100d101224 */ /* 0x010fe400078e0202 */
[----:B------:R-:W4:Y:S02]  /*0e90*/  @P0 LDG.E.64 R26, desc[UR6][R26.64] ;  /* 0x000000061a1a0981 */ /* 0x000f24000c1e1b00 */
[----:B-1----:R-:W-:Y:S01]  /*0ea0*/  @P1 IMAD R31, R16, R31, R12 ;  /* 0x0000001f101f1224 */ /* 0x002fe200078e020c */
[----:B------:R-:W-:-:S02]  /*0eb0*/  @P1 R2UR UR6, R6 ;  /* 0x00000000060612ca */ /* 0x000fc400000e0000 */
[----:B------:R-:W-:Y:S01]  /*0ec0*/  @P1 R2UR UR7, R7 ;  /* 0x00000000070712ca */ /* 0x000fe200000e0000 */
[----:B---3--:R-:W-:-:S04]  /*0ed0*/  @P1 IMAD.WIDE R14, R31, 0x8, R14 ;  /* 0x000000081f0e1825 */ /* 0x008fc800078e020e */
[----:B0-----:R-:W-:Y:S02]  /*0ee0*/  @P1 IMAD.WIDE R20, R31, 0x8, R20 ;  /* 0x000000081f141825 */ /* 0x001fe400078e0214 */
[----:B------:R-:W3:Y:S06]  /*0ef0*/  @P1 LDG.E.64 R14, desc[UR4][R14.64] ;  /* 0x000000040e0e1981 */ /* 0x000eec000c1e1b00 */
[----:B------:R-:W3:Y:S01]  /*0f00*/  @P1 LDG.E.64 R20, desc[UR6][R20.64] ;  /* 0x0000000614141981 */ /* 0x000ee2000c1e1b00 */
[----:B--2---:R-:W-:-:S08]  /*0f10*/  @P0 DMUL R28, R22, R28 ;  /* 0x0000001c161c0228 */ /* 0x004fd00000000000 */
[----:B-----5:R-:W-:-:S08]  /*0f20*/  @P0 DMUL R18, R28, R18 ;  /* 0x000000121c120228 */ /* 0x020fd00000000000 */
[----:B------:R-:W-:-:S08]  /*0f30*/  @P0 DMUL R18, R18, R24 ;  /* 0x0000001812120228 */ /* 0x000fd00000000000 */
[----:B----4-:R-:W-:-:S08]  /*0f40*/  @P0 DMUL R22, R18, R26 ;  /* 0x0000001a12160228 */ /* 0x010fd00000000000 */
[----:B---3--:R-:W-:-:S08]  /*0f50*/  @P1 DMUL R18, R22, R14 ;  /* 0x0000000e16121228 */ /* 0x008fd00000000000 */
[----:B------:R-:W-:-:S11]  /*0f60*/  @P1 DMUL R22, R18, R20 ;  /* 0x0000001412161228 */ /* 0x000fd60000000000 */
.L_x_136:
[----:B------:R-:W-:Y:S05]  /*0f70*/  BSYNC.RECONVERGENT B0 ;  /* 0x0000000000007941 */ /* 0x000fea0003800200 */
.L_x_135:
[----:B------:R-:W0:Y:S01]  /*0f80*/  LDC.64 R18, c[0x0][0x380] ;  /* 0x0000e000ff127b82 */ /* 0x000e220000000a00 */
[----:B------:R-:W2:Y:S01]  /*0f90*/  LDCU UR4, c[0x0][0x3c0] ;  /* 0x00007800ff0477ac */ /* 0x000ea20008000800 */
[C---:B-1----:R-:W-:Y:S02]  /*0fa0*/  R2UR UR6, R6.reuse ;  /* 0x00000000060672ca */ /* 0x042fe400000e0000 */
[C---:B------:R-:W-:Y:S01]  /*0fb0*/  R2UR UR7, R7.reuse ;  /* 0x00000000070772ca */ /* 0x040fe200000e0000 */
[----:B------:R-:W1:Y:S01]  /*0fc0*/  LDCU UR5, c[0x0][0x3b8] ;  /* 0x00007700ff0577ac */ /* 0x000e620008000800 */
[----:B------:R-:W-:Y:S02]  /*0fd0*/  R2UR UR8, R6 ;  /* 0x00000000060872ca */ /* 0x000fe400000e0000 */
[----:B------:R-:W3:Y:S01]  /*0fe0*/  LDC.64 R20, c[0x0][0x388] ;  /* 0x0000e200ff147b82 */ /* 0x000ee20000000a00 */
[----:B------:R-:W-:-:S07]  /*0ff0*/  R2UR UR9, R7 ;  /* 0x00000000070972ca */ /* 0x000fce00000e0000 */
[----:B------:R-:W4:Y:S01]  /*1000*/  LDC.64 R26, c[0x0][0x3a0] ;  /* 0x0000e800ff1a7b82 */ /* 0x000f220000000a00 */
[----:B--2---:R-:W-:-:S04]  /*1010*/  IMAD R3, R3, UR4, R12 ;  /* 0x0000000403037c24 */ /* 0x004fc8000f8e020c */
[----:B0-----:R-:W-:-:S03]  /*1020*/  IMAD.WIDE R18, R3, 0x8, R18 ;  /* 0x0000000803127825 */ /* 0x001fc600078e0212 */
[----:B------:R-:W0:Y:S03]  /*1030*/  LDC.64 R14, c[0x0][0x390] ;  /* 0x0000e400ff0e7b82 */ /* 0x000e260000000a00 */
[----:B------:R-:W2:Y:S01]  /*1040*/  LDG.E.64 R18, desc[UR6][R18.64] ;  /* 0x0000000612127981 */ /* 0x000ea2000c1e1b00 */
[----:B---3--:R-:W-:-:S06]  /*1050*/  IMAD.WIDE R20, R3, 0x8, R20 ;  /* 0x0000000803147825 */ /* 0x008fcc00078e0214 */
[----:B------:R-:W2:Y:S01]  /*1060*/  LDG.E.64 R20, desc[UR8][R20.64] ;  /* 0x0000000814147981 */ /* 0x000ea2000c1e1b00 */
[----:B------:R-:W-:Y:S02]  /*1070*/  R2UR UR10, R6 ;  /* 0x00000000060a72ca */ /* 0x000fe400000e0000 */
[----:B------:R-:W-:Y:S01]  /*1080*/  R2UR UR11, R7 ;  /* 0x00000000070b72ca */ /* 0x000fe200000e0000 */
[----:B-1----:R-:W-:Y:S01]  /*1090*/  IMAD R3, R17, UR5, R2 ;  /* 0x0000000511037c24 */ /* 0x002fe2000f8e0202 */
[----:B--2---:R-:W-:Y:S01]  /*10a0*/  DFMA R24, -R18, R20, 1 ;  /* 0x3ff000001218742b */ /* 0x004fe20000000114 */
[----:B----4-:R-:W-:-:S07]  /*10b0*/  IMAD.WIDE.U32 R18, R12, 0x8, R26 ;  /* 0x000000080c127825 */ /* 0x010fce00078e001a */
[----:B------:R-:W-:Y:S01]  /*10c0*/  DMUL R22, R24, R22 ;  /* 0x0000001618167228 */ /* 0x000fe20000000000 */
[----:B------:R-:W-:-:S06]  /*10d0*/  IMAD.WIDE.U32 R24, R12, 0x8, R4 ;  /* 0x000000080c187825 */ /* 0x000fcc00078e0004 */
[----:B------:R2:W-:Y:S01]  /*10e0*/  ST.E.64 desc[UR6][R24.64], R22 ;  /* 0x0000001618007985 */ /* 0x0005e2000c101b06 */
[----:B0-----:R-:W-:-:S03]  /*10f0*/  IMAD.WIDE R20, R3, 0x8, R14 ;  /* 0x0000000803147825 */ /* 0x001fc600078e020e */
[----:B------:R-:W3:Y:S04]  /*1100*/  LDG.E.64 R18, desc[UR8][R18.64] ;  /* 0x0000000812127981 */ /* 0x000ee8000c1e1b00 */
[----:B------:R-:W4:Y:S01]  /*1110*/  LDG.E.64 R26, desc[UR10][R20.64] ;  /* 0x0000000a141a7981 */ /* 0x000f22000c1e1b00 */
[----:B------:R-:W-:-:S04]  /*1120*/  IADD3 R12, PT, PT, R12, 0x1, RZ ;  /* 0x000000010c0c7810 */ /* 0x000fc80007ffe0ff */
[----:B------:R-:W-:Y:S01]  /*1130*/  ISETP.NE.AND P0, PT, R12, UR4, PT ;  /* 0x000000040c007c0c */ /* 0x000fe2000bf05270 */
[----:B---3--:R-:W-:-:S08]  /*1140*/  DMUL R14, R18, 0.5 ;  /* 0x3fe00000120e7828 */ /* 0x008fd00000000000 */
[----:B----4-:R-:W-:-:S07]  /*1150*/  DFMA R14, R22, R14, R26 ;  /* 0x0000000e160e722b */ /* 0x010fce000000001a */
[----:B------:R2:W-:Y:S01]  /*1160*/  STG.E.64 desc[UR6][R20.64], R14 ;  /* 0x0000000e14007986 */ /* 0x0005e2000c101b06 */
[----:B------:R-:W-:Y:S05]  /*1170*/  @P0 BRA `(.L_x_143) ;  /* 0xfffffff000440947 */ /* 0x000fea000383ffff */
[----:B------:R-:W-:Y:S05]  /*1180*/  BSYNC.RECONVERGENT B1 ;  /* 0x0000000000017941 */ /* 0x000fea0003800200 */
.L_x_134:
[----:B------:R-:W0:Y:S01]  /*1190*/  LDCU.64 UR6, c[0x0][0x3b8] ;  /* 0x00007700ff0677ac */ /* 0x000e220008000a00 */
[----:B------:R-:W3:Y:S01]  /*11a0*/  LDC.64 R8, c[0x0][0x3a8] ;  /* 0x0000ea00ff087b82 */ /* 0x000ee20000000a00 */
[----:B-1----:R-:W-:Y:S02]  /*11b0*/  R2UR UR8, R6 ;  /* 0x00000000060872ca */ /* 0x002fe400000e0000 */
[C---:B------:R-:W-:Y:S02]  /*11c0*/  R2UR UR9, R7.reuse ;  /* 0x00000000070972ca */ /* 0x040fe400000e0000 */
[----:B------:R-:W-:-:S03]  /*11d0*/  R2UR UR5, R7 ;  /* 0x00000000070572ca */ /* 0x000fc600000e0000 */
[----:B------:R-:W1:Y:S01]  /*11e0*/  LDC.64 R10, c[0x0][0x390] ;  /* 0x0000e400ff0a7b82 */ /* 0x000e620000000a00 */
[----:B0-----:R-:W-:-:S06]  /*11f0*/  UIADD3 UR4, UPT, UPT, UR7, 0x2, URZ ;  /* 0x0000000207047890 */ /* 0x001fcc000fffe0ff */
[----:B------:R-:W-:Y:S01]  /*1200*/  IMAD R3, R2, UR4, R17 ;  /* 0x0000000402037c24 */ /* 0x000fe2000f8e0211 */
[----:B------:R-:W-:Y:S01]  /*1210*/  R2UR UR4, R6 ;  /* 0x00000000060472ca */ /* 0x000fe200000e0000 */
[----:B------:R-:W-:Y:S02]  /*1220*/  IMAD R17, R17, UR6, R2 ;  /* 0x0000000611117c24 */ /* 0x000fe4000f8e0202 */
[----:B---3--:R-:W-:-:S06]  /*1230*/  IMAD.WIDE R8, R3, 0x8, R8 ;  /* 0x0000000803087825 */ /* 0x008fcc00078e0208 */
[----:B------:R-:W3:Y:S01]  /*1240*/  LDG.E.64 R8, desc[UR8][R8.64] ;  /* 0x0000000808087981 */ /* 0x000ee2000c1e1b00 */
[----:B-1----:R-:W-:-:S04]  /*1250*/  IMAD.WIDE R12, R17, 0x8, R10 ;  /* 0x00000008110c7825 */ /* 0x002fc800078e020a */
[----:B------:R-:W-:Y:S01]  /*1260*/  HFMA2 R3, -RZ, RZ, 2.048828125, 0.01168060302734375 ;  /* 0x401921fbff037431 */ /* 0x000fe200000001ff */
[----:B------:R-:W0:Y:S01]  /*1270*/  LDC.64 R10, c[0x0][0x398] ;  /* 0x0000e600ff0a7b82 */ /* 0x000e220000000a00 */
[----:B------:R-:W4:Y:S01]  /*1280*/  LDG.E.64 R12, desc[UR4][R12.64] ;  /* 0x000000040c0c7981 */ /* 0x000f22000c1e1b00 */
[----:B------:R-:W1:Y:S01]  /*1290*/  LDCU.64 UR4, c[0x0][0x3b0] ;  /* 0x00007600ff0477ac */ /* 0x000e620008000a00 */
[----:B------:R-:W-:Y:S02]  /*12a0*/  MOV R2, 0x54442d18 ;  /* 0x54442d1800027802 */ /* 0x000fe40000000f00 */
[----:B------:R-:W-:-:S04]  /*12b0*/  MOV R0, 0x28 ;  /* 0x0000002800007802 */ /* 0x000fc80000000f00 */
[----:B-1----:R-:W-:Y:S01]  /*12c0*/  DMUL R2, R2, UR4 ;  /* 0x0000000402027c28 */ /* 0x002fe20008000000 */
[----:B------:R-:W-:Y:S02]  /*12d0*/  R2UR UR4, R6 ;  /* 0x00000000060472ca */ /* 0x000fe400000e0000 */
[----:B------:R-:W-:Y:S01]  /*12e0*/  R2UR UR5, R7 ;  /* 0x00000000070572ca */ /* 0x000fe200000e0000 */
[----:B0-----:R-:W-:-:S04]  /*12f0*/  IMAD.WIDE R6, R17, 0x8, R10 ;  /* 0x0000000811067825 */ /* 0x001fc800078e020a */
[----:B---3--:R-:W-:Y:S01]  /*1300*/  DMUL R2, R2, R8 ;  /* 0x0000000802027228 */ /* 0x008fe20000000000 */
[----:B------:R0:W1:Y:S07]  /*1310*/  LDC.64 R8, c[0x4][R0] ;  /* 0x0100000000087b82 */ /* 0x00006e0000000a00 */
[----:B----4-:R-:W-:-:S07]  /*1320*/  DMUL R2, R2, R12 ;  /* 0x0000000c02027228 */ /* 0x010fce0000000000 */
[----:B------:R0:W-:Y:S04]  /*1330*/  STG.E.64 desc[UR4][R6.64], R2 ;  /* 0x0000000206007986 */ /* 0x0001e8000c101b04 */
[----:B--2---:R-:W-:-:S07]  /*1340*/  LEPC R20, `(.L_x_144) ;  /* 0x000000001014794e */ /* 0x004fce0000000000 */
[----:B01----:R-:W-:Y:S05]  /*1350*/  CALL.ABS.NOINC R8 ;  /* 0x0000000008007343 */ /* 0x003fea0003c00000 */
.L_x_144:
[----:B------:R-:W-:Y:S05]  /*1360*/  EXIT ;  /* 0x000000000000794d */ /* 0x000fea0003800000 */
.L_x_145:
        /* <DEDUP_REMOVED lines=9> */
.L_x_1131:


//--------------------- .text._Z19calc_contr_func_isoPdS_S_S_S_diii --------------------------
	.section	.text._Z19calc_contr_func_isoPdS_S_S_S_diii,"ax",@progbits
	.align	128
        .global         _Z19calc_contr_func_isoPdS_S_S_S_diii
        .type           _Z19calc_contr_func_isoPdS_S_S_S_diii,@function
        .size           _Z19calc_contr_func_isoPdS_S_S_S_diii,(.L_x_1132 - _Z19calc_contr_func_isoPdS_S_S_S_diii)
        .other          _Z19calc_contr_func_isoPdS_S_S_S_diii,@"STO_CUDA_ENTRY STV_DEFAULT"
_Z19calc_contr_func_isoPdS_S_S_S_diii:
.text._Z19calc_contr_func_isoPdS_S_S_S_diii:
        /* <DEDUP_REMOVED lines=21> */
[----:B------:R-:W-:Y:S02]  /*0150*/  MOV R4, UR4 ;  /* 0x0000000400047c02 */ /* 0x000fe40008000f00 */
[----:B-1----:R-:W-:-:S07]  /*0160*/  MOV R5, R9 ;  /* 0x0000000900057202 */ /* 0x002fce0000000f00 */
[----:B------:R-:W-:-:S07]  /*0170*/  LEPC R20, `(.L_x_146) ;  /* 0x000000001014794e */ /* 0x000fce0000000000 */
[----:B--2---:R-:W-:Y:S05]  /*0180*/  CALL.ABS.NOINC R6 ;  /* 0x0000000006007343 */ /* 0x004fea0003c00000 */
.L_x_146:
[----:B------:R-:W0:Y:S01]  /*0190*/  LDCU UR5, c[0x0][0x3b8] ;  /* 0x00007700ff0577ac */ /* 0x000e220008000800 */
[----:B------:R-:W1:Y:S01]  /*01a0*/  LDC.64 R6, c[0x0][0x358] ;  /* 0x0000d600ff067b82 */ /* 0x000e620000000a00 */
[----:B0-----:R-:W-:-:S09]  /*01b0*/  UISETP.GE.AND UP0, UPT, UR5, 0x1, UPT ;  /* 0x000000010500788c */ /* 0x001fd2000bf06270 */
[----:B------:R-:W-:Y:S05]  /*01c0*/  BRA.U !UP0, `(.L_x_147) ;  /* 0x0000001108bc7547 */ /* 0x000fea000b800000 */
[----:B------:R-:W0:Y:S01]  /*01d0*/  LDC.64 R18, c[0x0][0x3b0] ;  /* 0x0000ec00ff127b82 */ /* 0x000e220000000a00 */
[----:B------:R-:W-:Y:S01]  /*01e0*/  ULOP3.LUT UR4, URZ, UR36, URZ, 0x33, !UPT ;  /* 0x00000024ff047292 */ /* 0x000fe2000f8e33ff */
[C---:B------:R-:W-:Y:S01]  /*01f0*/  IADD3 R0, PT, PT, R2.reuse, 0x9, RZ ;  /* 0x0000000902007810 */ /* 0x040fe20007ffe0ff */
[C---:B------:R-:W-:Y:S01]  /*0200*/  VIADD R11, R2.reuse, 0xe ;  /* 0x0000000e020b7836 */ /* 0x040fe20000000000 */
[C---:B------:R-:W-:Y:S01]  /*0210*/  IADD3 R8, PT, PT, R2.reuse, 0xb, RZ ;  /* 0x0000000b02087810 */ /* 0x040fe20007ffe0ff */
[----:B------:R-:W-:Y:S01]  /*0220*/  BSSY.RECONVERGENT B1, `(.L_x_147) ;  /* 0x0000129000017945 */ /* 0x000fe20003800200 */
[C---:B------:R-:W-:Y:S02]  /*0230*/  IADD3 R9, PT, PT, R2.reuse, 0xc, RZ ;  /* 0x0000000c02097810 */ /* 0x040fe40007ffe0ff */
[C---:B------:R-:W-:Y:S02]  /*0240*/  IADD3 R10, PT, PT, R2.reuse, 0xd, RZ ;  /* 0x0000000d020a7810 */ /* 0x040fe40007ffe0ff */
[----:B------:R-:W-:-:S02]  /*0250*/  IADD3 R12, PT, PT, R2, 0xf, RZ ;  /* 0x0000000f020c7810 */ /* 0x000fc40007ffe0ff */
[C---:B------:R-:W-:Y:S02]  /*0260*/  IADD3 R13, PT, PT, R2.reuse, 0x10, RZ ;  /* 0x00000010020d7810 */ /* 0x040fe40007ffe0ff */
[----:B0-----:R-:W-:Y:S01]  /*0270*/  IADD3 R3, PT, PT, -R2, -0x2, R19 ;  /* 0xfffffffe02037810 */ /* 0x001fe20007ffe113 */
[-C--:B------:R-:W-:Y:S01]  /*0280*/  IMAD R0, R0, R18.reuse, R17 ;  /* 0x0000001200007224 */ /* 0x080fe200078e0211 */
[----:B------:R-:W-:Y:S01]  /*0290*/  IADD3 R20, PT, PT, -R16, UR4, R19 ;  /* 0x0000000410147c10 */ /* 0x000fe2000fffe113 */
[-CC-:B------:R-:W-:Y:S01]  /*02a0*/  IMAD R8, R8, R18.reuse, R17.reuse ;  /* 0x0000001208087224 */ /* 0x180fe200078e0211 */
[----:B------:R-:W-:Y:S01]  /*02b0*/  ISETP.GE.U32.AND P0, PT, R3, 0xf, PT ;  /* 0x0000000f0300780c */ /* 0x000fe20003f06070 */
[----:B------:R-:W-:Y:S01]  /*02c0*/  VIADD R3, R2, 0xa ;  /* 0x0000000a02037836 */ /* 0x000fe20000000000 */
[----:B------:R-:W-:Y:S01]  /*02d0*/  LOP3.LUT R21, R20, 0xfffffff0, RZ, 0xc0, !PT ;  /* 0xfffffff014157812 */ /* 0x000fe200078ec0ff */
[----:B------:R-:W-:Y:S02]  /*02e0*/  IMAD R9, R9, R18, R17 ;  /* 0x0000001209097224 */ /* 0x000fe400078e0211 */
[----:B------:R-:W-:-:S02]  /*02f0*/  HFMA2 R19, -RZ, RZ, 0, 0 ;  /* 0x00000000ff137431 */ /* 0x000fc400000001ff */
[-CC-:B------:R-:W-:Y:S01]  /*0300*/  IMAD R3, R3, R18.reuse, R17.reuse ;  /* 0x0000001203037224 */ /* 0x180fe200078e0211 */
[----:B------:R-:W-:Y:S01]  /*0310*/  LOP3.LUT R16, R20, 0xf, RZ, 0xc0, !PT ;  /* 0x0000000f14107812 */ /* 0x000fe200078ec0ff */
[-CC-:B------:R-:W-:Y:S02]  /*0320*/  IMAD R10, R10, R18.reuse, R17.reuse ;  /* 0x000000120a0a7224 */ /* 0x180fe400078e0211 */
[-CC-:B------:R-:W-:Y:S02]  /*0330*/  IMAD R11, R11, R18.reuse, R17.reuse ;  /* 0x000000120b0b7224 */ /* 0x180fe400078e0211 */
[-CC-:B------:R-:W-:Y:S02]  /*0340*/  IMAD R12, R12, R18.reuse, R17.reuse ;  /* 0x000000120c0c7224 */ /* 0x180fe400078e0211 */
[-CC-:B------:R-:W-:Y:S02]  /*0350*/  IMAD R13, R13, R18.reuse, R17.reuse ;  /* 0x000000120d0d7224 */ /* 0x180fe400078e0211 */
[----:B------:R-:W-:-:S02]  /*0360*/  IMAD R14, R2, R18, R17 ;  /* 0x00000012020e7224 */ /* 0x000fc400078e0211 */
[----:B------:R-:W-:Y:S01]  /*0370*/  IMAD R15, R18, UR5, RZ ;  /* 0x00000005120f7c24 */ /* 0x000fe2000f8e02ff */
[C---:B------:R-:W-:Y:S01]  /*0380*/  LOP3.LUT R18, R20.reuse, 0x7, RZ, 0xc0, !PT ;  /* 0x0000000714127812 */ /* 0x040fe200078ec0ff */
[----:B------:R-:W-:Y:S01]  /*0390*/  IMAD.MOV R21, RZ, RZ, -R21 ;  /* 0x000000ffff157224 */ /* 0x000fe200078e0a15 */
[----:B------:R-:W-:-:S07]  /*03a0*/  LOP3.LUT R20, R20, 0x3, RZ, 0xc0, !PT ;  /* 0x0000000314147812 */ /* 0x000fce00078ec0ff */
.L_x_158:
[----:B0-----:R-:W0:Y:S01]  /*03b0*/  LDCU UR4, c[0x0][0x3b4] ;  /* 0x00007680ff0477ac */ /* 0x001e220008000800 */
[----:B------:R-:W-:Y:S01]  /*03c0*/  IADD3 R40, PT, PT, R2, 0x1, RZ ;  /* 0x0000000102287810 */ /* 0x000fe20007ffe0ff */
[----:B------:R-:W-:Y:S01]  /*03d0*/  BSSY.RECONVERGENT B0, `(.L_x_148) ;  /* 0x00000f2000007945 */ /* 0x000fe20003800200 */
[----:B------:R-:W-:Y:S02]  /*03e0*/  MOV R30, 0x0 ;  /* 0x00000000001e7802 */ /* 0x000fe40000000f00 */
[----:B------:R-:W-:Y:S02]  /*03f0*/  MOV R31, 0x3ff00000 ;  /* 0x3ff00000001f7802 */ /* 0x000fe40000000f00 */
[----:B0-----:R-:W-:-:S13]  /*0400*/  ISETP.GE.U32.AND P1, PT, R40, UR4, PT ;  /* 0x0000000428007c0c */ /* 0x001fda000bf26070 */
[----:B------:R-:W-:Y:S05]  /*0410*/  @P1 BRA `(.L_x_149) ;  /* 0x0000000c00b41947 */ /* 0x000fea0003800000 */
[----:B------:R-:W-:Y:S01]  /*0420*/  BSSY.RECONVERGENT B2, `(.L_x_150) ;  /* 0x0000075000027945 */ /* 0x000fe20003800200 */
[----:B------:R-:W-:Y:S01]  /*0430*/  IMAD.MOV.U32 R30, RZ, RZ, 0x0 ;  /* 0x00000000ff1e7424 */ /* 0x000fe200078e00ff */
[----:B------:R-:W-:Y:S02]  /*0440*/  MOV R31, 0x3ff00000 ;  /* 0x3ff00000001f7802 */ /* 0x000fe40000000f00 */
[----:B------:R-:W-:Y:S05]  /*0450*/  @!P0 BRA `(.L_x_151) ;  /* 0x0000000400c48947 */ /* 0x000fea0003800000 */
[----:B------:R-:W0:Y:S01]  /*0460*/  LDCU UR5, c[0x0][0x3b0] ;  /* 0x00007600ff0577ac */ /* 0x000e220008000800 */
[C---:B------:R-:W-:Y:S01]  /*0470*/  IADD3 R22, PT, PT, R2.reuse, 0x2, RZ ;  /* 0x0000000202167810 */ /* 0x040fe20007ffe0ff */
[C---:B------:R-:W-:Y:S01]  /*0480*/  VIADD R32, R2.reuse, 0x5 ;  /* 0x0000000502207836 */ /* 0x040fe20000000000 */
[C---:B------:R-:W-:Y:S01]  /*0490*/  IADD3 R34, PT, PT, R2.reuse, 0x6, RZ ;  /* 0x0000000602227810 */ /* 0x040fe20007ffe0ff */
[----:B------:R-:W2:Y:S01]  /*04a0*/  LDCU UR4, c[0x0][0x3b8] ;  /* 0x00007700ff0477ac */ /* 0x000ea20008000800 */
[C---:B------:R-:W-:Y:S01]  /*04b0*/  IADD3 R26, PT, PT, R2.reuse, 0x3, RZ ;  /* 0x00000003021a7810 */ /* 0x040fe20007ffe0ff */
[----:B------:R-:W-:Y:S01]  /*04c0*/  HFMA2 R30, -RZ, RZ, 0, 0 ;  /* 0x00000000ff1e7431 */ /* 0x000fe200000001ff */
[C---:B------:R-:W-:Y:S01]  /*04d0*/  IADD3 R28, PT, PT, R2.reuse, 0x4, RZ ;  /* 0x00000004021c7810 */ /* 0x040fe20007ffe0ff */
[----:B------:R-:W-:Y:S01]  /*04e0*/  BSSY.RECONVERGENT B3, `(.L_x_152) ;  /* 0x0000067000037945 */ /* 0x000fe20003800200 */
[C---:B------:R-:W-:Y:S01]  /*04f0*/  IADD3 R36, PT, PT, R2.reuse, 0x7, RZ ;  /* 0x0000000702247810 */ /* 0x040fe20007ffe0ff */
[----:B------:R-:W-:Y:S01]  /*0500*/  IMAD.MOV.U32 R23, RZ, RZ, R2 ;  /* 0x000000ffff177224 */ /* 0x000fe200078e0002 */
[----:B------:R-:W-:-:S02]  /*0510*/  IADD3 R38, PT, PT, R2, 0x8, RZ ;  /* 0x0000000802267810 */ /* 0x000fc40007ffe0ff */
[----:B------:R-:W-:Y:S02]  /*0520*/  MOV R49, R21 ;  /* 0x0000001500317202 */ /* 0x000fe40000000f00 */
[----:B------:R-:W-:Y:S01]  /*0530*/  MOV R31, 0x3ff00000 ;  /* 0x3ff00000001f7802 */ /* 0x000fe20000000f00 */
[--C-:B0-----:R-:W-:Y:S01]  /*0540*/  IMAD R24, R22, UR5, R17.reuse ;  /* 0x0000000516187c24 */ /* 0x101fe2000f8e0211 */
[----:B------:R-:W-:Y:S01]  /*0550*/  IADD3 R22, PT, PT, R14, UR5, RZ ;  /* 0x000000050e167c10 */ /* 0x000fe2000fffe0ff */
[--C-:B------:R-:W-:Y:S02]  /*0560*/  IMAD R46, R34, UR5, R17.reuse ;  /* 0x00000005222e7c24 */ /* 0x100fe4000f8e0211 */
[--C-:B------:R-:W-:Y:S02]  /*0570*/  IMAD R26, R26, UR5, R17.reuse ;  /* 0x000000051a1a7c24 */ /* 0x100fe4000f8e0211 */
[--C-:B------:R-:W-:Y:S02]  /*0580*/  IMAD R28, R28, UR5, R17.reuse ;  /* 0x000000051c1c7c24 */ /* 0x100fe4000f8e0211 */
[----:B------:R-:W-:-:S02]  /*0590*/  IMAD R32, R32, UR5, R17 ;  /* 0x0000000520207c24 */ /* 0x000fc4000f8e0211 */
[--C-:B------:R-:W-:Y:S02]  /*05a0*/  IMAD R50, R36, UR5, R17.reuse ;  /* 0x0000000524327c24 */ /* 0x100fe4000f8e0211 */
[----:B------:R-:W-:Y:S02]  /*05b0*/  IMAD R52, R38, UR5, R17 ;  /* 0x0000000526347c24 */ /* 0x000fe4000f8e0211 */
[--C-:B--2---:R-:W-:Y:S02]  /*05c0*/  IMAD R45, R46, UR4, R19.reuse ;  /* 0x000000042e2d7c24 */ /* 0x104fe4000f8e0213 */
[--C-:B------:R-:W-:Y:S02]  /*05d0*/  IMAD R48, R0, UR4, R19.reuse ;  /* 0x0000000400307c24 */ /* 0x100fe4000f8e0213 */
[--C-:B------:R-:W-:Y:S02]  /*05e0*/  IMAD R34, R3, UR4, R19.reuse ;  /* 0x0000000403227c24 */ /* 0x100fe4000f8e0213 */
[----:B------:R-:W-:-:S02]  /*05f0*/  IMAD R35, R8, UR4, R19 ;  /* 0x0000000408237c24 */ /* 0x000fc4000f8e0213 */
[--C-:B------:R-:W-:Y:S02]  /*0600*/  IMAD R36, R9, UR4, R19.reuse ;  /* 0x0000000409247c24 */ /* 0x100fe4000f8e0213 */
[--C-:B------:R-:W-:Y:S02]  /*0610*/  IMAD R37, R10, UR4, R19.reuse ;  /* 0x000000040a257c24 */ /* 0x100fe4000f8e0213 */
[--C-:B------:R-:W-:Y:S02]  /*0620*/  IMAD R38, R11, UR4, R19.reuse ;  /* 0x000000040b267c24 */ /* 0x100fe4000f8e0213 */
        /* <DEDUP_REMOVED lines=8> */
[----:B------:R-:W-:-:S07]  /*06b0*/  IMAD R22, R22, UR4, R19 ;  /* 0x0000000416167c24 */ /* 0x000fce000f8e0213 */
.L_x_153:
[----:B------:R-:W0:Y:S01]  /*06c0*/  LDC.64 R32, c[0x0][0x380] ;  /* 0x0000e000ff207b82 */ /* 0x000e220000000a00 */
[C---:B-1----:R-:W-:Y:S02]  /*06d0*/  R2UR UR4, R6.reuse ;  /* 0x00000000060472ca */ /* 0x042fe400000e0000 */
[C---:B------:R-:W-:Y:S02]  /*06e0*/  R2UR UR5, R7.reuse ;  /* 0x00000000070572ca */ /* 0x040fe400000e0000 */
[----:B------:R-:W-:Y:S02]  /*06f0*/  R2UR UR6, R6 ;  /* 0x00000000060672ca */ /* 0x000fe400000e0000 */
[----:B------:R-:W-:Y:S01]  /*0700*/  R2UR UR7, R7 ;  /* 0x00000000070772ca */ /* 0x000fe200000e0000 */
[----:B0-----:R-:W-:-:S08]  /*0710*/  IMAD.WIDE R28, R22, 0x8, R32 ;  /* 0x00000008161c7825 */ /* 0x001fd000078e0220 */
[----:B------:R-:W2:Y:S01]  /*0720*/  LDG.E.64 R26, desc[UR4][R28.64] ;  /* 0x000000041c1a7981 */ /* 0x000ea2000c1e1b00 */
[----:B------:R-:W-:-:S05]  /*0730*/  IMAD.WIDE R52, R41, 0x8, R32 ;  /* 0x0000000829347825 */ /* 0x000fca00078e0220 */
[----:B------:R0:W3:Y:S01]  /*0740*/  LDG.E.64 R24, desc[UR6][R52.64] ;  /* 0x0000000634187981 */ /* 0x0000e2000c1e1b00 */
[----:B------:R-:W-:-:S05]  /*0750*/  IMAD.WIDE R50, R42, 0x8, R32 ;  /* 0x000000082a327825 */ /* 0x000fca00078e0220 */
[----:B------:R1:W4:Y:S01]  /*0760*/  LDG.E.64 R28, desc[UR4][R50.64] ;  /* 0x00000004321c7981 */ /* 0x000322000c1e1b00 */
[----:B0-----:R-:W-:-:S04]  /*0770*/  IMAD.WIDE R52, R44, 0x8, R32 ;  /* 0x000000082c347825 */ /* 0x001fc800078e0220 */
[----:B-1----:R-:W-:Y:S01]  /*0780*/  IMAD.WIDE R50, R45, 0x8, R32 ;  /* 0x000000082d327825 */ /* 0x002fe200078e0220 */
[----:B--2---:R-:W-:-:S04]  /*0790*/  DMUL R26, R26, R30 ;  /* 0x0000001e1a1a7228 */ /* 0x004fc80000000000 */
[----:B------:R-:W2:Y:S04]  /*07a0*/  LDG.E.64 R30, desc[UR4][R50.64] ;  /* 0x00000004321e7981 */ /* 0x000ea8000c1e1b00 */
[----:B---3--:R-:W-:Y:S01]  /*07b0*/  DMUL R24, R26, R24 ;  /* 0x000000181a187228 */ /* 0x008fe20000000000 */
[----:B------:R-:W-:-:S06]  /*07c0*/  IMAD.WIDE R26, R43, 0x8, R32 ;  /* 0x000000082b1a7825 */ /* 0x000fcc00078e0220 */
[----:B------:R-:W3:Y:S01]  /*07d0*/  LDG.E.64 R26, desc[UR4][R26.64] ;  /* 0x000000041a1a7981 */ /* 0x000ee2000c1e1b00 */
[----:B----4-:R-:W-:-:S03]  /*07e0*/  DMUL R28, R24, R28 ;  /* 0x0000001c181c7228 */ /* 0x010fc60000000000 */
[----:B------:R0:W4:Y:S02]  /*07f0*/  LDG.E.64 R24, desc[UR6][R52.64] ;  /* 0x0000000634187981 */ /* 0x000124000c1e1b00 */
[----:B0-----:R-:W-:-:S04]  /*0800*/  IMAD.WIDE R52, R47, 0x8, R32 ;  /* 0x000000082f347825 */ /* 0x001fc800078e0220 */
[----:B------:R-:W-:Y:S01]  /*0810*/  IMAD.WIDE R50, R48, 0x8, R32 ;  /* 0x0000000830327825 */ /* 0x000fe200078e0220 */
[----:B---3--:R-:W-:-:S03]  /*0820*/  DMUL R26, R28, R26 ;  /* 0x0000001a1c1a7228 */ /* 0x008fc60000000000 */
[----:B------:R-:W-:-:S05]  /*0830*/  IMAD.WIDE R28, R46, 0x8, R32 ;  /* 0x000000082e1c7825 */ /* 0x000fca00078e0220 */
[----:B----4-:R-:W-:Y:S02]  /*0840*/  DMUL R24, R26, R24 ;  /* 0x000000181a187228 */ /* 0x010fe40000000000 */
[----:B------:R-:W3:Y:S06]  /*0850*/  LDG.E.64 R26, desc[UR4][R28.64] ;  /* 0x000000041c1a7981 */ /* 0x000eec000c1e1b00 */
[----:B--2---:R-:W-:Y:S02]  /*0860*/  DMUL R30, R24, R30 ;  /* 0x0000001e181e7228 */ /* 0x004fe40000000000 */
[----:B------:R0:W2:Y:S04]  /*0870*/  LDG.E.64 R24, desc[UR6][R52.64] ;  /* 0x0000000634187981 */ /* 0x0000a8000c1e1b00 */
[----:B------:R1:W4:Y:S01]  /*0880*/  LDG.E.64 R28, desc[UR4][R50.64] ;  /* 0x00000004321c7981 */ /* 0x000322000c1e1b00 */
[----:B0-----:R-:W-:-:S04]  /*0890*/  IMAD.WIDE R52, R35, 0x8, R32 ;  /* 0x0000000823347825 */ /* 0x001fc800078e0220 */
[----:B-1----:R-:W-:Y:S01]  /*08a0*/  IMAD.WIDE R50, R36, 0x8, R32 ;  /* 0x0000000824327825 */ /* 0x002fe200078e0220 */
[----:B---3--:R-:W-:-:S04]  /*08b0*/  DMUL R26, R30, R26 ;  /* 0x0000001a1e1a7228 */ /* 0x008fc80000000000 */
[----:B------:R-:W3:Y:S04]  /*08c0*/  LDG.E.64 R30, desc[UR4][R50.64] ;  /* 0x00000004321e7981 */ /* 0x000ee8000c1e1b00 */
[----:B--2---:R-:W-:Y:S01]  /*08d0*/  DMUL R24, R26, R24 ;  /* 0x000000181a187228 */ /* 0x004fe20000000000 */
[----:B------:R-:W-:-:S06]  /*08e0*/  IMAD.WIDE R26, R34, 0x8, R32 ;  /* 0x00000008221a7825 */ /* 0x000fcc00078e0220 */
[----:B------:R-:W2:Y:S01]  /*08f0*/  LDG.E.64 R26, desc[UR4][R26.64] ;  /* 0x000000041a1a7981 */ /* 0x000ea2000c1e1b00 */
[----:B----4-:R-:W-:-:S03]  /*0900*/  DMUL R28, R24, R28 ;  /* 0x0000001c181c7228 */ /* 0x010fc60000000000 */
[----:B------:R0:W4:Y:S02]  /*0910*/  LDG.E.64 R24, desc[UR6][R52.64] ;  /* 0x0000000634187981 */ /* 0x000124000c1e1b00 */
[----:B0-----:R-:W-:-:S03]  /*0920*/  IMAD.WIDE R52, R37, 0x8, R32 ;  /* 0x0000000825347825 */ /* 0x001fc600078e0220 */
[----:B--2---:R-:W-:-:S08]  /*0930*/  DMUL R26, R28, R26 ;  /* 0x0000001a1c1a7228 */ /* 0x004fd00000000000 */
[----:B----4-:R-:W-:Y:S01]  /*0940*/  DMUL R24, R26, R24 ;  /* 0x000000181a187228 */ /* 0x010fe20000000000 */
[----:B------:R-:W-:-:S04]  /*0950*/  IMAD.WIDE R28, R38, 0x8, R32 ;  /* 0x00000008261c7825 */ /* 0x000fc800078e0220 */
[----:B------:R-:W-:Y:S02]  /*0960*/  IMAD.WIDE R26, R39, 0x8, R32 ;  /* 0x00000008271a7825 */ /* 0x000fe400078e0220 */
[----:B------:R-:W2:Y:S01]  /*0970*/  LDG.E.64 R28, desc[UR6][R28.64] ;  /* 0x000000061c1c7981 */ /* 0x000ea2000c1e1b00 */
[----:B---3--:R-:W-:-:S03]  /*0980*/  DMUL R30, R24, R30 ;  /* 0x0000001e181e7228 */ /* 0x008fc60000000000 */
[----:B------:R-:W3:Y:S01]  /*0990*/  LDG.E.64 R24, desc[UR4][R52.64] ;  /* 0x0000000434187981 */ /* 0x000ee2000c1e1b00 */
[----:B------:R-:W-:-:S03]  /*09a0*/  IMAD.WIDE R32, R40, 0x8, R32 ;  /* 0x0000000828207825 */ /* 0x000fc600078e0220 */
        /* <DEDUP_REMOVED lines=9> */
[C---:B------:R-:W-:Y:S01]  /*0a40*/  LEA R42, R15.reuse, R42, 0x4 ;  /* 0x0000002a0f2a7211 */ /* 0x040fe200078e20ff */
[C---:B------:R-:W-:Y:S01]  /*0a50*/  IMAD R39, R15.reuse, 0x10, R39 ;  /* 0x000000100f277824 */ /* 0x040fe200078e0227 */
[C---:B------:R-:W-:Y:S02]  /*0a60*/  LEA R43, R15.reuse, R43, 0x4 ;  /* 0x0000002b0f2b7211 */ /* 0x040fe400078e20ff */
[----:B------:R-:W-:-:S02]  /*0a70*/  LEA R45, R15, R45, 0x4 ;  /* 0x0000002d0f2d7211 */ /* 0x000fc400078e20ff */
[C---:B------:R-:W-:Y:S02]  /*0a80*/  LEA R46, R15.reuse, R46, 0x4 ;  /* 0x0000002e0f2e7211 */ /* 0x040fe400078e20ff */
[C---:B------:R-:W-:Y:S02]  /*0a90*/  LEA R47, R15.reuse, R47, 0x4 ;  /* 0x0000002f0f2f7211 */ /* 0x040fe400078e20ff */
[C---:B------:R-:W-:Y:S02]  /*0aa0*/  LEA R48, R15.reuse, R48, 0x4 ;  /* 0x000000300f307211 */ /* 0x040fe400078e20ff */
[C---:B------:R-:W-:Y:S02]  /*0ab0*/  LEA R35, R15.reuse, R35, 0x4 ;  /* 0x000000230f237211 */ /* 0x040fe400078e20ff */
[C---:B------:R-:W-:Y:S02]  /*0ac0*/  LEA R36, R15.reuse, R36, 0x4 ;  /* 0x000000240f247211 */ /* 0x040fe400078e20ff */
[----:B------:R-:W-:-:S02]  /*0ad0*/  LEA R37, R15, R37, 0x4 ;  /* 0x000000250f257211 */ /* 0x000fc400078e20ff */
[C---:B------:R-:W-:Y:S02]  /*0ae0*/  LEA R38, R15.reuse, R38, 0x4 ;  /* 0x000000260f267211 */ /* 0x040fe400078e20ff */
[----:B------:R-:W-:Y:S01]  /*0af0*/  LEA R40, R15, R40, 0x4 ;  /* 0x000000280f287211 */ /* 0x000fe200078e20ff */
[----:B---3--:R-:W-:-:S08]  /*0b00*/  DMUL R24, R30, R24 ;  /* 0x000000181e187228 */ /* 0x008fd00000000000 */
[----:B--2---:R-:W-:-:S08]  /*0b10*/  DMUL R24, R24, R28 ;  /* 0x0000001c18187228 */ /* 0x004fd00000000000 */
[----:B----4-:R-:W-:-:S08]  /*0b20*/  DMUL R24, R24, R26 ;  /* 0x0000001a18187228 */ /* 0x010fd00000000000 */
[----:B-----5:R-:W-:Y:S01]  /*0b30*/  DMUL R30, R24, R32 ;  /* 0x00000020181e7228 */ /* 0x020fe20000000000 */
[----:B------:R-:W-:Y:S10]  /*0b40*/  @P1 BRA `(.L_x_153) ;  /* 0xfffffff800dc1947 */ /* 0x000ff4000383ffff */
[----:B------:R-:W-:Y:S05]  /*0b50*/  BSYNC.RECONVERGENT B3 ;  /* 0x0000000000037941 */ /* 0x000fea0003800200 */
.L_x_152:
[----:B------:R-:W-:-:S07]  /*0b60*/  IADD3 R40, PT, PT, R23, 0x1, RZ ;  /* 0x0000000117287810 */ /* 0x000fce0007ffe0ff */
.L_x_151:
[----:B------:R-:W-:Y:S05]  /*0b70*/  BSYNC.RECONVERGENT B2 ;  /* 0x0000000000027941 */ /* 0x000fea0003800200 */
.L_x_150:
[----:B------:R-:W-:-:S13]  /*0b80*/  ISETP.NE.AND P1, PT, R16, RZ, PT ;  /* 0x000000ff1000720c */ /* 0x000fda0003f25270 */
[----:B------:R-:W-:Y:S05]  /*0b90*/  @!P1 BRA `(.L_x_149) ;  /* 0x0000000400d49947 */ /* 0x000fea0003800000 */
[----:B------:R-:W-:Y:S01]  /*0ba0*/  IADD3 R22, PT, PT, R16, -0x1, RZ ;  /* 0xffffffff10167810 */ /* 0x000fe20007ffe0ff */
[----:B------:R-:W-:Y:S01]  /*0bb0*/  BSSY.RECONVERGENT B2, `(.L_x_154) ;  /* 0x0000034000027945 */ /* 0x000fe20003800200 */
[----:B------:R-:W-:Y:S02]  /*0bc0*/  ISETP.NE.AND P2, PT, R18, RZ, PT ;  /* 0x000000ff1200720c */ /* 0x000fe40003f45270 */
[----:B------:R-:W-:-:S13]  /*0bd0*/  ISETP.GE.U32.AND P1, PT, R22, 0x7, PT ;  /* 0x000000071600780c */ /* 0x000fda0003f26070 */
[----:B------:R-:W-:Y:S05]  /*0be0*/  @!P1 BRA `(.L_x_155) ;  /* 0x0000000000c09947 */ /* 0x000fea0003800000 */
[----:B------:R-:W0:Y:S01]  /*0bf0*/  LDCU UR4, c[0x0][0x3b0] ;  /* 0x00007600ff0477ac */ /* 0x000e220008000800 */
[----:B------:R-:W2:Y:S01]  /*0c00*/  LDC.64 R22, c[0x0][0x380] ;  /* 0x0000e000ff167b82 */ /* 0x000ea20000000a00 */
[C---:B-1----:R-:W-:Y:S01]  /*0c10*/  R2UR UR6, R6.reuse ;  /* 0x00000000060672ca */ /* 0x042fe200000e0000 */
[----:B------:R-:W1:Y:S01]  /*0c20*/  LDCU UR5, c[0x0][0x3b8] ;  /* 0x00007700ff0577ac */ /* 0x000e620008000800 */
[C---:B------:R-:W-:Y:S02]  /*0c30*/  R2UR UR7, R7.reuse ;  /* 0x00000000070772ca */ /* 0x040fe400000e0000 */
[----:B------:R-:W-:Y:S02]  /*0c40*/  R2UR UR8, R6 ;  /* 0x00000000060872ca */ /* 0x000fe400000e0000 */
[----:B------:R-:W-:Y:S01]  /*0c50*/  R2UR UR9, R7 ;  /* 0x00000000070972ca */ /* 0x000fe200000e0000 */
[----:B0-----:R-:W-:-:S04]  /*0c60*/  IMAD R24, R40, UR4, R17 ;  /* 0x0000000428187c24 */ /* 0x001fc8000f8e0211 */
[C---:B-1----:R-:W-:Y:S01]  /*0c70*/  IMAD R39, R24.reuse, UR5, R19 ;  /* 0x0000000518277c24 */ /* 0x042fe2000f8e0213 */
[----:B------:R-:W-:-:S03]  /*0c80*/  IADD3 R24, PT, PT, R24, UR4, RZ ;  /* 0x0000000418187c10 */ /* 0x000fc6000fffe0ff */
[----:B--2---:R-:W-:-:S04]  /*0c90*/  IMAD.WIDE R38, R39, 0x8, R22 ;  /* 0x0000000827267825 */ /* 0x004fc800078e0216 */
[C---:B------:R-:W-:Y:S02]  /*0ca0*/  IMAD R37, R24.reuse, UR5, R19 ;  /* 0x0000000518257c24 */ /* 0x040fe4000f8e0213 */
[----:B------:R-:W2:Y:S01]  /*0cb0*/  LDG.E.64 R38, desc[UR6][R38.64] ;  /* 0x0000000626267981 */ /* 0x000ea2000c1e1b00 */
[----:B------:R-:W-:Y:S02]  /*0cc0*/  VIADD R24, R24, UR4 ;  /* 0x0000000418187c36 */ /* 0x000fe40008000000 */
[----:B------:R-:W-:-:S04]  /*0cd0*/  IMAD.WIDE R36, R37, 0x8, R22 ;  /* 0x0000000825247825 */ /* 0x000fc800078e0216 */
[C---:B------:R-:W-:Y:S01]  /*0ce0*/  IMAD R25, R24.reuse, UR5, R19 ;  /* 0x0000000518197c24 */ /* 0x040fe2000f8e0213 */
[----:B------:R-:W-:Y:S01]  /*0cf0*/  IADD3 R26, PT, PT, R24, UR4, RZ ;  /* 0x00000004181a7c10 */ /* 0x000fe2000fffe0ff */
[----:B------:R-:W3:Y:S02]  /*0d00*/  LDG.E.64 R36, desc[UR8][R36.64] ;  /* 0x0000000824247981 */ /* 0x000ee4000c1e1b00 */
[----:B------:R-:W-:Y:S01]  /*0d10*/  IMAD.WIDE R24, R25, 0x8, R22 ;  /* 0x0000000819187825 */ /* 0x000fe200078e0216 */
[----:B------:R-:W-:-:S03]  /*0d20*/  IADD3 R28, PT, PT, R26, UR4, RZ ;  /* 0x000000041a1c7c10 */ /* 0x000fc6000fffe0ff */
[--C-:B------:R-:W-:Y:S02]  /*0d30*/  IMAD R27, R26, UR5, R19.reuse ;  /* 0x000000051a1b7c24 */ /* 0x100fe4000f8e0213 */
[----:B------:R-:W4:Y:S01]  /*0d40*/  LDG.E.64 R24, desc[UR6][R24.64] ;  /* 0x0000000618187981 */ /* 0x000f22000c1e1b00 */
[C---:B------:R-:W-:Y:S02]  /*0d50*/  IMAD R29, R28.reuse, UR5, R19 ;  /* 0x000000051c1d7c24 */ /* 0x040fe4000f8e0213 */
[----:B------:R-:W-:Y:S01]  /*0d60*/  IMAD.WIDE R26, R27, 0x8, R22 ;  /* 0x000000081b1a7825 */ /* 0x000fe200078e0216 */
[----:B------:R-:W-:-:S03]  /*0d70*/  IADD3 R32, PT, PT, R28, UR4, RZ ;  /* 0x000000041c207c10 */ /* 0x000fc6000fffe0ff */
[----:B------:R-:W-:Y:S02]  /*0d80*/  IMAD.WIDE R28, R29, 0x8, R22 ;  /* 0x000000081d1c7825 */ /* 0x000fe400078e0216 */
[----:B------:R-:W5:Y:S02]  /*0d90*/  LDG.E.64 R26, desc[UR8][R26.64] ;  /* 0x000000081a1a7981 */ /* 0x000f64000c1e1b00 */
[C---:B------:R-:W-:Y:S01]  /*0da0*/  IMAD R33, R32.reuse, UR5, R19 ;  /* 0x0000000520217c24 */ /* 0x040fe2000f8e0213 */
[----:B------:R-:W-:Y:S01]  /*0db0*/  IADD3 R34, PT, PT, R32, UR4, RZ ;  /* 0x0000000420227c10 */ /* 0x000fe2000fffe0ff */
[----:B------:R-:W5:Y:S02]  /*0dc0*/  LDG.E.64 R28, desc[UR6][R28.64] ;  /* 0x000000061c1c7981 */ /* 0x000f64000c1e1b00 */
[----:B------:R-:W-:-:S04]  /*0dd0*/  IMAD.WIDE R32, R33, 0x8, R22 ;  /* 0x0000000821207825 */ /* 0x000fc800078e0216 */
[C---:B------:R-:W-:Y:S02]  /*0de0*/  IMAD R35, R34.reuse, UR5, R19 ;  /* 0x0000000522237c24 */ /* 0x040fe4000f8e0213 */
[----:B------:R-:W5:Y:S01]  /*0df0*/  LDG.E.64 R32, desc[UR8][R32.64] ;  /* 0x0000000820207981 */ /* 0x000f62000c1e1b00 */
[----:B------:R-:W-:Y:S02]  /*0e00*/  VIADD R42, R34, UR4 ;  /* 0x00000004222a7c36 */ /* 0x000fe40008000000 */
[----:B------:R-:W-:-:S04]  /*0e10*/  IMAD.WIDE R34, R35, 0x8, R22 ;  /* 0x0000000823227825 */ /* 0x000fc800078e0216 */
[----:B------:R-:W-:Y:S02]  /*0e20*/  IMAD R41, R42, UR5, R19 ;  /* 0x000000052a297c24 */ /* 0x000fe4000f8e0213 */
[----:B------:R-:W5:Y:S02]  /*0e30*/  LDG.E.64 R34, desc[UR6][R34.64] ;  /* 0x0000000622227981 */ /* 0x000f64000c1e1b00 */
[----:B------:R-:W-:-:S06]  /*0e40*/  IMAD.WIDE R22, R41, 0x8, R22 ;  /* 0x0000000829167825 */ /* 0x000fcc00078e0216 */
        /* <DEDUP_REMOVED lines=10> */
.L_x_155:
[----:B------:R-:W-:Y:S05]  /*0ef0*/  BSYNC.RECONVERGENT B2 ;  /* 0x0000000000027941 */ /* 0x000fea0003800200 */
.L_x_154:
        /* <DEDUP_REMOVED lines=16> */
[----:B--2---:R-:W-:Y:S01]  /*1000*/  IMAD.WIDE R22, R23, 0x8, R26 ;  /* 0x0000000817167825 */ /* 0x004fe200078e021a */
[----:B------:R-:W-:-:S03]  /*1010*/  IADD3 R28, PT, PT, R24, UR4, RZ ;  /* 0x00000004181c7c10 */ /* 0x000fc6000fffe0ff */
[--C-:B------:R-:W-:Y:S02]  /*1020*/  IMAD R25, R24, UR5, R19.reuse ;  /* 0x0000000518197c24 */ /* 0x100fe4000f8e0213 */
[----:B------:R-:W2:Y:S01]  /*1030*/  LDG.E.64 R22, desc[UR6][R22.64] ;  /* 0x0000000616167981 */ /* 0x000ea2000c1e1b00 */
[----:B------:R-:W-:Y:S02]  /*1040*/  IMAD R29, R28, UR5, R19 ;  /* 0x000000051c1d7c24 */ /* 0x000fe4000f8e0213 */
[----:B------:R-:W-:-:S04]  /*1050*/  IMAD.WIDE R24, R25, 0x8, R26 ;  /* 0x0000000819187825 */ /* 0x000fc800078e021a */
[----:B------:R-:W-:Y:S02]  /*1060*/  VIADD R32, R28, UR4 ;  /* 0x000000041c207c36 */ /* 0x000fe40008000000 */
[----:B------:R-:W3:Y:S01]  /*1070*/  LDG.E.64 R24, desc[UR8][R24.64] ;  /* 0x0000000818187981 */ /* 0x000ee2000c1e1b00 */
[----:B------:R-:W-:-:S04]  /*1080*/  IMAD.WIDE R28, R29, 0x8, R26 ;  /* 0x000000081d1c7825 */ /* 0x000fc800078e021a */
[----:B------:R-:W-:Y:S02]  /*1090*/  IMAD R33, R32, UR5, R19 ;  /* 0x0000000520217c24 */ /* 0x000fe4000f8e0213 */
[----:B------:R-:W4:Y:S02]  /*10a0*/  LDG.E.64 R28, desc[UR6][R28.64] ;  /* 0x000000061c1c7981 */ /* 0x000f24000c1e1b00 */
[----:B------:R-:W-:-:S06]  /*10b0*/  IMAD.WIDE R26, R33, 0x8, R26 ;  /* 0x00000008211a7825 */ /* 0x000fcc00078e021a */
[----:B------:R-:W5:Y:S01]  /*10c0*/  LDG.E.64 R26, desc[UR8][R26.64] ;  /* 0x000000081a1a7981 */ /* 0x000f62000c1e1b00 */
[----:B------:R-:W-:Y:S01]  /*10d0*/  IADD3 R40, PT, PT, R40, 0x4, RZ ;  /* 0x0000000428287810 */ /* 0x000fe20007ffe0ff */
[----:B--2---:R-:W-:-:S08]  /*10e0*/  DMUL R22, R30, R22 ;  /* 0x000000161e167228 */ /* 0x004fd00000000000 */
[----:B---3--:R-:W-:-:S08]  /*10f0*/  DMUL R22, R22, R24 ;  /* 0x0000001816167228 */ /* 0x008fd00000000000 */
[----:B----4-:R-:W-:-:S08]  /*1100*/  DMUL R22, R22, R28 ;  /* 0x0000001c16167228 */ /* 0x010fd00000000000 */
[----:B-----5:R-:W-:-:S11]  /*1110*/  DMUL R30, R22, R26 ;  /* 0x0000001a161e7228 */ /* 0x020fd60000000000 */
.L_x_157:
[----:B------:R-:W-:Y:S05]  /*1120*/  BSYNC.RECONVERGENT B2 ;  /* 0x0000000000027941 */ /* 0x000fea0003800200 */
.L_x_156:
[----:B------:R-:W-:Y:S05]  /*1130*/  @!P2 BRA `(.L_x_149) ;  /* 0x00000000006ca947 */ /* 0x000fea0003800000 */
[----:B------:R-:W0:Y:S01]  /*1140*/  LDC R27, c[0x0][0x3b0] ;  /* 0x0000ec00ff1b7b82 */ /* 0x000e220000000800 */
[----:B-1----:R-:W-:Y:S02]  /*1150*/  R2UR UR4, R6 ;  /* 0x00000000060472ca */ /* 0x002fe400000e0000 */
[----:B------:R-:W-:-:S05]  /*1160*/  R2UR UR5, R7 ;  /* 0x00000000070572ca */ /* 0x000fca00000e0000 */
[----:B------:R-:W1:Y:S08]  /*1170*/  LDC R28, c[0x0][0x3b8] ;  /* 0x0000ee00ff1c7b82 */ /* 0x000e700000000800 */
[----:B------:R-:W2:Y:S01]  /*1180*/  LDC.64 R22, c[0x0][0x380] ;  /* 0x0000e000ff167b82 */ /* 0x000ea20000000a00 */
[----:B0-----:R-:W-:-:S04]  /*1190*/  IMAD R40, R40, R27, R17 ;  /* 0x0000001b28287224 */ /* 0x001fc800078e0211 */
[----:B-1----:R-:W-:-:S04]  /*11a0*/  IMAD R25, R40, R28, R19 ;  /* 0x0000001c28197224 */ /* 0x002fc800078e0213 */
[----:B--2---:R-:W-:-:S06]  /*11b0*/  IMAD.WIDE R24, R25, 0x8, R22 ;  /* 0x0000000819187825 */ /* 0x004fcc00078e0216 */
[----:B------:R-:W2:Y:S01]  /*11c0*/  LDG.E.64 R24, desc[UR4][R24.64] ;  /* 0x0000000418187981 */ /* 0x000ea2000c1e1b00 */
[----:B------:R-:W-:Y:S01]  /*11d0*/  ISETP.NE.AND P1, PT, R20, 0x1, PT ;  /* 0x000000011400780c */ /* 0x000fe20003f25270 */
[----:B--2---:R-:W-:-:S12]  /*11e0*/  DMUL R30, R30, R24 ;  /* 0x000000181e1e7228 */ /* 0x004fd80000000000 */
[----:B------:R-:W-:Y:S05]  /*11f0*/  @!P1 BRA `(.L_x_149) ;  /* 0x00000000003c9947 */ /* 0x000fea0003800000 */
[----:B------:R-:W-:Y:S02]  /*1200*/  ISETP.NE.AND P1, PT, R20, 0x2, PT ;  /* 0x000000021400780c */ /* 0x000fe40003f25270 */
[----:B------:R-:W-:Y:S02]  /*1210*/  IADD3 R26, PT, PT, R40, R27, RZ ;  /* 0x0000001b281a7210 */ /* 0x000fe40007ffe0ff */
[----:B------:R-:W-:Y:S02]  /*1220*/  R2UR UR4, R6 ;  /* 0x00000000060472ca */ /* 0x000fe400000e0000 */
[----:B------:R-:W-:Y:S01]  /*1230*/  R2UR UR5, R7 ;  /* 0x00000000070572ca */ /* 0x000fe200000e0000 */
[----:B------:R-:W-:-:S04]  /*1240*/  IMAD R25, R26, R28, R19 ;  /* 0x0000001c1a197224 */ /* 0x000fc800078e0213 */
[----:B------:R-:W-:Y:S02]  /*1250*/  IMAD.WIDE R24, R25, 0x8, R22 ;  /* 0x0000000819187825 */ /* 0x000fe400078e0216 */
[----:B------:R-:W-:Y:S02]  /*1260*/  @P1 IADD3 R26, PT, PT, R26, R27, RZ ;  /* 0x0000001b1a1a1210 */ /* 0x000fe40007ffe0ff */
[----:B------:R-:W-:Y:S02]  /*1270*/  @P1 R2UR UR6, R6 ;  /* 0x00000000060612ca */ /* 0x000fe400000e0000 */
[----:B------:R-:W-:Y:S01]  /*1280*/  @P1 R2UR UR7, R7 ;  /* 0x00000000070712ca */ /* 0x000fe200000e0000 */
[----:B------:R-:W-:Y:S01]  /*1290*/  @P1 IMAD R27, R26, R28, R19 ;  /* 0x0000001c1a1b1224 */ /* 0x000fe200078e0213 */
[----:B------:R-:W2:Y:S03]  /*12a0*/  LDG.E.64 R24, desc[UR4][R24.64] ;  /* 0x0000000418187981 */ /* 0x000ea6000c1e1b00 */
[----:B------:R-:W-:-:S08]  /*12b0*/  @P1 IMAD.WIDE R22, R27, 0x8, R22 ;  /* 0x000000081b161825 */ /* 0x000fd000078e0216 */
[----:B------:R-:W3:Y:S01]  /*12c0*/  @P1 LDG.E.64 R22, desc[UR6][R22.64] ;  /* 0x0000000616161981 */ /* 0x000ee2000c1e1b00 */
[----:B--2---:R-:W-:-:S08]  /*12d0*/  DMUL R30, R30, R24 ;  /* 0x000000181e1e7228 */ /* 0x004fd00000000000 */
[----:B---3--:R-:W-:-:S11]  /*12e0*/  @P1 DMUL R30, R30, R22 ;  /* 0x000000161e1e1228 */ /* 0x008fd60000000000 */
.L_x_149:
[----:B------:R-:W-:Y:S05]  /*12f0*/  BSYNC.RECONVERGENT B0 ;  /* 0x0000000000007941 */ /* 0x000fea0003800200 */
.L_x_148:
[----:B------:R-:W0:Y:S01]  /*1300*/  LDC.64 R24, c[0x0][0x380] ;  /* 0x0000e000ff187b82 */ /* 0x000e220000000a00 */
[----:B------:R-:W2:Y:S01]  /*1310*/  LDCU UR4, c[0x0][0x3b8] ;  /* 0x00007700ff0477ac */ /* 0x000ea20008000800 */
[----:B-1----:R-:W-:Y:S02]  /*1320*/  R2UR UR6, R6 ;  /* 0x00000000060672ca */ /* 0x002fe400000e0000 */
[----:B------:R-:W-:-:S04]  /*1330*/  R2UR UR7, R7 ;  /* 0x00000000070772ca */ /* 0x000fc800000e0000 */
[----:B------:R-:W1:Y:S01]  /*1340*/  LDC.64 R28, c[0x0][0x398] ;  /* 0x0000e600ff1c7b82 */ /* 0x000e620000000a00 */
[----:B--2---:R-:W-:-:S04]  /*1350*/  IMAD R23, R14, UR4, R19 ;  /* 0x000000040e177c24 */ /* 0x004fc8000f8e0213 */
[----:B0-----:R-:W-:-:S03]  /*1360*/  IMAD.WIDE R24, R23, 0x8, R24 ;  /* 0x0000000817187825 */ /* 0x001fc600078e0218 */
[----:B------:R-:W0:Y:S03]  /*1370*/  LDC.64 R22, c[0x0][0x388] ;  /* 0x0000e200ff167b82 */ /* 0x000e260000000a00 */
[----:B------:R-:W2:Y:S01]  /*1380*/  LDG.E.64 R24, desc[UR6][R24.64] ;  /* 0x0000000618187981 */ /* 0x000ea2000c1e1b00 */
[C---:B------:R-:W-:Y:S01]  /*1390*/  R2UR UR8, R6.reuse ;  /* 0x00000000060872ca */ /* 0x040fe200000e0000 */
[----:B-1----:R-:W-:Y:S01]  /*13a0*/  IMAD.WIDE.U32 R28, R19, 0x8, R28 ;  /* 0x00000008131c7825 */ /* 0x002fe200078e001c */
[C---:B------:R-:W-:Y:S02]  /*13b0*/  R2UR UR9, R7.reuse ;  /* 0x00000000070972ca */ /* 0x040fe400000e0000 */
[----:B------:R-:W-:Y:S02]  /*13c0*/  R2UR UR10, R6 ;  /* 0x00000000060a72ca */ /* 0x000fe400000e0000 */
[----:B------:R-:W-:Y:S01]  /*13d0*/  R2UR UR11, R7 ;  /* 0x00000000070b72ca */ /* 0x000fe200000e0000 */
[----:B0-----:R-:W-:Y:S01]  /*13e0*/  IMAD.WIDE R32, R14, 0x8, R22 ;  /* 0x000000080e207825 */ /* 0x001fe200078e0216 */
[----:B--2---:R-:W-:-:S08]  /*13f0*/  DADD R26, -R24, 1 ;  /* 0x3ff00000181a7429 */ /* 0x004fd00000000100 */
[----:B------:R-:W-:Y:S01]  /*1400*/  DMUL R30, R26, R30 ;  /* 0x0000001e1a1e7228 */ /* 0x000fe20000000000 */
[----:B------:R-:W-:-:S06]  /*1410*/  IMAD.WIDE.U32 R26, R19, 0x8, R4 ;  /* 0x00000008131a7825 */ /* 0x000fcc00078e0004 */
[----:B------:R0:W-:Y:S04]  /*1420*/  ST.E.64 desc[UR6][R26.64], R30 ;  /* 0x0000001e1a007985 */ /* 0x0001e8000c101b06 */
[----:B------:R-:W2:Y:S04]  /*1430*/  LDG.E.64 R28, desc[UR8][R28.64] ;  /* 0x000000081c1c7981 */ /* 0x000ea8000c1e1b00 */
[----:B------:R-:W3:Y:S01]  /*1440*/  LDG.E.64 R24, desc[UR10][R32.64] ;  /* 0x0000000a20187981 */ /* 0x000ee2000c1e1b00 */
[----:B------:R-:W-:-:S04]  /*1450*/  IADD3 R19, PT, PT, R19, 0x1, RZ ;  /* 0x0000000113137810 */ /* 0x000fc80007ffe0ff */
[----:B------:R-:W-:Y:S01]  /*1460*/  ISETP.NE.AND P1, PT, R19, UR4, PT ;  /* 0x0000000413007c0c */ /* 0x000fe2000bf25270 */
[----:B--2---:R-:W-:-:S08]  /*1470*/  DMUL R22, R28, 0.5 ;  /* 0x3fe000001c167828 */ /* 0x004fd00000000000 */
[----:B---3--:R-:W-:-:S07]  /*1480*/  DFMA R22, R30, R22, R24 ;  /* 0x000000161e16722b */ /* 0x008fce0000000018 */
[----:B------:R0:W-:Y:S01]  /*1490*/  STG.E.64 desc[UR6][R32.64], R22 ;  /* 0x0000001620007986 */ /* 0x0001e2000c101b06 */
[----:B------:R-:W-:Y:S05]  /*14a0*/  @P1 BRA `(.L_x_158) ;  /* 0xffffffec00c01947 */ /* 0x000fea000383ffff */
[----:B------:R-:W-:Y:S05]  /*14b0*/  BSYNC.RECONVERGENT B1 ;  /* 0x0000000000017941 */ /* 0x000fea0003800200 */
.L_x_147:
[----:B------:R-:W2:Y:S01]  /*14c0*/  LDCU.64 UR6, c[0x0][0x3b0] ;  /* 0x00007600ff0677ac */ /* 0x000ea20008000a00 */
[----:B------:R-:W3:Y:S01]  /*14d0*/  LDC.64 R8, c[0x0][0x3a0] ;  /* 0x0000e800ff087b82 */ /* 0x000ee20000000a00 */
[----:B-1----:R-:W-:Y:S02]  /*14e0*/  R2UR UR8, R6 ;  /* 0x00000000060872ca */ /* 0x002fe400000e0000 */
[C---:B------:R-:W-:Y:S02]  /*14f0*/  R2UR UR9, R7.reuse ;  /* 0x00000000070972ca */ /* 0x040fe400000e0000 */
[----:B------:R-:W-:-:S03]  /*1500*/  R2UR UR5, R7 ;  /* 0x00000000070572ca */ /* 0x000fc600000e0000 */
[----:B------:R-:W1:Y:S01]  /*1510*/  LDC.64 R10, c[0x0][0x388] ;  /* 0x0000e200ff0a7b82 */ /* 0x000e620000000a00 */
[----:B--2---:R-:W-:-:S06]  /*1520*/  UIADD3 UR4, UPT, UPT, UR7, 0x2, URZ ;  /* 0x0000000207047890 */ /* 0x004fcc000fffe0ff */
[----:B------:R-:W-:Y:S01]  /*1530*/  IMAD R3, R17, UR4, R2 ;  /* 0x0000000411037c24 */ /* 0x000fe2000f8e0202 */
[----:B------:R-:W-:Y:S01]  /*1540*/  R2UR UR4, R6 ;  /* 0x00000000060472ca */ /* 0x000fe200000e0000 */
[----:B------:R-:W-:Y:S02]  /*1550*/  IMAD R17, R2, UR6, R17 ;  /* 0x0000000602117c24 */ /* 0x000fe4000f8e0211 */
[----:B---3--:R-:W-:Y:S02]  /*1560*/  IMAD.WIDE R8, R3, 0x8, R8 ;  /* 0x0000000803087825 */ /* 0x008fe400078e0208 */
[----:B------:R-:W2:Y:S04]  /*1570*/  LDC.64 R2, c[0x0][0x3a8] ;  /* 0x0000ea00ff027b82 */ /* 0x000ea80000000a00 */
[----:B------:R-:W3:Y:S01]  /*1580*/  LDG.E.64 R8, desc[UR8][R8.64] ;  /* 0x0000000808087981 */ /* 0x000ee2000c1e1b00 */
[----:B-1----:R-:W-:-:S03]  /*1590*/  IMAD.WIDE R12, R17, 0x8, R10 ;  /* 0x00000008110c7825 */ /* 0x002fc600078e020a */
[----:B------:R-:W1:Y:S03]  /*15a0*/  LDC.64 R10, c[0x0][0x390] ;  /* 0x0000e400ff0a7b82 */ /* 0x000e660000000a00 */
[----:B------:R-:W4:Y:S01]  /*15b0*/  LDG.E.64 R12, desc[UR4][R12.64] ;  /* 0x000000040c0c7981 */ /* 0x000f22000c1e1b00 */
[----:B------:R-:W-:Y:S01]  /*15c0*/  UMOV UR4, 0x54442d18 ;  /* 0x54442d1800047882 */ /* 0x000fe20000000000 */
[----:B------:R-:W-:Y:S01]  /*15d0*/  UMOV UR5, 0x401921fb ;  /* 0x401921fb00057882 */ /* 0x000fe20000000000 */
[----:B------:R-:W-:Y:S01]  /*15e0*/  MOV R0, 0x28 ;  /* 0x0000002800007802 */ /* 0x000fe20000000f00 */
[----:B--2---:R-:W-:Y:S01]  /*15f0*/  DMUL R2, R2, UR4 ;  /* 0x0000000402027c28 */ /* 0x004fe20008000000 */
[----:B------:R-:W-:Y:S02]  /*1600*/  R2UR UR4, R6 ;  /* 0x00000000060472ca */ /* 0x000fe400000e0000 */
[----:B------:R-:W-:Y:S01]  /*1610*/  R2UR UR5, R7 ;  /* 0x00000000070572ca */ /* 0x000fe200000e0000 */
[----:B-1----:R-:W-:-:S04]  /*1620*/  IMAD.WIDE R6, R17, 0x8, R10 ;  /* 0x0000000811067825 */ /* 0x002fc800078e020a */
[----:B---3--:R-:W-:Y:S01]  /*1630*/  DMUL R2, R2, R8 ;  /* 0x0000000802027228 */ /* 0x008fe20000000000 */
[----:B------:R1:W2:Y:S07]  /*1640*/  LDC.64 R8, c[0x4][R0] ;  /* 0x0100000000087b82 */ /* 0x0002ae0000000a00 */
[----:B----4-:R-:W-:-:S07]  /*1650*/  DMUL R2, R2, R12 ;  /* 0x0000000c02027228 */ /* 0x010fce0000000000 */
[----:B------:R1:W-:Y:S04]  /*1660*/  STG.E.64 desc[UR4][R6.64], R2 ;  /* 0x0000000206007986 */ /* 0x0003e8000c101b04 */
[----:B------:R-:W-:-:S07]  /*1670*/  LEPC R20, `(.L_x_159) ;  /* 0x000000001014794e */ /* 0x000fce0000000000 */
[----:B012---:R-:W-:Y:S05]  /*1680*/  CALL.ABS.NOINC R8 ;  /* 0x0000000008007343 */ /* 0x007fea0003c00000 */
.L_x_159:
[----:B------:R-:W-:Y:S05]  /*1690*/  EXIT ;  /* 0x000000000000794d */ /* 0x000fea0003800000 */
.L_x_160:
        /* <DEDUP_REMOVED lines=14> */
.L_x_1132:


//--------------------- .text._Z38integrate_optdepth_transmission_nonisoPdS_S_S_S_S_S_iii --------------------------
	.section	.text._Z38integrate_optdepth_transmission_nonisoPdS_S_S_S_S_S_iii,"ax",@progbits
	.align	128
        .global         _Z38integrate_optdepth_transmission_nonisoPdS_S_S_S_S_S_iii
        .type           _Z38integrate_optdepth_transmission_nonisoPdS_S_S_S_S_S_iii,@function
        .size           _Z38integrate_optdepth_transmission_nonisoPdS_S_S_S_S_S_iii,(.L_x_1133 - _Z38integrate_optdepth_transmission_nonisoPdS_S_S_S_S_S_iii)
        .other          _Z38integrate_optdepth_transmission_nonisoPdS_S_S_S_S_S_iii,@"STO_CUDA_ENTRY STV_DEFAULT"
_Z38integrate_optdepth_transmission_nonisoPdS_S_S_S_S_S_iii:
.text._Z38integrate_optdepth_transmission_nonisoPdS_S_S_S_S_S_iii:
[----:B------:R-:W-:Y:S01]  /*0000*/  LDC R1, c[0x0][0x37c] ;  /* 0x0000df00ff017b82 */ /* 0x000fe20000000800 */
[----:B------:R-:W0:Y:S07]  /*0010*/  S2R R3, SR_TID.Y ;  /* 0x0000000000037919 */ /* 0x000e2e0000002200 */
[----:B------:R-:W1:Y:S01]  /*0020*/  LDC R5, c[0x0][0x360] ;  /* 0x0000d800ff057b82 */ /* 0x000e620000000800 */
[----:B------:R-:W2:Y:S01]  /*0030*/  LDCU.64 UR8, c[0x0][0x3b8] ;  /* 0x00007700ff0877ac */ /* 0x000ea20008000a00 */
[----:B------:R-:W1:Y:S06]  /*0040*/  S2R R2, SR_TID.X ;  /* 0x0000000000027919 */ /* 0x000e6c0000002100 */
[----:B------:R-:W0:Y:S08]  /*0050*/  S2UR UR5, SR_CTAID.Y ;  /* 0x00000000000579c3 */ /* 0x000e300000002600 */
[----:B------:R-:W0:Y:S08]  /*0060*/  LDC R0, c[0x0][0x364] ;  /* 0x0000d900ff007b82 */ /* 0x000e300000000800 */
[----:B------:R-:W1:Y:S01]  /*0070*/  S2UR UR4, SR_CTAID.X ;  /* 0x00000000000479c3 */ /* 0x000e620000002500 */
[----:B0-----:R-:W-:-:S05]  /*0080*/  IMAD R3, R0, UR5, R3 ;  /* 0x0000000500037c24 */ /* 0x001fca000f8e0203 */
[----:B--2---:R-:W-:Y:S01]  /*0090*/  ISETP.GE.AND P0, PT, R3, UR9, PT ;  /* 0x0000000903007c0c */ /* 0x004fe2000bf06270 */
[----:B-1----:R-:W-:-:S05]  /*00a0*/  IMAD R2, R5, UR4, R2 ;  /* 0x0000000405027c24 */ /* 0x002fca000f8e0202 */
[----:B------:R-:W-:-:S13]  /*00b0*/  ISETP.GE.OR P0, PT, R2, UR8, P0 ;  /* 0x0000000802007c0c */ /* 0x000fda0008706670 */
[----:B------:R-:W-:Y:S05]  /*00c0*/  @P0 EXIT ;  /* 0x000000000000094d */ /* 0x000fea0003800000 */
[----:B------:R-:W0:Y:S01]  /*00d0*/  LDC R0, c[0x0][0x3c0] ;  /* 0x0000f000ff007b82 */ /* 0x000e220000000800 */
[----:B------:R-:W1:Y:S01]  /*00e0*/  LDCU.64 UR6, c[0x0][0x358] ;  /* 0x00006b00ff0677ac */ /* 0x000e620008000a00 */
[----:B------:R-:W-:-:S06]  /*00f0*/  IMAD R3, R3, UR8, R2 ;  /* 0x0000000803037c24 */ /* 0x000fcc000f8e0202 */
[----:B------:R-:W2:Y:S08]  /*0100*/  LDC.64 R6, c[0x0][0x3a8] ;  /* 0x0000ea00ff067b82 */ /* 0x000eb00000000a00 */
[----:B------:R-:W3:Y:S01]  /*0110*/  LDC.64 R4, c[0x0][0x390] ;  /* 0x0000e400ff047b82 */ /* 0x000ee20000000a00 */
[----:B0-----:R-:W-:Y:S01]  /*0120*/  ISETP.GE.AND P0, PT, R0, 0x1, PT ;  /* 0x000000010000780c */ /* 0x001fe20003f06270 */
[----:B--2---:R-:W-:-:S05]  /*0130*/  IMAD.WIDE R6, R3, 0x8, R6 ;  /* 0x0000000803067825 */ /* 0x004fca00078e0206 */
[----:B-1----:R0:W-:Y:S01]  /*0140*/  STG.E.64 desc[UR6][R6.64], RZ ;  /* 0x000000ff06007986 */ /* 0x0021e2000c101b06 */
[----:B---3--:R-:W-:-:S05]  /*0150*/  IMAD.WIDE R4, R3, 0x8, R4 ;  /* 0x0000000803047825 */ /* 0x008fca00078e0204 */
[----:B------:R0:W-:Y:S01]  /*0160*/  STG.E.64 desc[UR6][R4.64], RZ ;  /* 0x000000ff04007986 */ /* 0x0001e2000c101b06 */
[----:B------:R-:W-:Y:S05]  /*0170*/  @!P0 EXIT ;  /* 0x000000000000894d */ /* 0x000fea0003800000 */
[C---:B------:R-:W-:Y:S01]  /*0180*/  ISETP.GE.U32.AND P1, PT, R0.reuse, 0x4, PT ;  /* 0x000000040000780c */ /* 0x040fe20003f26070 */
[----:B------:R-:W-:Y:S01]  /*0190*/  HFMA2 R26, -RZ, RZ, 0, 0 ;  /* 0x00000000ff1a7431 */ /* 0x000fe200000001ff */
[----:B------:R-:W-:Y:S01]  /*01a0*/  LOP3.LUT R2, R0, 0x3, RZ, 0xc0, !PT ;  /* 0x0000000300027812 */ /* 0x000fe200078ec0ff */
[----:B------:R-:W-:-:S03]  /*01b0*/  IMAD R3, R3, R0, RZ ;  /* 0x0000000003037224 */ /* 0x000fc600078e02ff */
[----:B------:R-:W-:-:S07]  /*01c0*/  ISETP.NE.AND P0, PT, R2, RZ, PT ;  /* 0x000000ff0200720c */ /* 0x000fce0003f05270 */
[----:B------:R-:W-:Y:S06]  /*01d0*/  @!P1 BRA `(.L_x_161) ;  /* 0x0000000400589947 */ /* 0x000fec0003800000 */
[----:B------:R-:W1:Y:S01]  /*01e0*/  LDCU.64 UR4, c[0x0][0x3b0] ;  /* 0x00007600ff0477ac */ /* 0x000e620008000a00 */
[----:B------:R-:W-:Y:S02]  /*01f0*/  LOP3.LUT R26, R0, 0x7ffffffc, RZ, 0xc0, !PT ;  /* 0x7ffffffc001a7812 */ /* 0x000fe400078ec0ff */
[----:B------:R-:W-:Y:S02]  /*0200*/  MOV R27, R3 ;  /* 0x00000003001b7202 */ /* 0x000fe40000000f00 */
[----:B------:R-:W-:Y:S01]  /*0210*/  IADD3 R28, PT, PT, -R26, RZ, RZ ;  /* 0x000000ff1a1c7210 */ /* 0x000fe20007ffe1ff */
[----:B-1----:R-:W-:-:S04]  /*0220*/  UIADD3 UR4, UP0, UPT, UR4, 0x10, URZ ;  /* 0x0000001004047890 */ /* 0x002fc8000ff1e0ff */
[----:B------:R-:W-:Y:S02]  /*0230*/  UIADD3.X UR5, UPT, UPT, URZ, UR5, URZ, UP0, !UPT ;  /* 0x00000005ff057290 */ /* 0x000fe400087fe4ff */
[----:B------:R-:W-:-:S04]  /*0240*/  MOV R12, UR4 ;  /* 0x00000004000c7c02 */ /* 0x000fc80008000f00 */
[----:B------:R-:W-:-:S07]  /*0250*/  MOV R13, UR5 ;  /* 0x00000005000d7c02 */ /* 0x000fce0008000f00 */
.L_x_162:
[----:B-1----:R-:W1:Y:S01]  /*0260*/  LDC.64 R8, c[0x0][0x398] ;  /* 0x0000e600ff087b82 */ /* 0x002e620000000a00 */
[----:B------:R-:W2:Y:S04]  /*0270*/  LDG.E.64 R22, desc[UR6][R12.64+-0x10] ;  /* 0xfffff0060c167981 */ /* 0x000ea8000c1e1b00 */
[----:B------:R-:W3:Y:S03]  /*0280*/  LDG.E.64 R18, desc[UR6][R6.64] ;  /* 0x0000000606127981 */ /* 0x000ee6000c1e1b00 */
[----:B------:R-:W4:Y:S08]  /*0290*/  LDC.64 R10, c[0x0][0x3a0] ;  /* 0x0000e800ff0a7b82 */ /* 0x000f300000000a00 */
[----:B------:R-:W5:Y:S01]  /*02a0*/  LDC.64 R16, c[0x0][0x388] ;  /* 0x0000e200ff107b82 */ /* 0x000f620000000a00 */
[----:B-1----:R-:W-:-:S05]  /*02b0*/  IMAD.WIDE R8, R27, 0x8, R8 ;  /* 0x000000081b087825 */ /* 0x002fca00078e0208 */
[----:B------:R-:W3:Y:S01]  /*02c0*/  LDG.E.64 R14, desc[UR6][R8.64] ;  /* 0x00000006080e7981 */ /* 0x000ee2000c1e1b00 */
[----:B----4-:R-:W-:-:S05]  /*02d0*/  IMAD.WIDE R10, R27, 0x8, R10 ;  /* 0x000000081b0a7825 */ /* 0x010fca00078e020a */
[----:B------:R-:W3:Y:S01]  /*02e0*/  LDG.E.64 R20, desc[UR6][R10.64] ;  /* 0x000000060a147981 */ /* 0x000ee2000c1e1b00 */
[----:B-----5:R-:W-:Y:S01]  /*02f0*/  IMAD.WIDE R16, R27, 0x8, R16 ;  /* 0x000000081b107825 */ /* 0x020fe200078e0210 */
[----:B--2---:R-:W-:Y:S02]  /*0300*/  DMUL R22, R22, 0.5 ;  /* 0x3fe0000016167828 */ /* 0x004fe40000000000 */
[----:B---3--:R-:W-:Y:S01]  /*0310*/  DADD R20, R14, R20 ;  /* 0x000000000e147229 */ /* 0x008fe20000000014 */
[----:B------:R-:W1:Y:S07]  /*0320*/  LDC.64 R14, c[0x0][0x380] ;  /* 0x0000e000ff0e7b82 */ /* 0x000e6e0000000a00 */
[----:B------:R-:W-:-:S07]  /*0330*/  DFMA R18, R22, R20, R18 ;  /* 0x000000141612722b */ /* 0x000fce0000000012 */
[----:B------:R2:W-:Y:S04]  /*0340*/  STG.E.64 desc[UR6][R6.64], R18 ;  /* 0x0000001206007986 */ /* 0x0005e8000c101b06 */
[----:B------:R-:W3:Y:S04]  /*0350*/  LDG.E.64 R20, desc[UR6][R16.64] ;  /* 0x0000000610147981 */ /* 0x000ee8000c1e1b00 */
[----:B------:R-:W4:Y:S01]  /*0360*/  LDG.E.64 R24, desc[UR6][R12.64+-0x10] ;  /* 0xfffff0060c187981 */ /* 0x000f22000c1e1b00 */
[----:B-1----:R-:W-:-:S03]  /*0370*/  IMAD.WIDE R14, R27, 0x8, R14 ;  /* 0x000000081b0e7825 */ /* 0x002fc600078e020e */
[----:B--2---:R-:W2:Y:S04]  /*0380*/  LDG.E.64 R18, desc[UR6][R4.64] ;  /* 0x0000000604127981 */ /* 0x004ea8000c1e1b00 */
[----:B------:R-:W3:Y:S01]  /*0390*/  LDG.E.64 R22, desc[UR6][R14.64] ;  /* 0x000000060e167981 */ /* 0x000ee2000c1e1b00 */
[----:B----4-:R-:W-:Y:S02]  /*03a0*/  DMUL R24, R24, 0.5 ;  /* 0x3fe0000018187828 */ /* 0x010fe40000000000 */
[----:B---3--:R-:W-:-:S08]  /*03b0*/  DMUL R20, R22, R20 ;  /* 0x0000001416147228 */ /* 0x008fd00000000000 */
[----:B--2---:R-:W-:-:S07]  /*03c0*/  DFMA R18, R24, R20, R18 ;  /* 0x000000141812722b */ /* 0x004fce0000000012 */
[----:B------:R1:W-:Y:S04]  /*03d0*/  STG.E.64 desc[UR6][R4.64], R18 ;  /* 0x0000001204007986 */ /* 0x0003e8000c101b06 */
[----:B------:R-:W2:Y:S04]  /*03e0*/  LDG.E.64 R22, desc[UR6][R8.64+0x8] ;  /* 0x0000080608167981 */ /* 0x000ea8000c1e1b00 */
[----:B------:R-:W2:Y:S04]  /*03f0*/  LDG.E.64 R20, desc[UR6][R10.64+0x8] ;  /* 0x000008060a147981 */ /* 0x000ea8000c1e1b00 */
[----:B------:R-:W3:Y:S04]  /*0400*/  LDG.E.64 R24, desc[UR6][R12.64+-0x8] ;  /* 0xfffff8060c187981 */ /* 0x000ee8000c1e1b00 */
[----:B-1----:R-:W4:Y:S01]  /*0410*/  LDG.E.64 R18, desc[UR6][R6.64] ;  /* 0x0000000606127981 */ /* 0x002f22000c1e1b00 */
[----:B--2---:R-:W-:-:S02]  /*0420*/  DADD R20, R22, R20 ;  /* 0x0000000016147229 */ /* 0x004fc40000000014 */
[----:B---3--:R-:W-:-:S08]  /*0430*/  DMUL R24, R24, 0.5 ;  /* 0x3fe0000018187828 */ /* 0x008fd00000000000 */
[----:B----4-:R-:W-:-:S07]  /*0440*/  DFMA R18, R24, R20, R18 ;  /* 0x000000141812722b */ /* 0x010fce0000000012 */
[----:B------:R1:W-:Y:S04]  /*0450*/  STG.E.64 desc[UR6][R6.64], R18 ;  /* 0x0000001206007986 */ /* 0x0003e8000c101b06 */
[----:B------:R-:W2:Y:S04]  /*0460*/  LDG.E.64 R22, desc[UR6][R14.64+0x8] ;  /* 0x000008060e167981 */ /* 0x000ea8000c1e1b00 */
[----:B------:R-:W2:Y:S04]  /*0470*/  LDG.E.64 R20, desc[UR6][R16.64+0x8] ;  /* 0x0000080610147981 */ /* 0x000ea8000c1e1b00 */
[----:B------:R-:W3:Y:S04]  /*0480*/  LDG.E.64 R24, desc[UR6][R12.64+-0x8] ;  /* 0xfffff8060c187981 */ /* 0x000ee8000c1e1b00 */
[----:B-1----:R-:W4:Y:S01]  /*0490*/  LDG.E.64 R18, desc[UR6][R4.64] ;  /* 0x0000000604127981 */ /* 0x002f22000c1e1b00 */
[----:B--2---:R-:W-:-:S02]  /*04a0*/  DMUL R20, R22, R20 ;  /* 0x0000001416147228 */ /* 0x004fc40000000000 */
[----:B---3--:R-:W-:-:S08]  /*04b0*/  DMUL R24, R24, 0.5 ;  /* 0x3fe0000018187828 */ /* 0x008fd00000000000 */
[----:B----4-:R-:W-:-:S07]  /*04c0*/  DFMA R22, R24, R20, R18 ;  /* 0x000000141816722b */ /* 0x010fce0000000012 */
[----:B------:R1:W-:Y:S04]  /*04d0*/  STG.E.64 desc[UR6][R4.64], R22 ;  /* 0x0000001604007986 */ /* 0x0003e8000c101b06 */
[----:B------:R-:W2:Y:S04]  /*04e0*/  LDG.E.64 R20, desc[UR6][R10.64+0x10] ;  /* 0x000010060a147981 */ /* 0x000ea8000c1e1b00 */
[----:B------:R-:W3:Y:S04]  /*04f0*/  LDG.E.64 R24, desc[UR6][R12.64] ;  /* 0x000000060c187981 */ /* 0x000ee8000c1e1b00 */
[----:B------:R-:W4:Y:S04]  /*0500*/  LDG.E.64 R18, desc[UR6][R6.64] ;  /* 0x0000000606127981 */ /* 0x000f28000c1e1b00 */
[----:B-1----:R-:W2:Y:S01]  /*0510*/  LDG.E.64 R22, desc[UR6][R8.64+0x10] ;  /* 0x0000100608167981 */ /* 0x002ea2000c1e1b00 */
[----:B---3--:R-:W-:-:S02]  /*0520*/  DMUL R24, R24, 0.5 ;  /* 0x3fe0000018187828 */ /* 0x008fc40000000000 */
[----:B--2---:R-:W-:-:S08]  /*0530*/  DADD R20, R22, R20 ;  /* 0x0000000016147229 */ /* 0x004fd00000000014 */
[----:B----4-:R-:W-:-:S07]  /*0540*/  DFMA R20, R24, R20, R18 ;  /* 0x000000141814722b */ /* 0x010fce0000000012 */
[----:B------:R1:W-:Y:S04]  /*0550*/  STG.E.64 desc[UR6][R6.64], R20 ;  /* 0x0000001406007986 */ /* 0x0003e8000c101b06 */
[----:B------:R-:W2:Y:S04]  /*0560*/  LDG.E.64 R18, desc[UR6][R14.64+0x10] ;  /* 0x000010060e127981 */ /* 0x000ea8000c1e1b00 */
[----:B------:R-:W3:Y:S04]  /*0570*/  LDG.E.64 R22, desc[UR6][R12.64] ;  /* 0x000000060c167981 */ /* 0x000ee8000c1e1b00 */
[----:B------:R-:W4:Y:S04]  /*0580*/  LDG.E.64 R24, desc[UR6][R4.64] ;  /* 0x0000000604187981 */ /* 0x000f28000c1e1b00 */
[----:B-1----:R-:W2:Y:S01]  /*0590*/  LDG.E.64 R20, desc[UR6][R16.64+0x10] ;  /* 0x0000100610147981 */ /* 0x002ea2000c1e1b00 */
[----:B---3--:R-:W-:-:S02]  /*05a0*/  DMUL R22, R22, 0.5 ;  /* 0x3fe0000016167828 */ /* 0x008fc40000000000 */
[----:B--2---:R-:W-:-:S08]  /*05b0*/  DMUL R18, R18, R20 ;  /* 0x0000001412127228 */ /* 0x004fd00000000000 */
[----:B----4-:R-:W-:-:S07]  /*05c0*/  DFMA R24, R22, R18, R24 ;  /* 0x000000121618722b */ /* 0x010fce0000000018 */
[----:B------:R1:W-:Y:S04]  /*05d0*/  STG.E.64 desc[UR6][R4.64], R24 ;  /* 0x0000001804007986 */ /* 0x0003e8000c101b06 */
[----:B------:R-:W2:Y:S04]  /*05e0*/  LDG.E.64 R8, desc[UR6][R8.64+0x18] ;  /* 0x0000180608087981 */ /* 0x000ea8000c1e1b00 */
[----:B------:R-:W2:Y:S04]  /*05f0*/  LDG.E.64 R10, desc[UR6][R10.64+0x18] ;  /* 0x000018060a0a7981 */ /* 0x000ea8000c1e1b00 */
[----:B------:R-:W3:Y:S04]  /*0600*/  LDG.E.64 R20, desc[UR6][R12.64+0x8] ;  /* 0x000008060c147981 */ /* 0x000ee8000c1e1b00 */
[----:B------:R-:W4:Y:S01]  /*0610*/  LDG.E.64 R18, desc[UR6][R6.64] ;  /* 0x0000000606127981 */ /* 0x000f22000c1e1b00 */
[----:B--2---:R-:W-:-:S02]  /*0620*/  DADD R22, R8, R10 ;  /* 0x0000000008167229 */ /* 0x004fc4000000000a */
[----:B---3--:R-:W-:-:S08]  /*0630*/  DMUL R20, R20, 0.5 ;  /* 0x3fe0000014147828 */ /* 0x008fd00000000000 */
[----:B----4-:R-:W-:-:S07]  /*0640*/  DFMA R18, R20, R22, R18 ;  /* 0x000000161412722b */ /* 0x010fce0000000012 */
[----:B------:R1:W-:Y:S04]  /*0650*/  STG.E.64 desc[UR6][R6.64], R18 ;  /* 0x0000001206007986 */ /* 0x0003e8000c101b06 */
[----:B------:R-:W2:Y:S04]  /*0660*/  LDG.E.64 R14, desc[UR6][R14.64+0x18] ;  /* 0x000018060e0e7981 */ /* 0x000ea8000c1e1b00 */
[----:B------:R-:W2:Y:S04]  /*0670*/  LDG.E.64 R16, desc[UR6][R16.64+0x18] ;  /* 0x0000180610107981 */ /* 0x000ea8000c1e1b00 */
[----:B------:R3:W4:Y:S04]  /*0680*/  LDG.E.64 R20, desc[UR6][R12.64+0x8] ;  /* 0x000008060c147981 */ /* 0x000728000c1e1b00 */
[----:B------:R-:W5:Y:S01]  /*0690*/  LDG.E.64 R8, desc[UR6][R4.64] ;  /* 0x0000000604087981 */ /* 0x000f62000c1e1b00 */
[----:B------:R-:W-:-:S04]  /*06a0*/  IADD3 R28, PT, PT, R28, 0x4, RZ ;  /* 0x000000041c1c7810 */ /* 0x000fc80007ffe0ff */
[----:B------:R-:W-:Y:S02]  /*06b0*/  ISETP.NE.AND P1, PT, R28, RZ, PT ;  /* 0x000000ff1c00720c */ /* 0x000fe40003f25270 */
[----:B---3--:R-:W-:Y:S02]  /*06c0*/  IADD3 R12, P2, PT, R12, 0x20, RZ ;  /* 0x000000200c0c7810 */ /* 0x008fe40007f5e0ff */
[----:B------:R-:W-:Y:S02]  /*06d0*/  IADD3 R27, PT, PT, R27, 0x4, RZ ;  /* 0x000000041b1b7810 */ /* 0x000fe40007ffe0ff */
[----:B------:R-:W-:Y:S01]  /*06e0*/  IADD3.X R13, PT, PT, RZ, R13, RZ, P2, !PT ;  /* 0x0000000dff0d7210 */ /* 0x000fe200017fe4ff */
[----:B--2---:R-:W-:Y:S02]  /*06f0*/  DMUL R10, R14, R16 ;  /* 0x000000100e0a7228 */ /* 0x004fe40000000000 */
[----:B----4-:R-:W-:-:S08]  /*0700*/  DMUL R20, R20, 0.5 ;  /* 0x3fe0000014147828 */ /* 0x010fd00000000000 */
[----:B-----5:R-:W-:-:S07]  /*0710*/  DFMA R8, R20, R10, R8 ;  /* 0x0000000a1408722b */ /* 0x020fce0000000008 */
[----:B------:R1:W-:Y:S01]  /*0720*/  STG.E.64 desc[UR6][R4.64], R8 ;  /* 0x0000000804007986 */ /* 0x0003e2000c101b06 */
[----:B------:R-:W-:Y:S05]  /*0730*/  @P1 BRA `(.L_x_162) ;  /* 0xfffffff800c81947 */ /* 0x000fea000383ffff */
.L_x_161:
[----:B------:R-:W-:Y:S05]  /*0740*/  @!P0 EXIT ;  /* 0x000000000000894d */ /* 0x000fea0003800000 */
[----:B------:R-:W-:Y:S02]  /*0750*/  ISETP.NE.AND P0, PT, R2, 0x1, PT ;  /* 0x000000010200780c */ /* 0x000fe40003f05270 */
[----:B------:R-:W-:-:S04]  /*0760*/  LOP3.LUT R0, R0, 0x1, RZ, 0xc0, !PT ;  /* 0x0000000100007812 */ /* 0x000fc800078ec0ff */
[----:B------:R-:W-:-:S07]  /*0770*/  ISETP.NE.U32.AND P1, PT, R0, 0x1, PT ;  /* 0x000000010000780c */ /* 0x000fce0003f25070 */
[----:B------:R-:W-:Y:S06]  /*0780*/  @!P0 BRA `(.L_x_163) ;  /* 0x0000000000b08947 */ /* 0x000fec0003800000 */
[----:B------:R-:W2:Y:S01]  /*0790*/  LDC.64 R12, c[0x0][0x398] ;  /* 0x0000e600ff0c7b82 */ /* 0x000ea20000000a00 */
[----:B------:R-:W-:Y:S01]  /*07a0*/  IADD3 R21, PT, PT, R3, R26, RZ ;  /* 0x0000001a03157210 */ /* 0x000fe20007ffe0ff */
[----:B------:R-:W3:Y:S06]  /*07b0*/  LDG.E.64 R16, desc[UR6][R6.64] ;  /* 0x0000000606107981 */ /* 0x000eec000c1e1b00 */
[----:B------:R-:W4:Y:S08]  /*07c0*/  LDC.64 R10, c[0x0][0x3a0] ;  /* 0x0000e800ff0a7b82 */ /* 0x000f300000000a00 */
[----:B-1----:R-:W1:Y:S01]  /*07d0*/  LDC.64 R8, c[0x0][0x3b0] ;  /* 0x0000ec00ff087b82 */ /* 0x002e620000000a00 */
[----:B--2---:R-:W-:-:S07]  /*07e0*/  IMAD.WIDE R12, R21, 0x8, R12 ;  /* 0x00000008150c7825 */ /* 0x004fce00078e020c */
[----:B------:R-:W2:Y:S01]  /*07f0*/  LDC.64 R18, c[0x0][0x380] ;  /* 0x0000e000ff127b82 */ /* 0x000ea20000000a00 */
[----:B------:R-:W5:Y:S01]  /*0800*/  LDG.E.64 R24, desc[UR6][R12.64] ;  /* 0x000000060c187981 */ /* 0x000f62000c1e1b00 */
[----:B----4-:R-:W-:-:S06]  /*0810*/  IMAD.WIDE R10, R21, 0x8, R10 ;  /* 0x00000008150a7825 */ /* 0x010fcc00078e020a */
[----:B------:R-:W4:Y:S01]  /*0820*/  LDC.64 R14, c[0x0][0x388] ;  /* 0x0000e200ff0e7b82 */ /* 0x000f220000000a00 */
[----:B------:R-:W5:Y:S01]  /*0830*/  LDG.E.64 R28, desc[UR6][R10.64] ;  /* 0x000000060a1c7981 */ /* 0x000f62000c1e1b00 */
[----:B-1----:R-:W-:-:S05]  /*0840*/  IMAD.WIDE.U32 R8, R26, 0x8, R8 ;  /* 0x000000081a087825 */ /* 0x002fca00078e0008 */
[----:B------:R-:W3:Y:S01]  /*0850*/  LDG.E.64 R22, desc[UR6][R8.64] ;  /* 0x0000000608167981 */ /* 0x000ee2000c1e1b00 */
[----:B--2---:R-:W-:-:S04]  /*0860*/  IMAD.WIDE R18, R21, 0x8, R18 ;  /* 0x0000000815127825 */ /* 0x004fc800078e0212 */
[----:B----4-:R-:W-:Y:S01]  /*0870*/  IMAD.WIDE R14, R21, 0x8, R14 ;  /* 0x00000008150e7825 */ /* 0x010fe200078e020e */
[----:B-----5:R-:W-:Y:S02]  /*0880*/  DADD R24, R24, R28 ;  /* 0x0000000018187229 */ /* 0x020fe4000000001c */
[----:B---3--:R-:W-:-:S08]  /*0890*/  DMUL R22, R22, 0.5 ;  /* 0x3fe0000016167828 */ /* 0x008fd00000000000 */
[----:B------:R-:W-:-:S07]  /*08a0*/  DFMA R22, R22, R24, R16 ;  /* 0x000000181616722b */ /* 0x000fce0000000010 */
[----:B------:R1:W-:Y:S04]  /*08b0*/  STG.E.64 desc[UR6][R6.64], R22 ;  /* 0x0000001606007986 */ /* 0x0003e8000c101b06 */
[----:B------:R-:W2:Y:S04]  /*08c0*/  LDG.E.64 R24, desc[UR6][R18.64] ;  /* 0x0000000612187981 */ /* 0x000ea8000c1e1b00 */
[----:B------:R-:W2:Y:S04]  /*08d0*/  LDG.E.64 R28, desc[UR6][R14.64] ;  /* 0x000000060e1c7981 */ /* 0x000ea8000c1e1b00 */
[----:B------:R-:W3:Y:S04]  /*08e0*/  LDG.E.64 R20, desc[UR6][R8.64] ;  /* 0x0000000608147981 */ /* 0x000ee8000c1e1b00 */
[----:B------:R-:W4:Y:S01]  /*08f0*/  LDG.E.64 R16, desc[UR6][R4.64] ;  /* 0x0000000604107981 */ /* 0x000f22000c1e1b00 */
[----:B--2---:R-:W-:-:S02]  /*0900*/  DMUL R24, R24, R28 ;  /* 0x0000001c18187228 */ /* 0x004fc40000000000 */
[----:B---3--:R-:W-:-:S08]  /*0910*/  DMUL R20, R20, 0.5 ;  /* 0x3fe0000014147828 */ /* 0x008fd00000000000 */
[----:B----4-:R-:W-:-:S07]  /*0920*/  DFMA R16, R20, R24, R16 ;  /* 0x000000181410722b */ /* 0x010fce0000000010 */
[----:B------:R2:W-:Y:S04]  /*0930*/  STG.E.64 desc[UR6][R4.64], R16 ;  /* 0x0000001004007986 */ /* 0x0005e8000c101b06 */
[----:B------:R-:W1:Y:S04]  /*0940*/  LDG.E.64 R12, desc[UR6][R12.64+0x8] ;  /* 0x000008060c0c7981 */ /* 0x000e68000c1e1b00 */
[----:B------:R-:W1:Y:S04]  /*0950*/  LDG.E.64 R10, desc[UR6][R10.64+0x8] ;  /* 0x000008060a0a7981 */ /* 0x000e68000c1e1b00 */
[----:B------:R-:W3:Y:S04]  /*0960*/  LDG.E.64 R20, desc[UR6][R8.64+0x8] ;  /* 0x0000080608147981 */ /* 0x000ee8000c1e1b00 */
[----:B------:R-:W4:Y:S01]  /*0970*/  LDG.E.64 R24, desc[UR6][R6.64] ;  /* 0x0000000606187981 */ /* 0x000f22000c1e1b00 */
[----:B-1----:R-:W-:-:S02]  /*0980*/  DADD R22, R12, R10 ;  /* 0x000000000c167229 */ /* 0x002fc4000000000a */
[----:B---3--:R-:W-:-:S08]  /*0990*/  DMUL R20, R20, 0.5 ;  /* 0x3fe0000014147828 */ /* 0x008fd00000000000 */
[----:B----4-:R-:W-:-:S07]  /*09a0*/  DFMA R20, R20, R22, R24 ;  /* 0x000000161414722b */ /* 0x010fce0000000018 */
[----:B------:R3:W-:Y:S04]  /*09b0*/  STG.E.64 desc[UR6][R6.64], R20 ;  /* 0x0000001406007986 */ /* 0x0007e8000c101b06 */
[----:B------:R-:W4:Y:S04]  /*09c0*/  LDG.E.64 R18, desc[UR6][R18.64+0x8] ;  /* 0x0000080612127981 */ /* 0x000f28000c1e1b00 */
[----:B------:R-:W4:Y:S04]  /*09d0*/  LDG.E.64 R14, desc[UR6][R14.64+0x8] ;  /* 0x000008060e0e7981 */ /* 0x000f28000c1e1b00 */
[----:B--2---:R-:W2:Y:S04]  /*09e0*/  LDG.E.64 R16, desc[UR6][R8.64+0x8] ;  /* 0x0000080608107981 */ /* 0x004ea8000c1e1b00 */
[----:B------:R-:W5:Y:S01]  /*09f0*/  LDG.E.64 R12, desc[UR6][R4.64] ;  /* 0x00000006040c7981 */ /* 0x000f62000c1e1b00 */
[----:B------:R-:W-:Y:S01]  /*0a00*/  IADD3 R26, PT, PT, R26, 0x2, RZ ;  /* 0x000000021a1a7810 */ /* 0x000fe20007ffe0ff */
[----:B----4-:R-:W-:-:S02]  /*0a10*/  DMUL R10, R18, R14 ;  /* 0x0000000e120a7228 */ /* 0x010fc40000000000 */
[----:B--2---:R-:W-:-:S08]  /*0a20*/  DMUL R16, R16, 0.5 ;  /* 0x3fe0000010107828 */ /* 0x004fd00000000000 */
[----:B-----5:R-:W-:-:S07]  /*0a30*/  DFMA R10, R16, R10, R12 ;  /* 0x0000000a100a722b */ /* 0x020fce000000000c */
[----:B------:R3:W-:Y:S04]  /*0a40*/  STG.E.64 desc[UR6][R4.64], R10 ;  /* 0x0000000a04007986 */ /* 0x0007e8000c101b06 */
.L_x_163:
[----:B------:R-:W-:Y:S05]  /*0a50*/  @P1 EXIT ;  /* 0x000000000000194d */ /* 0x000fea0003800000 */
[----:B---3--:R-:W2:Y:S01]  /*0a60*/  LDC.64 R10, c[0x0][0x398] ;  /* 0x0000e600ff0a7b82 */ /* 0x008ea20000000a00 */
        /* <DEDUP_REMOVED lines=11> */
[----:B------:R-:W2:Y:S01]  /*0b20*/  LDG.E.64 R8, desc[UR6][R26.64] ;  /* 0x000000061a087981 */ /* 0x000ea2000c1e1b00 */
[----:B-----5:R-:W-:Y:S02]  /*0b30*/  DADD R14, R10, R12 ;  /* 0x000000000a0e7229 */ /* 0x020fe4000000000c */
[----:B--2---:R-:W-:-:S08]  /*0b40*/  DMUL R8, R8, 0.5 ;  /* 0x3fe0000008087828 */ /* 0x004fd00000000000 */
[----:B---3--:R-:W-:Y:S01]  /*0b50*/  DFMA R8, R8, R14, R16 ;  /* 0x0000000e0808722b */ /* 0x008fe20000000010 */
[----:B------:R-:W-:-:S04]  /*0b60*/  IMAD.WIDE R14, R3, 0x8, R18 ;  /* 0x00000008030e7825 */ /* 0x000fc800078e0212 */
[----:B----4-:R-:W-:Y:S02]  /*0b70*/  IMAD.WIDE R16, R3, 0x8, R20 ;  /* 0x0000000803107825 */ /* 0x010fe400078e0214 */
[----:B------:R-:W-:Y:S04]  /*0b80*/  STG.E.64 desc[UR6][R6.64], R8 ;  /* 0x0000000806007986 */ /* 0x000fe8000c101b06 */
[----:B------:R-:W2:Y:S04]  /*0b90*/  LDG.E.64 R14, desc[UR6][R14.64] ;  /* 0x000000060e0e7981 */ /* 0x000ea8000c1e1b00 */
[----:B------:R-:W2:Y:S04]  /*0ba0*/  LDG.E.64 R16, desc[UR6][R16.64] ;  /* 0x0000000610107981 */ /* 0x000ea8000c1e1b00 */
[----:B------:R-:W3:Y:S04]  /*0bb0*/  LDG.E.64 R26, desc[UR6][R26.64] ;  /* 0x000000061a1a7981 */ /* 0x000ee8000c1e1b00 */
[----:B------:R-:W4:Y:S01]  /*0bc0*/  LDG.E.64 R12, desc[UR6][R4.64] ;  /* 0x00000006040c7981 */ /* 0x000f22000c1e1b00 */
[----:B--2---:R-:W-:-:S02]  /*0bd0*/  DMUL R10, R14, R16 ;  /* 0x000000100e0a7228 */ /* 0x004fc40000000000 */
[----:B---3--:R-:W-:-:S08]  /*0be0*/  DMUL R2, R26, 0.5 ;  /* 0x3fe000001a027828 */ /* 0x008fd00000000000 */
[----:B----4-:R-:W-:-:S07]  /*0bf0*/  DFMA R2, R2, R10, R12 ;  /* 0x0000000a0202722b */ /* 0x010fce000000000c */
[----:B------:R-:W-:Y:S01]  /*0c00*/  STG.E.64 desc[UR6][R4.64], R2 ;  /* 0x0000000204007986 */ /* 0x000fe2000c101b06 */
[----:B------:R-:W-:Y:S05]  /*0c10*/  EXIT ;  /* 0x000000000000794d */ /* 0x000fea0003800000 */
.L_x_164:
        /* <DEDUP_REMOVED lines=14> */
.L_x_1133:


//--------------------- .text._Z35integrate_optdepth_transmission_isoPdS_S_S_S_iii --------------------------
	.section	.text._Z35integrate_optdepth_transmission_isoPdS_S_S_S_iii,"ax",@progbits
	.align	128
        .global         _Z35integrate_optdepth_transmission_isoPdS_S_S_S_iii
        .type           _Z35integrate_optdepth_transmission_isoPdS_S_S_S_iii,@function
        .size           _Z35integrate_optdepth_transmission_isoPdS_S_S_S_iii,(.L_x_1134 - _Z35integrate_optdepth_transmission_isoPdS_S_S_S_iii)
        .other          _Z35integrate_optdepth_transmission_isoPdS_S_S_S_iii,@"STO_CUDA_ENTRY STV_DEFAULT"
_Z35integrate_optdepth_transmission_isoPdS_S_S_S_iii:
.text._Z35integrate_optdepth_transmission_isoPdS_S_S_S_iii:
        /* <DEDUP_REMOVED lines=31> */
[----:B------:R-:W-:Y:S01]  /*01f0*/  LOP3.LUT R13, R0, 0x7ffffff8, RZ, 0xc0, !PT ;  /* 0x7ffffff8000d7812 */ /* 0x000fe200078ec0ff */
[----:B------:R-:W-:Y:S01]  /*0200*/  IMAD.MOV.U32 R14, RZ, RZ, R12 ;  /* 0x000000ffff0e7224 */ /* 0x000fe200078e000c */
[----:B------:R-:W2:Y:S02]  /*0210*/  LDCU.64 UR6, c[0x0][0x380] ;  /* 0x00007000ff0677ac */ /* 0x000ea40008000a00 */
[----:B------:R-:W-:Y:S01]  /*0220*/  IADD3 R15, PT, PT, -R13, RZ, RZ ;  /* 0x000000ff0d0f7210 */ /* 0x000fe20007ffe1ff */
[----:B-1----:R-:W-:-:S04]  /*0230*/  UIADD3 UR4, UP1, UPT, UR4, 0x20, URZ ;  /* 0x0000002004047890 */ /* 0x002fc8000ff3e0ff */
[----:B------:R-:W-:Y:S02]  /*0240*/  UIADD3.X UR5, UPT, UPT, URZ, UR5, URZ, UP1, !UPT ;  /* 0x00000005ff057290 */ /* 0x000fe40008ffe4ff */
[----:B--2---:R-:W-:Y:S01]  /*0250*/  UIADD3 UR6, UP0, UPT, UR6, 0x20, URZ ;  /* 0x0000002006067890 */ /* 0x004fe2000ff1e0ff */
[----:B------:R-:W-:-:S03]  /*0260*/  IMAD.U32 R6, RZ, RZ, UR4 ;  /* 0x00000004ff067e24 */ /* 0x000fc6000f8e00ff */
[----:B------:R-:W-:Y:S01]  /*0270*/  MOV R7, UR5 ;  /* 0x0000000500077c02 */ /* 0x000fe20008000f00 */
[----:B------:R-:W-:-:S12]  /*0280*/  UIADD3.X UR7, UPT, UPT, URZ, UR7, URZ, UP0, !UPT ;  /* 0x00000007ff077290 */ /* 0x000fd800087fe4ff */
.L_x_166:
[----:B------:R-:W1:Y:S01]  /*0290*/  LDC.64 R10, c[0x0][0x390] ;  /* 0x0000e400ff0a7b82 */ /* 0x000e620000000a00 */
[----:B--2---:R-:W2:Y:S04]  /*02a0*/  LDG.E.64 R8, desc[UR8][R6.64+-0x20] ;  /* 0xffffe00806087981 */ /* 0x004ea8000c1e1b00 */
[----:B------:R-:W3:Y:S01]  /*02b0*/  LDG.E.64 R18, desc[UR8][R2.64] ;  /* 0x0000000802127981 */ /* 0x000ee2000c1e1b00 */
[----:B-1----:R-:W-:-:S05]  /*02c0*/  IMAD.WIDE R10, R14, 0x8, R10 ;  /* 0x000000080e0a7825 */ /* 0x002fca00078e020a */
[----:B------:R-:W3:Y:S01]  /*02d0*/  LDG.E.64 R16, desc[UR8][R10.64] ;  /* 0x000000080a107981 */ /* 0x000ee2000c1e1b00 */
[----:B--2---:R-:W-:-:S08]  /*02e0*/  DMUL R8, R8, 0.5 ;  /* 0x3fe0000008087828 */ /* 0x004fd00000000000 */
[----:B---3--:R-:W-:Y:S01]  /*02f0*/  DFMA R24, R8, R16, R18 ;  /* 0x000000100818722b */ /* 0x008fe20000000012 */
[----:B------:R-:W-:Y:S01]  /*0300*/  MOV R9, UR7 ;  /* 0x0000000700097c02 */ /* 0x000fe20008000f00 */
[----:B------:R-:W-:-:S05]  /*0310*/  IMAD.U32 R8, RZ, RZ, UR6 ;  /* 0x00000006ff087e24 */ /* 0x000fca000f8e00ff */
[----:B------:R1:W-:Y:S01]  /*0320*/  STG.E.64 desc[UR8][R2.64], R24 ;  /* 0x0000001802007986 */ /* 0x0003e2000c101b08 */
[----:B------:R-:W-:-:S03]  /*0330*/  IMAD.WIDE R8, R14, 0x8, R8 ;  /* 0x000000080e087825 */ /* 0x000fc600078e0208 */
[----:B------:R-:W2:Y:S04]  /*0340*/  LDG.E.64 R22, desc[UR8][R6.64+-0x20] ;  /* 0xffffe00806167981 */ /* 0x000ea8000c1e1b00 */
[----:B------:R-:W3:Y:S04]  /*0350*/  LDG.E.64 R18, desc[UR8][R4.64] ;  /* 0x0000000804127981 */ /* 0x000ee8000c1e1b00 */
[----:B------:R-:W3:Y:S01]  /*0360*/  LDG.E.64 R16, desc[UR8][R8.64+-0x20] ;  /* 0xffffe00808107981 */ /* 0x000ee2000c1e1b00 */
[----:B--2---:R-:W-:-:S08]  /*0370*/  DMUL R22, R22, 0.5 ;  /* 0x3fe0000016167828 */ /* 0x004fd00000000000 */
[----:B---3--:R-:W-:-:S07]  /*0380*/  DFMA R22, R22, R16, R18 ;  /* 0x000000101616722b */ /* 0x008fce0000000012 */
[----:B------:R2:W-:Y:S04]  /*0390*/  STG.E.64 desc[UR8][R4.64], R22 ;  /* 0x0000001604007986 */ /* 0x0005e8000c101b08 */
[----:B------:R-:W3:Y:S04]  /*03a0*/  LDG.E.64 R26, desc[UR8][R6.64+-0x18] ;  /* 0xffffe808061a7981 */ /* 0x000ee8000c1e1b00 */
[----:B------:R-:W4:Y:S04]  /*03b0*/  LDG.E.64 R16, desc[UR8][R10.64+0x8] ;  /* 0x000008080a107981 */ /* 0x000f28000c1e1b00 */
[----:B------:R-:W4:Y:S01]  /*03c0*/  LDG.E.64 R18, desc[UR8][R2.64] ;  /* 0x0000000802127981 */ /* 0x000f22000c1e1b00 */
[----:B---3--:R-:W-:-:S08]  /*03d0*/  DMUL R26, R26, 0.5 ;  /* 0x3fe000001a1a7828 */ /* 0x008fd00000000000 */
[----:B----4-:R-:W-:-:S07]  /*03e0*/  DFMA R26, R26, R16, R18 ;  /* 0x000000101a1a722b */ /* 0x010fce0000000012 */
[----:B------:R3:W-:Y:S04]  /*03f0*/  STG.E.64 desc[UR8][R2.64], R26 ;  /* 0x0000001a02007986 */ /* 0x0007e8000c101b08 */
[----:B-1----:R-:W4:Y:S04]  /*0400*/  LDG.E.64 R24, desc[UR8][R6.64+-0x18] ;  /* 0xffffe80806187981 */ /* 0x002f28000c1e1b00 */
[----:B------:R-:W5:Y:S04]  /*0410*/  LDG.E.64 R16, desc[UR8][R8.64+-0x18] ;  /* 0xffffe80808107981 */ /* 0x000f68000c1e1b00 */
[----:B------:R-:W5:Y:S01]  /*0420*/  LDG.E.64 R18, desc[UR8][R4.64] ;  /* 0x0000000804127981 */ /* 0x000f62000c1e1b00 */
[----:B----4-:R-:W-:-:S08]  /*0430*/  DMUL R24, R24, 0.5 ;  /* 0x3fe0000018187828 */ /* 0x010fd00000000000 */
[----:B-----5:R-:W-:-:S07]  /*0440*/  DFMA R24, R24, R16, R18 ;  /* 0x000000101818722b */ /* 0x020fce0000000012 */
[----:B------:R1:W-:Y:S04]  /*0450*/  STG.E.64 desc[UR8][R4.64], R24 ;  /* 0x0000001804007986 */ /* 0x0003e8000c101b08 */
[----:B--2---:R-:W2:Y:S04]  /*0460*/  LDG.E.64 R22, desc[UR8][R6.64+-0x10] ;  /* 0xfffff00806167981 */ /* 0x004ea8000c1e1b00 */
[----:B------:R-:W4:Y:S04]  /*0470*/  LDG.E.64 R16, desc[UR8][R10.64+0x10] ;  /* 0x000010080a107981 */ /* 0x000f28000c1e1b00 */
[----:B------:R-:W4:Y:S01]  /*0480*/  LDG.E.64 R18, desc[UR8][R2.64] ;  /* 0x0000000802127981 */ /* 0x000f22000c1e1b00 */
[----:B--2---:R-:W-:-:S08]  /*0490*/  DMUL R22, R22, 0.5 ;  /* 0x3fe0000016167828 */ /* 0x004fd00000000000 */
[----:B----4-:R-:W-:-:S07]  /*04a0*/  DFMA R22, R22, R16, R18 ;  /* 0x000000101616722b */ /* 0x010fce0000000012 */
[----:B------:R2:W-:Y:S04]  /*04b0*/  STG.E.64 desc[UR8][R2.64], R22 ;  /* 0x0000001602007986 */ /* 0x0005e8000c101b08 */
[----:B---3--:R-:W3:Y:S04]  /*04c0*/  LDG.E.64 R26, desc[UR8][R6.64+-0x10] ;  /* 0xfffff008061a7981 */ /* 0x008ee8000c1e1b00 */
        /* <DEDUP_REMOVED lines=40> */
[----:B------:R-:W-:Y:S04]  /*0750*/  STG.E.64 desc[UR8][R4.64], R26 ;  /* 0x0000001a04007986 */ /* 0x000fe8000c101b08 */
[----:B-1----:R-:W3:Y:S04]  /*0760*/  LDG.E.64 R24, desc[UR8][R6.64+0x10] ;  /* 0x0000100806187981 */ /* 0x002ee8000c1e1b00 */
[----:B------:R-:W4:Y:S04]  /*0770*/  LDG.E.64 R16, desc[UR8][R10.64+0x30] ;  /* 0x000030080a107981 */ /* 0x000f28000c1e1b00 */
[----:B------:R-:W4:Y:S01]  /*0780*/  LDG.E.64 R18, desc[UR8][R2.64] ;  /* 0x0000000802127981 */ /* 0x000f22000c1e1b00 */
[----:B---3--:R-:W-:-:S08]  /*0790*/  DMUL R24, R24, 0.5 ;  /* 0x3fe0000018187828 */ /* 0x008fd00000000000 */
[----:B----4-:R-:W-:-:S07]  /*07a0*/  DFMA R24, R24, R16, R18 ;  /* 0x000000101818722b */ /* 0x010fce0000000012 */
[----:B------:R1:W-:Y:S04]  /*07b0*/  STG.E.64 desc[UR8][R2.64], R24 ;  /* 0x0000001802007986 */ /* 0x0003e8000c101b08 */
[----:B--2---:R-:W2:Y:S04]  /*07c0*/  LDG.E.64 R22, desc[UR8][R6.64+0x10] ;  /* 0x0000100806167981 */ /* 0x004ea8000c1e1b00 */
        /* <DEDUP_REMOVED lines=11> */
[----:B------:R3:W4:Y:S04]  /*0880*/  LDG.E.64 R22, desc[UR8][R6.64+0x18] ;  /* 0x0000180806167981 */ /* 0x000728000c1e1b00 */
[----:B------:R-:W5:Y:S04]  /*0890*/  LDG.E.64 R8, desc[UR8][R8.64+0x18] ;  /* 0x0000180808087981 */ /* 0x000f68000c1e1b00 */
[----:B-1----:R-:W5:Y:S01]  /*08a0*/  LDG.E.64 R24, desc[UR8][R4.64] ;  /* 0x0000000804187981 */ /* 0x002f62000c1e1b00 */
[----:B------:R-:W-:-:S05]  /*08b0*/  VIADD R15, R15, 0x8 ;  /* 0x000000080f0f7836 */ /* 0x000fca0000000000 */
[----:B------:R-:W-:Y:S02]  /*08c0*/  ISETP.NE.AND P1, PT, R15, RZ, PT ;  /* 0x000000ff0f00720c */ /* 0x000fe40003f25270 */
[----:B---3--:R-:W-:Y:S01]  /*08d0*/  IADD3 R6, P2, PT, R6, 0x40, RZ ;  /* 0x0000004006067810 */ /* 0x008fe20007f5e0ff */
[----:B------:R-:W-:-:S03]  /*08e0*/  VIADD R14, R14, 0x8 ;  /* 0x000000080e0e7836 */ /* 0x000fc60000000000 */
[----:B------:R-:W-:Y:S01]  /*08f0*/  IADD3.X R7, PT, PT, RZ, R7, RZ, P2, !PT ;  /* 0x00000007ff077210 */ /* 0x000fe200017fe4ff */
[----:B----4-:R-:W-:-:S08]  /*0900*/  DMUL R22, R22, 0.5 ;  /* 0x3fe0000016167828 */ /* 0x010fd00000000000 */
[----:B-----5:R-:W-:-:S07]  /*0910*/  DFMA R22, R22, R8, R24 ;  /* 0x000000081616722b */ /* 0x020fce0000000018 */
[----:B------:R2:W-:Y:S01]  /*0920*/  STG.E.64 desc[UR8][R4.64], R22 ;  /* 0x0000001604007986 */ /* 0x0005e2000c101b08 */
[----:B------:R-:W-:Y:S05]  /*0930*/  @P1 BRA `(.L_x_166) ;  /* 0xfffffff800541947 */ /* 0x000fea000383ffff */
.L_x_165:
[----:B------:R-:W-:Y:S05]  /*0940*/  @!P0 EXIT ;  /* 0x000000000000894d */ /* 0x000fea0003800000 */
[----:B------:R-:W-:Y:S02]  /*0950*/  ISETP.GE.U32.AND P0, PT, R20, 0x4, PT ;  /* 0x000000041400780c */ /* 0x000fe40003f06070 */
[----:B------:R-:W-:-:S04]  /*0960*/  LOP3.LUT R21, R0, 0x3, RZ, 0xc0, !PT ;  /* 0x0000000300157812 */ /* 0x000fc800078ec0ff */
[----:B------:R-:W-:-:S07]  /*0970*/  ISETP.NE.AND P1, PT, R21, RZ, PT ;  /* 0x000000ff1500720c */ /* 0x000fce0003f25270 */
[----:B------:R-:W-:Y:S06]  /*0980*/  @!P0 BRA `(.L_x_167) ;  /* 0x0000000000e08947 */ /* 0x000fec0003800000 */
[----:B------:R-:W1:Y:S01]  /*0990*/  LDC.64 R6, c[0x0][0x3a0] ;  /* 0x0000e800ff067b82 */ /* 0x000e620000000a00 */
[----:B--2---:R-:W-:Y:S01]  /*09a0*/  IADD3 R23, PT, PT, R12, R13, RZ ;  /* 0x0000000d0c177210 */ /* 0x004fe20007ffe0ff */
[----:B------:R-:W2:Y:S06]  /*09b0*/  LDG.E.64 R18, desc[UR8][R2.64] ;  /* 0x0000000802127981 */ /* 0x000eac000c1e1b00 */
[----:B------:R-:W3:Y:S08]  /*09c0*/  LDC.64 R8, c[0x0][0x390] ;  /* 0x0000e400ff087b82 */ /* 0x000ef00000000a00 */
[----:B------:R-:W4:Y:S01]  /*09d0*/  LDC.64 R10, c[0x0][0x380] ;  /* 0x0000e000ff0a7b82 */ /* 0x000f220000000a00 */
[----:B-1----:R-:W-:-:S05]  /*09e0*/  IMAD.WIDE.U32 R6, R13, 0x8, R6 ;  /* 0x000000080d067825 */ /* 0x002fca00078e0006 */
[----:B------:R-:W5:Y:S01]  /*09f0*/  LDG.E.64 R14, desc[UR8][R6.64] ;  /* 0x00000008060e7981 */ /* 0x000f62000c1e1b00 */
[----:B---3--:R-:W-:-:S05]  /*0a00*/  IMAD.WIDE R8, R23, 0x8, R8 ;  /* 0x0000000817087825 */ /* 0x008fca00078e0208 */
[----:B------:R-:W2:Y:S01]  /*0a10*/  LDG.E.64 R16, desc[UR8][R8.64] ;  /* 0x0000000808107981 */ /* 0x000ea2000c1e1b00 */
[----:B----4-:R-:W-:Y:S01]  /*0a20*/  IMAD.WIDE R10, R23, 0x8, R10 ;  /* 0x00000008170a7825 */ /* 0x010fe200078e020a */
[----:B-----5:R-:W-:-:S08]  /*0a30*/  DMUL R14, R14, 0.5 ;  /* 0x3fe000000e0e7828 */ /* 0x020fd00000000000 */
[----:B--2---:R-:W-:-:S07]  /*0a40*/  DFMA R14, R14, R16, R18 ;  /* 0x000000100e0e722b */ /* 0x004fce0000000012 */
[----:B------:R1:W-:Y:S04]  /*0a50*/  STG.E.64 desc[UR8][R2.64], R14 ;  /* 0x0000000e02007986 */ /* 0x0003e8000c101b08 */
        /* <DEDUP_REMOVED lines=39> */
[----:B------:R-:W-:Y:S01]  /*0cd0*/  IADD3 R13, PT, PT, R13, 0x4, RZ ;  /* 0x000000040d0d7810 */ /* 0x000fe20007ffe0ff */
[----:B--2---:R-:W-:-:S08]  /*0ce0*/  DMUL R16, R16, 0.5 ;  /* 0x3fe0000010107828 */ /* 0x004fd00000000000 */
[----:B----4-:R-:W-:-:S07]  /*0cf0*/  DFMA R16, R16, R10, R22 ;  /* 0x0000000a1010722b */ /* 0x010fce0000000016 */
[----:B------:R3:W-:Y:S04]  /*0d00*/  STG.E.64 desc[UR8][R4.64], R16 ;  /* 0x0000001004007986 */ /* 0x0007e8000c101b08 */
.L_x_167:
[----:B------:R-:W-:Y:S05]  /*0d10*/  @!P1 EXIT ;  /* 0x000000000000994d */ /* 0x000fea0003800000 */
[----:B------:R-:W-:Y:S02]  /*0d20*/  ISETP.NE.AND P0, PT, R21, 0x1, PT ;  /* 0x000000011500780c */ /* 0x000fe40003f05270 */
[----:B------:R-:W-:-:S04]  /*0d30*/  LOP3.LUT R0, R0, 0x1, RZ, 0xc0, !PT ;  /* 0x0000000100007812 */ /* 0x000fc800078ec0ff */
[----:B------:R-:W-:-:S07]  /*0d40*/  ISETP.NE.U32.AND P1, PT, R0, 0x1, PT ;  /* 0x000000010000780c */ /* 0x000fce0003f25070 */
[----:B------:R-:W-:Y:S06]  /*0d50*/  @!P0 BRA `(.L_x_168) ;  /* 0x0000000000808947 */ /* 0x000fec0003800000 */
[----:B------:R-:W1:Y:S01]  /*0d60*/  LDC.64 R6, c[0x0][0x3a0] ;  /* 0x0000e800ff067b82 */ /* 0x000e620000000a00 */
[----:B------:R-:W-:Y:S01]  /*0d70*/  IMAD.IADD R21, R12, 0x1, R13 ;  /* 0x000000010c157824 */ /* 0x000fe200078e020d */
[----:B--23--:R-:W2:Y:S06]  /*0d80*/  LDG.E.64 R16, desc[UR8][R2.64] ;  /* 0x0000000802107981 */ /* 0x00ceac000c1e1b00 */
[----:B------:R-:W3:Y:S08]  /*0d90*/  LDC.64 R8, c[0x0][0x390] ;  /* 0x0000e400ff087b82 */ /* 0x000ef00000000a00 */
[----:B------:R-:W4:Y:S01]  /*0da0*/  LDC.64 R18, c[0x0][0x380] ;  /* 0x0000e000ff127b82 */ /* 0x000f220000000a00 */
[----:B-1----:R-:W-:-:S05]  /*0db0*/  IMAD.WIDE.U32 R6, R13, 0x8, R6 ;  /* 0x000000080d067825 */ /* 0x002fca00078e0006 */
[----:B------:R-:W5:Y:S01]  /*0dc0*/  LDG.E.64 R10, desc[UR8][R6.64] ;  /* 0x00000008060a7981 */ /* 0x000f62000c1e1b00 */
[----:B---3--:R-:W-:-:S05]  /*0dd0*/  IMAD.WIDE R8, R21, 0x8, R8 ;  /* 0x0000000815087825 */ /* 0x008fca00078e0208 */
[----:B------:R-:W2:Y:S01]  /*0de0*/  LDG.E.64 R14, desc[UR8][R8.64] ;  /* 0x00000008080e7981 */ /* 0x000ea2000c1e1b00 */
[----:B-----5:R-:W-:-:S08]  /*0df0*/  DMUL R10, R10, 0.5 ;  /* 0x3fe000000a0a7828 */ /* 0x020fd00000000000 */
[----:B--2---:R-:W-:Y:S01]  /*0e00*/  DFMA R14, R10, R14, R16 ;  /* 0x0000000e0a0e722b */ /* 0x004fe20000000010 */
[----:B----4-:R-:W-:-:S06]  /*0e10*/  IMAD.WIDE R10, R21, 0x8, R18 ;  /* 0x00000008150a7825 */ /* 0x010fcc00078e0212 */
[----:B------:R1:W-:Y:S04]  /*0e20*/  STG.E.64 desc[UR8][R2.64], R14 ;  /* 0x0000000e02007986 */ /* 0x0003e8000c101b08 */
[----:B------:R-:W2:Y:S04]  /*0e30*/  LDG.E.64 R16, desc[UR8][R6.64] ;  /* 0x0000000806107981 */ /* 0x000ea8000c1e1b00 */
[----:B------:R-:W3:Y:S04]  /*0e40*/  LDG.E.64 R20, desc[UR8][R4.64] ;  /* 0x0000000804147981 */ /* 0x000ee8000c1e1b00 */
[----:B------:R-:W3:Y:S01]  /*0e50*/  LDG.E.64 R18, desc[UR8][R10.64] ;  /* 0x000000080a127981 */ /* 0x000ee2000c1e1b00 */
[----:B--2---:R-:W-:-:S08]  /*0e60*/  DMUL R16, R16, 0.5 ;  /* 0x3fe0000010107828 */ /* 0x004fd00000000000 */
[----:B---3--:R-:W-:-:S07]  /*0e70*/  DFMA R16, R16, R18, R20 ;  /* 0x000000121010722b */ /* 0x008fce0000000014 */
[----:B------:R4:W-:Y:S04]  /*0e80*/  STG.E.64 desc[UR8][R4.64], R16 ;  /* 0x0000001004007986 */ /* 0x0009e8000c101b08 */
[----:B------:R-:W2:Y:S04]  /*0e90*/  LDG.E.64 R18, desc[UR8][R6.64+0x8] ;  /* 0x0000080806127981 */ /* 0x000ea8000c1e1b00 */
[----:B------:R-:W3:Y:S04]  /*0ea0*/  LDG.E.64 R8, desc[UR8][R8.64+0x8] ;  /* 0x0000080808087981 */ /* 0x000ee8000c1e1b00 */
[----:B------:R-:W3:Y:S01]  /*0eb0*/  LDG.E.64 R20, desc[UR8][R2.64] ;  /* 0x0000000802147981 */ /* 0x000ee2000c1e1b00 */
[----:B--2---:R-:W-:-:S08]  /*0ec0*/  DMUL R18, R18, 0.5 ;  /* 0x3fe0000012127828 */ /* 0x004fd00000000000 */
[----:B---3--:R-:W-:-:S07]  /*0ed0*/  DFMA R18, R18, R8, R20 ;  /* 0x000000081212722b */ /* 0x008fce0000000014 */
[----:B------:R4:W-:Y:S04]  /*0ee0*/  STG.E.64 desc[UR8][R2.64], R18 ;  /* 0x0000001202007986 */ /* 0x0009e8000c101b08 */
[----:B-1----:R-:W2:Y:S04]  /*0ef0*/  LDG.E.64 R14, desc[UR8][R6.64+0x8] ;  /* 0x00000808060e7981 */ /* 0x002ea8000c1e1b00 */
[----:B------:R-:W3:Y:S04]  /*0f00*/  LDG.E.64 R10, desc[UR8][R10.64+0x8] ;  /* 0x000008080a0a7981 */ /* 0x000ee8000c1e1b00 */
[----:B------:R-:W3:Y:S01]  /*0f10*/  LDG.E.64 R20, desc[UR8][R4.64] ;  /* 0x0000000804147981 */ /* 0x000ee2000c1e1b00 */
[----:B------:R-:W-:Y:S01]  /*0f20*/  IADD3 R13, PT, PT, R13, 0x2, RZ ;  /* 0x000000020d0d7810 */ /* 0x000fe20007ffe0ff */
[----:B--2---:R-:W-:-:S08]  /*0f30*/  DMUL R14, R14, 0.5 ;  /* 0x3fe000000e0e7828 */ /* 0x004fd00000000000 */
[----:B---3--:R-:W-:-:S07]  /*0f40*/  DFMA R14, R14, R10, R20 ;  /* 0x0000000a0e0e722b */ /* 0x008fce0000000014 */
[----:B------:R4:W-:Y:S04]  /*0f50*/  STG.E.64 desc[UR8][R4.64], R14 ;  /* 0x0000000e04007986 */ /* 0x0009e8000c101b08 */
.L_x_168:
[----:B------:R-:W-:Y:S05]  /*0f60*/  @P1 EXIT ;  /* 0x000000000000194d */ /* 0x000fea0003800000 */
[----:B------:R-:W1:Y:S01]  /*0f70*/  LDC.64 R6, c[0x0][0x3a0] ;  /* 0x0000e800ff067b82 */ /* 0x000e620000000a00 */
[----:B--234-:R-:W-:-:S07]  /*0f80*/  IADD3 R17, PT, PT, R12, R13, RZ ;  /* 0x0000000d0c117210 */ /* 0x01cfce0007ffe0ff */
[----:B------:R-:W2:Y:S08]  /*0f90*/  LDC.64 R10, c[0x0][0x390] ;  /* 0x0000e400ff0a7b82 */ /* 0x000eb00000000a00 */
[----:B------:R-:W3:Y:S01]  /*0fa0*/  LDC.64 R14, c[0x0][0x380] ;  /* 0x0000e000ff0e7b82 */ /* 0x000ee20000000a00 */
[----:B-1----:R-:W-:Y:S02]  /*0fb0*/  IMAD.WIDE.U32 R6, R13, 0x8, R6 ;  /* 0x000000080d067825 */ /* 0x002fe400078e0006 */
[----:B------:R-:W4:Y:S04]  /*0fc0*/  LDG.E.64 R12, desc[UR8][R2.64] ;  /* 0x00000008020c7981 */ /* 0x000f28000c1e1b00 */
[----:B------:R-:W5:Y:S01]  /*0fd0*/  LDG.E.64 R8, desc[UR8][R6.64] ;  /* 0x0000000806087981 */ /* 0x000f62000c1e1b00 */
[----:B--2---:R-:W-:-:S06]  /*0fe0*/  IMAD.WIDE R10, R17, 0x8, R10 ;  /* 0x00000008110a7825 */ /* 0x004fcc00078e020a */
[----:B------:R-:W4:Y:S01]  /*0ff0*/  LDG.E.64 R10, desc[UR8][R10.64] ;  /* 0x000000080a0a7981 */ /* 0x000f22000c1e1b00 */
[----:B---3--:R-:W-:Y:S01]  /*1000*/  IMAD.WIDE R14, R17, 0x8, R14 ;  /* 0x00000008110e7825 */ /* 0x008fe200078e020e */
[----:B-----5:R-:W-:-:S08]  /*1010*/  DMUL R8, R8, 0.5 ;  /* 0x3fe0000008087828 */ /* 0x020fd00000000000 */
[----:B----4-:R-:W-:-:S07]  /*1020*/  DFMA R8, R8, R10, R12 ;  /* 0x0000000a0808722b */ /* 0x010fce000000000c */
[----:B------:R-:W-:Y:S04]  /*1030*/  STG.E.64 desc[UR8][R2.64], R8 ;  /* 0x0000000802007986 */ /* 0x000fe8000c101b08 */
[----:B------:R-:W2:Y:S04]  /*1040*/  LDG.E.64 R12, desc[UR8][R6.64] ;  /* 0x00000008060c7981 */ /* 0x000ea8000c1e1b00 */
[----:B------:R-:W3:Y:S04]  /*1050*/  LDG.E.64 R16, desc[UR8][R4.64] ;  /* 0x0000000804107981 */ /* 0x000ee8000c1e1b00 */
[----:B------:R-:W3:Y:S01]  /*1060*/  LDG.E.64 R14, desc[UR8][R14.64] ;  /* 0x000000080e0e7981 */ /* 0x000ee2000c1e1b00 */
[----:B--2---:R-:W-:-:S08]  /*1070*/  DMUL R12, R12, 0.5 ;  /* 0x3fe000000c0c7828 */ /* 0x004fd00000000000 */
[----:B---3--:R-:W-:-:S07]  /*1080*/  DFMA R12, R12, R14, R16 ;  /* 0x0000000e0c0c722b */ /* 0x008fce0000000010 */
[----:B------:R-:W-:Y:S01]  /*1090*/  STG.E.64 desc[UR8][R4.64], R12 ;  /* 0x0000000c04007986 */ /* 0x000fe2000c101b08 */
[----:B------:R-:W-:Y:S05]  /*10a0*/  EXIT ;  /* 0x000000000000794d */ /* 0x000fea0003800000 */
.L_x_169:
        /* <DEDUP_REMOVED lines=13> */
.L_x_1134:


//--------------------- .text._Z14conv_temp_iterPdS_S_S_S_S_S_S_S_S_S_S_Pidiiiid --------------------------
	.section	.text._Z14conv_temp_iterPdS_S_S_S_S_S_S_S_S_S_S_Pidiiiid,"ax",@progbits
	.align	128
        .global         _Z14conv_temp_iterPdS_S_S_S_S_S_S_S_S_S_S_Pidiiiid
        .type           _Z14conv_temp_iterPdS_S_S_S_S_S_S_S_S_S_S_Pidiiiid,@function
        .size           _Z14conv_temp_iterPdS_S_S_S_S_S_S_S_S_S_S_Pidiiiid,(.L_x_1092 - _Z14conv_temp_iterPdS_S_S_S_S_S_S_S_S_S_S_Pidiiiid)
        .other          _Z14conv_temp_iterPdS_S_S_S_S_S_S_S_S_S_S_Pidiiiid,@"STO_CUDA_ENTRY STV_DEFAULT"
_Z14conv_temp_iterPdS_S_S_S_S_S_S_S_S_S_S_Pidiiiid:
.text._Z14conv_temp_iterPdS_S_S_S_S_S_S_S_S_S_S_Pidiiiid:
[----:B------:R-:W-:Y:S01]  /*0000*/  LDC R1, c[0x0][0x37c] ;  /* 0x0000df00ff017b82 */ /* 0x000fe20000000800 */
[----:B------:R-:W0:Y:S07]  /*0010*/  S2R R0, SR_TID.X ;  /* 0x0000000000007919 */ /* 0x000e2e0000002100 */
[----:B------:R-:W0:Y:S01]  /*0020*/  S2UR UR4, SR_CTAID.X ;  /* 0x00000000000479c3 */ /* 0x000e220000002500 */
[----:B------:R-:W1:Y:S07]  /*0030*/  LDCU UR10, c[0x0][0x3f0] ;  /* 0x00007e00ff0a77ac */ /* 0x000e6e0008000800 */
[----:B------:R-:W0:Y:S02]  /*0040*/  LDC R3, c[0x0][0x360] ;  /* 0x0000d800ff037b82 */ /* 0x000e240000000800 */
[----:B0-----:R-:W-:-:S05]  /*0050*/  IMAD R0, R3, UR4, R0 ;  /* 0x0000000403007c24 */ /* 0x001fca000f8e0200 */
[----:B-1----:R-:W-:-:S13]  /*0060*/  ISETP.GT.AND P0, PT, R0, UR10, PT ;  /* 0x0000000a00007c0c */ /* 0x002fda000bf04270 */
[----:B------:R-:W-:Y:S05]  /*0070*/  @P0 EXIT ;  /* 0x000000000000094d */ /* 0x000fea0003800000 */
[----:B------:R-:W-:Y:S01]  /*0080*/  ISETP.GE.AND P0, PT, R0, UR10, PT ;  /* 0x0000000a00007c0c */ /* 0x000fe2000bf06270 */
[----:B------:R-:W0:Y:S01]  /*0090*/  LDCU.64 UR8, c[0x0][0x358] ;  /* 0x00006b00ff0877ac */ /* 0x000e220008000a00 */
[----:B------:R-:W-:Y:S01]  /*00a0*/  BSSY B0, `(.L_x_170) ;  /* 0x0000083000007945 */ /* 0x000fe20003800000 */
[----:B------:R-:W-:-:S10]  /*00b0*/  UMOV UR4, URZ ;  /* 0x000000ff00047c82 */ /* 0x000fd40008000000 */
[----:B------:R-:W-:Y:S05]  /*00c0*/  @P0 BRA `(.L_x_171) ;  /* 0x0000000400f00947 */ /* 0x000fea0003800000 */
[----:B------:R-:W1:Y:S01]  /*00d0*/  LDC.64 R2, c[0x0][0x390] ;  /* 0x0000e400ff027b82 */ /* 0x000e620000000a00 */
[----:B------:R-:W2:Y:S07]  /*00e0*/  LDCU UR5, c[0x0][0x3fc] ;  /* 0x00007f80ff0577ac */ /* 0x000eae0008000800 */
[----:B------:R-:W3:Y:S08]  /*00f0*/  LDC.64 R8, c[0x0][0x398] ;  /* 0x0000e600ff087b82 */ /* 0x000ef00000000a00 */
[----:B------:R-:W4:Y:S01]  /*0100*/  LDC.64 R10, c[0x0][0x3d0] ;  /* 0x0000f400ff0a7b82 */ /* 0x000f220000000a00 */
[----:B-1----:R-:W-:-:S05]  /*0110*/  IMAD.WIDE R2, R0, 0x8, R2 ;  /* 0x0000000800027825 */ /* 0x002fca00078e0202 */
[----:B0-----:R-:W5:Y:S04]  /*0120*/  LDG.E.64 R4, desc[UR8][R2.64] ;  /* 0x0000000802047981 */ /* 0x001f68000c1e1b00 */
[----:B------:R-:W5:Y:S01]  /*0130*/  LDG.E.64 R6, desc[UR8][R2.64+0x8] ;  /* 0x0000080802067981 */ /* 0x000f62000c1e1b00 */
[C---:B---3--:R-:W-:Y:S01]  /*0140*/  IMAD.WIDE R8, R0.reuse, 0x8, R8 ;  /* 0x0000000800087825 */ /* 0x048fe200078e0208 */
[----:B--2---:R-:W-:Y:S01]  /*0150*/  UISETP.NE.AND UP0, UPT, UR5, 0x1, UPT ;  /* 0x000000010500788c */ /* 0x004fe2000bf05270 */
[----:B-----5:R-:W-:Y:S02]  /*0160*/  DADD R4, R4, -R6 ;  /* 0x0000000004047229 */ /* 0x020fe40000000806 */
[----:B----4-:R-:W-:-:S05]  /*0170*/  IMAD.WIDE R6, R0, 0x8, R10 ;  /* 0x0000000800067825 */ /* 0x010fca00078e020a */
[----:B------:R0:W-:Y:S01]  /*0180*/  STG.E.64 desc[UR8][R8.64], R4 ;  /* 0x0000000408007986 */ /* 0x0001e2000c101b08 */
[----:B------:R-:W-:Y:S05]  /*0190*/  BRA.U UP0, `(.L_x_172) ;  /* 0x0000000500ac7547 */ /* 0x000fea000b800000 */
[----:B------:R-:W1:Y:S01]  /*01a0*/  LDC.64 R2, c[0x0][0x3a8] ;  /* 0x0000ea00ff027b82 */ /* 0x000e620000000a00 */
[----:B------:R-:W-:Y:S01]  /*01b0*/  UIADD3 UR5, UPT, UPT, UR10, -0x1, URZ ;  /* 0xffffffff0a057890 */ /* 0x000fe2000fffe0ff */
[----:B------:R-:W2:Y:S01]  /*01c0*/  LDCU.64 UR6, c[0x0][0x3a0] ;  /* 0x00007400ff0677ac */ /* 0x000ea20008000a00 */
[----:B-1----:R-:W-:-:S06]  /*01d0*/  IMAD.WIDE R2, R0, 0x8, R2 ;  /* 0x0000000800027825 */ /* 0x002fcc00078e0202 */
[----:B------:R-:W3:Y:S01]  /*01e0*/  LDG.E.64 R2, desc[UR8][R2.64] ;  /* 0x0000000802027981 */ /* 0x000ee2000c1e1b00 */
[C---:B------:R-:W-:Y:S02]  /*01f0*/  ISETP.GE.AND P0, PT, R0.reuse, UR5, PT ;  /* 0x0000000500007c0c */ /* 0x040fe4000bf06270 */
[----:B0-----:R-:W-:Y:S02]  /*0200*/  SHF.R.S32.HI R5, RZ, 0x1f, R0 ;  /* 0x0000001fff057819 */ /* 0x001fe40000011400 */
[----:B--2---:R-:W-:-:S04]  /*0210*/  LEA R10, P1, R0, UR6, 0x3 ;  /* 0x00000006000a7c11 */ /* 0x004fc8000f8218ff */
[----:B------:R-:W-:-:S05]  /*0220*/  LEA.HI.X R11, R0, UR7, R5, 0x3, P1 ;  /* 0x00000007000b7c11 */ /* 0x000fca00088f1c05 */
[----:B------:R-:W2:Y:S01]  /*0230*/  LDG.E.64 R4, desc[UR8][R10.64] ;  /* 0x000000080a047981 */ /* 0x000ea2000c1e1b00 */
[----:B---3--:R-:W-:-:S14]  /*0240*/  DSETP.GEU.OR P0, PT, R2, 1000000, P0 ;  /* 0x412e84800200742a */ /* 0x008fdc000070e400 */
[----:B------:R-:W3:Y:S04]  /*0250*/  @!P0 LDG.E.64 R12, desc[UR8][R10.64+-0x8] ;  /* 0xfffff8080a0c8981 */ /* 0x000ee8000c1e1b00 */
[----:B------:R-:W3:Y:S01]  /*0260*/  @!P0 LDG.E.64 R14, desc[UR8][R10.64+0x8] ;  /* 0x000008080a0e8981 */ /* 0x000ee2000c1e1b00 */
[----:B--2---:R-:W-:Y:S02]  /*0270*/  IMAD.MOV.U32 R2, RZ, RZ, R4 ;  /* 0x000000ffff027224 */ /* 0x004fe400078e0004 */
[----:B------:R-:W-:Y:S01]  /*0280*/  IMAD.MOV.U32 R3, RZ, RZ, R5 ;  /* 0x000000ffff037224 */ /* 0x000fe200078e0005 */
[----:B------:R-:W-:Y:S01]  /*0290*/  BSSY.RECONVERGENT B1, `(.L_x_173) ;  /* 0x0000008000017945 */ /* 0x000fe20003800200 */
[----:B---3--:R-:W-:-:S08]  /*02a0*/  @!P0 DADD R12, R12, R14 ;  /* 0x000000000c0c8229 */ /* 0x008fd0000000000e */
[----:B------:R-:W-:-:S08]  /*02b0*/  @!P0 DMUL R2, R12, 0.5 ;  /* 0x3fe000000c028828 */ /* 0x000fd00000000000 */
[----:B------:R-:W-:Y:S01]  /*02c0*/  DADD R4, -R4, R2 ;  /* 0x0000000004047229 */ /* 0x000fe20000000102 */
[----:B------:R-:W-:Y:S01]  /*02d0*/  IMAD.MOV.U32 R3, RZ, RZ, 0x401c0000 ;  /* 0x401c0000ff037424 */ /* 0x000fe200078e00ff */
[----:B------:R-:W-:-:S06]  /*02e0*/  MOV R2, 0x310 ;  /* 0x0000031000027802 */ /* 0x000fcc0000000f00 */
[----:B------:R-:W-:-:S11]  /*02f0*/  DADD R22, -RZ, |R4| ;  /* 0x00000000ff167229 */ /* 0x000fd60000000504 */
[----:B------:R-:W-:Y:S05]  /*0300*/  CALL.REL.NOINC `($_Z14conv_temp_iterPdS_S_S_S_S_S_S_S_S_S_S_Pidiiiid$__internal_accurate_pow) ;  /* 0x0000001800587944 */ /* 0x000fea0003c00000 */
[----:B------:R-:W-:Y:S05]  /*0310*/  BSYNC.RECONVERGENT B1 ;  /* 0x0000000000017941 */ /* 0x000fea0003800200 */
.L_x_173:
[C---:B------:R-:W-:Y:S01]  /*0320*/  DADD R2, R4.reuse, 7 ;  /* 0x401c000004027429 */ /* 0x040fe20000000000 */
[----:B------:R-:W0:Y:S01]  /*0330*/  LDC.64 R12, c[0x0][0x3d8] ;  /* 0x0000f600ff0c7b82 */ /* 0x000e220000000a00 */
[C---:B------:R-:W-:Y:S01]  /*0340*/  DSETP.NEU.AND P2, PT, R4.reuse, RZ, PT ;  /* 0x000000ff0400722a */ /* 0x040fe20003f4d000 */
[----:B------:R-:W-:Y:S01]  /*0350*/  ISETP.GE.AND P0, PT, R5, RZ, PT ;  /* 0x000000ff0500720c */ /* 0x000fe20003f06270 */
[----:B------:R-:W-:Y:S02]  /*0360*/  DADD R10, -RZ, -R14 ;  /* 0x00000000ff0a7229 */ /* 0x000fe4000000090e */
[----:B------:R-:W-:-:S04]  /*0370*/  DSETP.NEU.AND P1, PT, R4, 1, PT ;  /* 0x3ff000000400742a */ /* 0x000fc80003f2d000 */
[----:B------:R-:W-:-:S04]  /*0380*/  LOP3.LUT R2, R3, 0x7ff00000, RZ, 0xc0, !PT ;  /* 0x7ff0000003027812 */ /* 0x000fc800078ec0ff */
[----:B------:R-:W-:Y:S02]  /*0390*/  ISETP.NE.AND P3, PT, R2, 0x7ff00000, PT ;  /* 0x7ff000000200780c */ /* 0x000fe40003f65270 */
[----:B------:R-:W-:Y:S01]  /*03a0*/  FSEL R14, R10, R14, !P0 ;  /* 0x0000000e0a0e7208 */ /* 0x000fe20004000000 */
[----:B------:R-:W-:Y:S01]  /*03b0*/  @!P2 IMAD.MOV.U32 R14, RZ, RZ, RZ ;  /* 0x000000ffff0ea224 */ /* 0x000fe200078e00ff */
[----:B------:R-:W-:Y:S01]  /*03c0*/  FSEL R15, R11, R15, !P0 ;  /* 0x0000000f0b0f7208 */ /* 0x000fe20004000000 */
[----:B------:R-:W-:Y:S02]  /*03d0*/  @!P2 IMAD.MOV.U32 R15, RZ, RZ, R5 ;  /* 0x000000ffff0fa224 */ /* 0x000fe400078e0005 */
[----:B0-----:R-:W-:-:S06]  /*03e0*/  IMAD.WIDE R2, R0, 0x8, R12 ;  /* 0x0000000800027825 */ /* 0x001fcc00078e020c */
[----:B------:R-:W-:Y:S05]  /*03f0*/  @P3 BRA `(.L_x_174) ;  /* 0x00000000001c3947 */ /* 0x000fea0003800000 */
[----:B------:R-:W-:-:S14]  /*0400*/  DSETP.NAN.AND P2, PT, R4, R4, PT ;  /* 0x000000040400722a */ /* 0x000fdc0003f48000 */
[----:B------:R-:W-:Y:S01]  /*0410*/  @P2 DADD R14, R4, 7 ;  /* 0x401c0000040e2429 */ /* 0x000fe20000000000 */
[----:B------:R-:W-:Y:S10]  /*0420*/  @P2 BRA `(.L_x_174) ;  /* 0x0000000000102947 */ /* 0x000ff40003800000 */
[----:B------:R-:W-:-:S14]  /*0430*/  DSETP.NEU.AND P2, PT, |R4|, +INF , PT ;  /* 0x7ff000000400742a */ /* 0x000fdc0003f4d200 */
[----:B------:R-:W-:Y:S02]  /*0440*/  @!P2 IMAD.MOV.U32 R4, RZ, RZ, -0x100000 ;  /* 0xfff00000ff04a424 */ /* 0x000fe400078e00ff */
[----:B------:R-:W-:-:S03]  /*0450*/  @!P2 IMAD.MOV.U32 R14, RZ, RZ, RZ ;  /* 0x000000ffff0ea224 */ /* 0x000fc600078e00ff */
[----:B------:R-:W-:-:S07]  /*0460*/  @!P2 SEL R15, R4, 0x7ff00000, !P0 ;  /* 0x7ff00000040fa807 */ /* 0x000fce0004000000 */
.L_x_174:
[----:B------:R-:W-:Y:S01]  /*0470*/  FSEL R4, R14, RZ, P1 ;  /* 0x000000ff0e047208 */ /* 0x000fe20000800000 */
[----:B------:R-:W-:Y:S05]  /*0480*/  WARPSYNC.ALL ;  /* 0x0000000000007948 */ /* 0x000fea0003800000 */
[----:B------:R-:W-:Y:S01]  /*0490*/  FSEL R5, R15, 1.875, P1 ;  /* 0x3ff000000f057808 */ /* 0x000fe20000800000 */
[----:B------:R-:W-:Y:S01]  /*04a0*/  BSSY.RECONVERGENT B1, `(.L_x_172) ;  /* 0x000003a000017945 */ /* 0x000fe20003800200 */
[----:B------:R-:W-:-:S03]  /*04b0*/  ISETP.GE.AND P0, PT, R0, RZ, PT ;  /* 0x000000ff0000720c */ /* 0x000fc60003f06270 */
[----:B------:R0:W-:Y:S01]  /*04c0*/  STG.E.64 desc[UR8][R6.64], R4 ;  /* 0x0000000406007986 */ /* 0x0001e2000c101b08 */
[----:B------:R-:W-:Y:S06]  /*04d0*/  BAR.SYNC.DEFER_BLOCKING 0x0 ;  /* 0x0000000000007b1d */ /* 0x000fec0000010000 */
[----:B------:R0:W-:Y:S03]  /*04e0*/  STG.E.64 desc[UR8][R2.64], RZ ;  /* 0x000000ff02007986 */ /* 0x0001e6000c101b08 */
[----:B------:R-:W-:Y:S05]  /*04f0*/  @!P0 BRA `(.L_x_175) ;  /* 0x0000000000d08947 */ /* 0x000fea0003800000 */
[C---:B------:R-:W-:Y:S01]  /*0500*/  ISETP.GE.U32.AND P0, PT, R0.reuse, 0x3, PT ;  /* 0x000000030000780c */ /* 0x040fe20003f06070 */
[----:B0-----:R-:W-:Y:S01]  /*0510*/  VIADD R4, R0, 0x1 ;  /* 0x0000000100047836 */ /* 0x001fe20000000000 */
[----:B------:R-:W-:Y:S01]  /*0520*/  BSSY.RECONVERGENT B2, `(.L_x_176) ;  /* 0x0000021000027945 */ /* 0x000fe20003800200 */
[----:B------:R-:W-:Y:S02]  /*0530*/  MOV R11, RZ ;  /* 0x000000ff000b7202 */ /* 0x000fe40000000f00 */
[----:B------:R-:W-:Y:S02]  /*0540*/  CS2R R12, SRZ ;  /* 0x00000000000c7805 */ /* 0x000fe4000001ff00 */
[----:B------:R-:W-:-:S04]  /*0550*/  LOP3.LUT R10, R4, 0x3, RZ, 0xc0, !PT ;  /* 0x00000003040a7812 */ /* 0x000fc800078ec0ff */
[----:B------:R-:W-:Y:S02]  /*0560*/  ISETP.NE.AND P1, PT, R10, RZ, PT ;  /* 0x000000ff0a00720c */ /* 0x000fe40003f25270 */
[----:B------:R-:W-:Y:S11]  /*0570*/  @!P0 BRA `(.L_x_177) ;  /* 0x00000000006c8947 */ /* 0x000ff60003800000 */
[----:B------:R-:W0:Y:S01]  /*0580*/  LDCU.64 UR6, c[0x0][0x3d0] ;  /* 0x00007a00ff0677ac */ /* 0x000e220008000a00 */
[----:B------:R-:W-:Y:S02]  /*0590*/  LOP3.LUT R11, R4, 0x7ffffffc, RZ, 0xc0, !PT ;  /* 0x7ffffffc040b7812 */ /* 0x000fe400078ec0ff */
[----:B------:R-:W-:-:S03]  /*05a0*/  CS2R R12, SRZ ;  /* 0x00000000000c7805 */ /* 0x000fc6000001ff00 */
[----:B------:R-:W-:Y:S01]  /*05b0*/  IMAD.MOV R14, RZ, RZ, -R11 ;  /* 0x000000ffff0e7224 */ /* 0x000fe200078e0a0b */
[----:B0-----:R-:W-:-:S04]  /*05c0*/  UIADD3 UR5, UP0, UPT, UR6, 0x10, URZ ;  /* 0x0000001006057890 */ /* 0x001fc8000ff1e0ff */
[----:B------:R-:W-:Y:S02]  /*05d0*/  UIADD3.X UR6, UPT, UPT, URZ, UR7, URZ, UP0, !UPT ;  /* 0x00000007ff067290 */ /* 0x000fe400087fe4ff */
[----:B------:R-:W-:-:S04]  /*05e0*/  IMAD.U32 R15, RZ, RZ, UR5 ;  /* 0x00000005ff0f7e24 */ /* 0x000fc8000f8e00ff */
[----:B------:R-:W-:-:S07]  /*05f0*/  IMAD.U32 R16, RZ, RZ, UR6 ;  /* 0x00000006ff107e24 */ /* 0x000fce000f8e00ff */
.L_x_178:
[----:B------:R-:W-:Y:S02]  /*0600*/  IMAD.MOV.U32 R4, RZ, RZ, R15 ;  /* 0x000000ffff047224 */ /* 0x000fe400078e000f */
[----:B------:R-:W-:-:S05]  /*0610*/  IMAD.MOV.U32 R5, RZ, RZ, R16 ;  /* 0x000000ffff057224 */ /* 0x000fca00078e0010 */
[----:B------:R-:W2:Y:S02]  /*0620*/  LDG.E.64 R16, desc[UR8][R4.64+-0x10] ;  /* 0xfffff00804107981 */ /* 0x000ea4000c1e1b00 */
[----:B--2---:R-:W-:-:S07]  /*0630*/  DADD R16, R16, R12 ;  /* 0x0000000010107229 */ /* 0x004fce000000000c */
[----:B------:R0:W-:Y:S04]  /*0640*/  STG.E.64 desc[UR8][R2.64], R16 ;  /* 0x0000001002007986 */ /* 0x0001e8000c101b08 */
[----:B-1----:R-:W2:Y:S02]  /*0650*/  LDG.E.64 R12, desc[UR8][R4.64+-0x8] ;  /* 0xfffff808040c7981 */ /* 0x002ea4000c1e1b00 */
[----:B--2---:R-:W-:-:S07]  /*0660*/  DADD R18, R16, R12 ;  /* 0x0000000010127229 */ /* 0x004fce000000000c */
[----:B------:R1:W-:Y:S04]  /*0670*/  STG.E.64 desc[UR8][R2.64], R18 ;  /* 0x0000001202007986 */ /* 0x0003e8000c101b08 */
[----:B------:R-:W2:Y:S02]  /*0680*/  LDG.E.64 R12, desc[UR8][R4.64] ;  /* 0x00000008040c7981 */ /* 0x000ea4000c1e1b00 */
[----:B--2---:R-:W-:-:S07]  /*0690*/  DADD R20, R18, R12 ;  /* 0x0000000012147229 */ /* 0x004fce000000000c */
[----:B------:R1:W-:Y:S04]  /*06a0*/  STG.E.64 desc[UR8][R2.64], R20 ;  /* 0x0000001402007986 */ /* 0x0003e8000c101b08 */
[----:B------:R-:W2:Y:S01]  /*06b0*/  LDG.E.64 R12, desc[UR8][R4.64+0x8] ;  /* 0x00000808040c7981 */ /* 0x000ea2000c1e1b00 */
[----:B------:R-:W-:Y:S01]  /*06c0*/  VIADD R14, R14, 0x4 ;  /* 0x000000040e0e7836 */ /* 0x000fe20000000000 */
[----:B------:R-:W-:-:S04]  /*06d0*/  IADD3 R15, P2, PT, R4, 0x20, RZ ;  /* 0x00000020040f7810 */ /* 0x000fc80007f5e0ff */
[----:B------:R-:W-:Y:S01]  /*06e0*/  ISETP.NE.AND P0, PT, R14, RZ, PT ;  /* 0x000000ff0e00720c */ /* 0x000fe20003f05270 */
[----:B0-----:R-:W-:Y:S01]  /*06f0*/  IMAD.X R16, RZ, RZ, R5, P2 ;  /* 0x000000ffff107224 */ /* 0x001fe200010e0605 */
[----:B--2---:R-:W-:-:S07]  /*0700*/  DADD R12, R20, R12 ;  /* 0x00000000140c7229 */ /* 0x004fce000000000c */
[----:B------:R1:W-:Y:S04]  /*0710*/  STG.E.64 desc[UR8][R2.64], R12 ;  /* 0x0000000c02007986 */ /* 0x0003e8000c101b08 */
[----:B------:R-:W-:Y:S05]  /*0720*/  @P0 BRA `(.L_x_178) ;  /* 0xfffffffc00b40947 */ /* 0x000fea000383ffff */
.L_x_177:
[----:B------:R-:W-:Y:S05]  /*0730*/  BSYNC.RECONVERGENT B2 ;  /* 0x0000000000027941 */ /* 0x000fea0003800200 */
.L_x_176:
[----:B------:R-:W-:Y:S05]  /*0740*/  @!P1 BRA `(.L_x_175) ;  /* 0x00000000003c9947 */ /* 0x000fea0003800000 */
[----:B------:R-:W0:Y:S01]  /*0750*/  LDC.64 R4, c[0x0][0x3d0] ;  /* 0x0000f400ff047b82 */ /* 0x000e220000000a00 */
[----:B------:R-:W-:Y:S02]  /*0760*/  IMAD.MOV R10, RZ, RZ, -R10 ;  /* 0x000000ffff0a7224 */ /* 0x000fe400078e0a0a */
[----:B0-----:R-:W-:-:S04]  /*0770*/  IMAD.WIDE.U32 R4, R11, 0x8, R4 ;  /* 0x000000080b047825 */ /* 0x001fc800078e0004 */
[----:B------:R-:W-:Y:S01]  /*0780*/  IMAD.MOV.U32 R14, RZ, RZ, R5 ;  /* 0x000000ffff0e7224 */ /* 0x000fe200078e0005 */
[----:B------:R-:W-:-:S07]  /*0790*/  MOV R11, R4 ;  /* 0x00000004000b7202 */ /* 0x000fce0000000f00 */
.L_x_179:
[----:B------:R-:W-:Y:S02]  /*07a0*/  IMAD.MOV.U32 R4, RZ, RZ, R11 ;  /* 0x000000ffff047224 */ /* 0x000fe400078e000b */
[----:B------:R-:W-:-:S06]  /*07b0*/  IMAD.MOV.U32 R5, RZ, RZ, R14 ;  /* 0x000000ffff057224 */ /* 0x000fcc00078e000e */
[----:B------:R-:W1:Y:S01]  /*07c0*/  LDG.E.64 R4, desc[UR8][R4.64] ;  /* 0x0000000804047981 */ /* 0x000e62000c1e1b00 */
[----:B------:R-:W-:Y:S01]  /*07d0*/  VIADD R10, R10, 0x1 ;  /* 0x000000010a0a7836 */ /* 0x000fe20000000000 */
[----:B------:R-:W-:-:S04]  /*07e0*/  IADD3 R11, P1, PT, R11, 0x8, RZ ;  /* 0x000000080b0b7810 */ /* 0x000fc80007f3e0ff */
[----:B------:R-:W-:Y:S01]  /*07f0*/  ISETP.NE.AND P0, PT, R10, RZ, PT ;  /* 0x000000ff0a00720c */ /* 0x000fe20003f05270 */
[----:B------:R-:W-:Y:S01]  /*0800*/  IMAD.X R14, RZ, RZ, R14, P1 ;  /* 0x000000ffff0e7224 */ /* 0x000fe200008e060e */
[----:B-12---:R-:W-:-:S07]  /*0810*/  DADD R12, R4, R12 ;  /* 0x00000000040c7229 */ /* 0x006fce000000000c */
[----:B------:R2:W-:Y:S04]  /*0820*/  STG.E.64 desc[UR8][R2.64], R12 ;  /* 0x0000000c02007986 */ /* 0x0005e8000c101b08 */
[----:B------:R-:W-:Y:S05]  /*0830*/  @P0 BRA `(.L_x_179) ;  /* 0xfffffffc00d80947 */ /* 0x000fea000383ffff */
.L_x_175:
[----:B------:R-:W-:Y:S05]  /*0840*/  BSYNC.RECONVERGENT B1 ;  /* 0x0000000000017941 */ /* 0x000fea0003800200 */
.L_x_172:
[----:B0-----:R-:W3:Y:S04]  /*0850*/  LDG.E.64 R8, desc[UR8][R8.64] ;  /* 0x0000000808087981 */ /* 0x001ee8000c1e1b00 */
[----:B------:R-:W3:Y:S02]  /*0860*/  LDG.E.64 R6, desc[UR8][R6.64] ;  /* 0x0000000806067981 */ /* 0x000ee4000c1e1b00 */
[----:B---3--:R-:W-:Y:S01]  /*0870*/  DADD R28, R8, R6 ;  /* 0x00000000081c7229 */ /* 0x008fe20000000006 */
[----:B------:R-:W-:Y:S10]  /*0880*/  BRA `(.L_x_180) ;  /* 0x0000000000107947 */ /* 0x000ff40003800000 */
.L_x_171:
[----:B------:R-:W0:Y:S01]  /*0890*/  LDC.64 R2, c[0x0][0x390] ;  /* 0x0000e400ff027b82 */ /* 0x000e220000000a00 */
[----:B------:R-:W1:Y:S01]  /*08a0*/  LDCU.64 UR6, c[0x0][0x400] ;  /* 0x00008000ff0677ac */ /* 0x000e620008000a00 */
[----:B0-----:R-:W1:Y:S02]  /*08b0*/  LDG.E.64 R2, desc[UR8][R2.64] ;  /* 0x0000000802027981 */ /* 0x001e64000c1e1b00 */
[----:B-1----:R-:W-:-:S11]  /*08c0*/  DADD R28, -R2, UR6 ;  /* 0x00000006021c7e29 */ /* 0x002fd60008000100 */
.L_x_180:
[----:B------:R-:W-:Y:S05]  /*08d0*/  BSYNC B0 ;  /* 0x0000000000007941 */ /* 0x000fea0003800000 */
.L_x_170:
[----:B------:R-:W0:Y:S01]  /*08e0*/  LDCU UR5, c[0x0][0x3f4] ;  /* 0x00007e80ff0577ac */ /* 0x000e220008000800 */
[----:B------:R-:W3:Y:S01]  /*08f0*/  LDC.64 R4, c[0x0][0x3c8] ;  /* 0x0000f200ff047b82 */ /* 0x000ee20000000a00 */
[----:B0-----:R-:W-:Y:S01]  /*0900*/  UISETP.NE.AND UP0, UPT, UR5, 0x1770, UPT ;  /* 0x000017700500788c */ /* 0x001fe2000bf05270 */
[----:B---3--:R-:W-:-:S08]  /*0910*/  IMAD.WIDE R4, R0, 0x8, R4 ;  /* 0x0000000800047825 */ /* 0x008fd000078e0204 */
[----:B------:R-:W-:Y:S05]  /*0920*/  BRA.U !UP0, `(.L_x_181) ;  /* 0x0000000108187547 */ /* 0x000fea000b800000 */
[----:B------:R-:W-:-:S09]  /*0930*/  UISETP.NE.AND UP0, UPT, UR5, URZ, UPT ;  /* 0x000000ff0500728c */ /* 0x000fd2000bf05270 */
[----:B------:R-:W-:Y:S05]  /*0940*/  BRA.U UP0, `(.L_x_182) ;  /* 0x00000001001c7547 */ /* 0x000fea000b800000 */
[----:B-12---:R-:W-:Y:S02]  /*0950*/  IMAD.MOV.U32 R2, RZ, RZ, -0x2d0e5604 ;  /* 0xd2f1a9fcff027424 */ /* 0x006fe400078e00ff */
[----:B------:R-:W-:-:S05]  /*0960*/  IMAD.MOV.U32 R3, RZ, RZ, 0x3f50624d ;  /* 0x3f50624dff037424 */ /* 0x000fca00078e00ff */
[----:B------:R3:W-:Y:S01]  /*0970*/  STG.E.64 desc[UR8][R4.64], R2 ;  /* 0x0000000204007986 */ /* 0x0007e2000c101b08 */
[----:B------:R-:W-:Y:S05]  /*0980*/  BRA `(.L_x_182) ;  /* 0x00000000000c7947 */ /* 0x000fea0003800000 */
.L_x_181:
[----:B-12---:R-:W-:Y:S01]  /*0990*/  IMAD.MOV.U32 R2, RZ, RZ, -0x14e3bcd3 ;  /* 0xeb1c432dff027424 */ /* 0x006fe200078e00ff */
[----:B------:R-:W-:-:S05]  /*09a0*/  MOV R3, 0x3f1a36e2 ;  /* 0x3f1a36e200037802 */ /* 0x000fca0000000f00 */
[----:B------:R0:W-:Y:S02]  /*09b0*/  STG.E.64 desc[UR8][R4.64], R2 ;  /* 0x0000000204007986 */ /* 0x0001e4000c101b08 */
.L_x_182:
[----:B------:R-:W-:Y:S01]  /*09c0*/  DSETP.NEU.AND P0, PT, R28, RZ, PT ;  /* 0x000000ff1c00722a */ /* 0x000fe20003f0d000 */
[----:B------:R-:W-:-:S13]  /*09d0*/  BSSY.RECONVERGENT B0, `(.L_x_183) ;  /* 0x0000034000007945 */ /* 0x000fda0003800200 */
[----:B------:R-:W-:Y:S05]  /*09e0*/  @!P0 BRA `(.L_x_184) ;  /* 0x0000000000c88947 */ /* 0x000fea0003800000 */
[----:B------:R-:W4:Y:S01]  /*09f0*/  LDC.64 R10, c[0x0][0x3a8] ;  /* 0x0000ea00ff0a7b82 */ /* 0x000f220000000a00 */
[----:B0123--:R-:W2:Y:S04]  /*0a00*/  LDG.E.64 R2, desc[UR8][R4.64] ;  /* 0x0000000804027981 */ /* 0x00fea8000c1e1b00 */
[----:B----4-:R-:W2:Y:S01]  /*0a10*/  LDG.E.64 R8, desc[UR8][R10.64] ;  /* 0x000000080a087981 */ /* 0x010ea2000c1e1b00 */
[----:B------:R-:W-:Y:S01]  /*0a20*/  DADD R6, -RZ, |R28| ;  /* 0x00000000ff067229 */ /* 0x000fe2000000051c */
[----:B------:R-:W-:Y:S09]  /*0a30*/  BSSY.RECONVERGENT B1, `(.L_x_185) ;  /* 0x0000007000017945 */ /* 0x000ff20003800200 */
[----:B------:R-:W-:-:S02]  /*0a40*/  IMAD.MOV.U32 R22, RZ, RZ, R6 ;  /* 0x000000ffff167224 */ /* 0x000fc400078e0006 */
[----:B------:R-:W-:Y:S01]  /*0a50*/  IMAD.MOV.U32 R23, RZ, RZ, R7 ;  /* 0x000000ffff177224 */ /* 0x000fe200078e0007 */
[----:B--2---:R-:W-:Y:S01]  /*0a60*/  DMUL R8, R8, R2 ;  /* 0x0000000208087228 */ /* 0x004fe20000000000 */
[----:B------:R-:W-:Y:S01]  /*0a70*/  IMAD.MOV.U32 R3, RZ, RZ, 0x3fe00000 ;  /* 0x3fe00000ff037424 */ /* 0x000fe200078e00ff */
[----:B------:R-:W-:-:S09]  /*0a80*/  MOV R2, 0xaa0 ;  /* 0x00000aa000027802 */ /* 0x000fd20000000f00 */
[----:B------:R-:W-:Y:S05]  /*0a90*/  CALL.REL.NOINC `($_Z14conv_temp_iterPdS_S_S_S_S_S_S_S_S_S_S_Pidiiiid$__internal_accurate_pow) ;  /* 0x0000001000747944 */ /* 0x000fea0003c00000 */
[----:B------:R-:W-:Y:S05]  /*0aa0*/  BSYNC.RECONVERGENT B1 ;  /* 0x0000000000017941 */ /* 0x000fea0003800200 */
.L_x_185:
[C---:B------:R-:W-:Y:S01]  /*0ab0*/  DADD R2, |R28|.reuse, 0.5 ;  /* 0x3fe000001c027429 */ /* 0x040fe20000000200 */
[----:B------:R-:W-:Y:S01]  /*0ac0*/  ISETP.GE.AND P1, PT, R7, RZ, PT ;  /* 0x000000ff0700720c */ /* 0x000fe20003f26270 */
[----:B------:R-:W-:Y:S01]  /*0ad0*/  BSSY.RECONVERGENT B1, `(.L_x_186) ;  /* 0x000000d000017945 */ /* 0x000fe20003800200 */
[----:B------:R-:W-:Y:S02]  /*0ae0*/  DSETP.NEU.AND P0, PT, |R28|, 1, PT ;  /* 0x3ff000001c00742a */ /* 0x000fe40003f0d200 */
[----:B------:R-:W-:Y:S02]  /*0af0*/  FSEL R14, R14, RZ, P1 ;  /* 0x000000ff0e0e7208 */ /* 0x000fe40000800000 */
[----:B------:R-:W-:-:S03]  /*0b00*/  FSEL R15, R15, -QNAN , P1 ;  /* 0xfff800000f0f7808 */ /* 0x000fc60000800000 */
[----:B------:R-:W-:-:S04]  /*0b10*/  LOP3.LUT R2, R3, 0x7ff00000, RZ, 0xc0, !PT ;  /* 0x7ff0000003027812 */ /* 0x000fc800078ec0ff */
[----:B------:R-:W-:-:S13]  /*0b20*/  ISETP.NE.AND P2, PT, R2, 0x7ff00000, PT ;  /* 0x7ff000000200780c */ /* 0x000fda0003f45270 */
[----:B------:R-:W-:Y:S05]  /*0b30*/  @P2 BRA `(.L_x_187) ;  /* 0x0000000000182947 */ /* 0x000fea0003800000 */
[----:B------:R-:W-:-:S14]  /*0b40*/  DSETP.NAN.AND P1, PT, R28, R28, PT ;  /* 0x0000001c1c00722a */ /* 0x000fdc0003f28000 */
[----:B------:R-:W-:Y:S01]  /*0b50*/  @P1 DADD R14, |R28|, 0.5 ;  /* 0x3fe000001c0e1429 */ /* 0x000fe20000000200 */
[----:B------:R-:W-:Y:S10]  /*0b60*/  @P1 BRA `(.L_x_187) ;  /* 0x00000000000c1947 */ /* 0x000ff40003800000 */
[----:B------:R-:W-:-:S14]  /*0b70*/  DSETP.NEU.AND P1, PT, |R28|, +INF , PT ;  /* 0x7ff000001c00742a */ /* 0x000fdc0003f2d200 */
[----:B------:R-:W-:Y:S02]  /*0b80*/  @!P1 IMAD.MOV.U32 R14, RZ, RZ, 0x0 ;  /* 0x00000000ff0e9424 */ /* 0x000fe400078e00ff */
[----:B------:R-:W-:-:S07]  /*0b90*/  @!P1 IMAD.MOV.U32 R15, RZ, RZ, 0x7ff00000 ;  /* 0x7ff00000ff0f9424 */ /* 0x000fce00078e00ff */
.L_x_187:
[----:B------:R-:W-:Y:S05]  /*0ba0*/  BSYNC.RECONVERGENT B1 ;  /* 0x0000000000017941 */ /* 0x000fea0003800200 */
.L_x_186:
[----:B------:R-:W-:Y:S01]  /*0bb0*/  FSEL R7, R15, 1.875, P0 ;  /* 0x3ff000000f077808 */ /* 0x000fe20000000000 */
[----:B------:R-:W-:Y:S01]  /*0bc0*/  IMAD.MOV.U32 R2, RZ, RZ, 0x1 ;  /* 0x00000001ff027424 */ /* 0x000fe200078e00ff */
[----:B------:R-:W-:Y:S02]  /*0bd0*/  FSEL R6, R14, RZ, P0 ;  /* 0x000000ff0e067208 */ /* 0x000fe40000000000 */
[----:B------:R-:W0:Y:S01]  /*0be0*/  MUFU.RCP64H R3, R7 ;  /* 0x0000000700037308 */ /* 0x000e220000001800 */
[----:B------:R-:W-:-:S03]  /*0bf0*/  FSETP.GEU.AND P1, PT, |R9|, 6.5827683646048100446e-37, PT ;  /* 0x036000000900780b */ /* 0x000fc60003f2e200 */
        /* <DEDUP_REMOVED lines=12> */
[----:B------:R-:W-:Y:S02]  /*0cc0*/  MOV R13, R7 ;  /* 0x00000007000d7202 */ /* 0x000fe40000000f00 */
[----:B------:R-:W-:-:S07]  /*0cd0*/  MOV R6, 0xcf0 ;  /* 0x00000cf000067802 */ /* 0x000fce0000000f00 */
[----:B------:R-:W-:Y:S05]  /*0ce0*/  CALL.REL.NOINC `($__internal_1_$__cuda_sm20_div_rn_f64_full) ;  /* 0x0000000800707944 */ /* 0x000fea0003c00000 */
[----:B------:R-:W-:Y:S02]  /*0cf0*/  IMAD.MOV.U32 R2, RZ, RZ, R18 ;  /* 0x000000ffff027224 */ /* 0x000fe400078e0012 */
[----:B------:R-:W-:-:S07]  /*0d00*/  IMAD.MOV.U32 R3, RZ, RZ, R19 ;  /* 0x000000ffff037224 */ /* 0x000fce00078e0013 */
.L_x_184:
[----:B------:R-:W-:Y:S05]  /*0d10*/  BSYNC.RECONVERGENT B0 ;  /* 0x0000000000007941 */ /* 0x000fea0003800200 */
.L_x_183:
[----:B------:R-:W4:Y:S02]  /*0d20*/  LDC.64 R6, c[0x0][0x3b0] ;  /* 0x0000ec00ff067b82 */ /* 0x000f240000000a00 */
[----:B----4-:R-:W4:Y:S04]  /*0d30*/  LDG.E.64 R8, desc[UR8][R6.64] ;  /* 0x0000000806087981 */ /* 0x010f28000c1e1b00 */
[----:B------:R-:W4:Y:S01]  /*0d40*/  LDG.E.64 R10, desc[UR8][R6.64+0x8] ;  /* 0x00000808060a7981 */ /* 0x000f22000c1e1b00 */
[----:B------:R-:W-:Y:S01]  /*0d50*/  FSETP.GEU.AND P1, PT, |R29|, 6.5827683646048100446e-37, PT ;  /* 0x036000001d00780b */ /* 0x000fe20003f2e200 */
[----:B------:R-:W-:Y:S01]  /*0d60*/  BSSY.RECONVERGENT B0, `(.L_x_188) ;  /* 0x0000017000007945 */ /* 0x000fe20003800200 */
[----:B----4-:R-:W-:Y:S01]  /*0d70*/  DADD R8, R8, -R10 ;  /* 0x0000000008087229 */ /* 0x010fe2000000080a */
[----:B------:R-:W-:-:S05]  /*0d80*/  IMAD.MOV.U32 R10, RZ, RZ, 0x1 ;  /* 0x00000001ff0a7424 */ /* 0x000fca00078e00ff */
[----:B------:R-:W1:Y:S02]  /*0d90*/  MUFU.RCP64H R11, R9 ;  /* 0x00000009000b7308 */ /* 0x000e640000001800 */
[----:B-12---:R-:W-:-:S08]  /*0da0*/  DFMA R12, -R8, R10, 1 ;  /* 0x3ff00000080c742b */ /* 0x006fd0000000010a */
        /* <DEDUP_REMOVED lines=11> */
[----:B------:R-:W-:Y:S01]  /*0e60*/  MOV R6, 0xeb0 ;  /* 0x00000eb000067802 */ /* 0x000fe20000000f00 */
[----:B------:R-:W-:Y:S02]  /*0e70*/  IMAD.MOV.U32 R13, RZ, RZ, R9 ;  /* 0x000000ffff0d7224 */ /* 0x000fe400078e0009 */
[----:B------:R-:W-:Y:S02]  /*0e80*/  IMAD.MOV.U32 R8, RZ, RZ, R28 ;  /* 0x000000ffff087224 */ /* 0x000fe400078e001c */
[----:B------:R-:W-:-:S07]  /*0e90*/  IMAD.MOV.U32 R9, RZ, RZ, R29 ;  /* 0x000000ffff097224 */ /* 0x000fce00078e001d */
[----:B0--3--:R-:W-:Y:S05]  /*0ea0*/  CALL.REL.NOINC `($__internal_1_$__cuda_sm20_div_rn_f64_full) ;  /* 0x0000000800007944 */ /* 0x009fea0003c00000 */
[----:B------:R-:W-:Y:S01]  /*0eb0*/  MOV R6, R18 ;  /* 0x0000001200067202 */ /* 0x000fe20000000f00 */
[----:B------:R-:W-:-:S07]  /*0ec0*/  IMAD.MOV.U32 R7, RZ, RZ, R19 ;  /* 0x000000ffff077224 */ /* 0x000fce00078e0013 */
.L_x_189:
[----:B------:R-:W-:Y:S05]  /*0ed0*/  BSYNC.RECONVERGENT B0 ;  /* 0x0000000000007941 */ /* 0x000fea0003800200 */
.L_x_188:
[----:B0--3--:R-:W-:Y:S01]  /*0ee0*/  DMUL R2, R6, R2 ;  /* 0x0000000206027228 */ /* 0x009fe20000000000 */
[----:B------:R-:W-:Y:S07]  /*0ef0*/  BSSY.RECONVERGENT B0, `(.L_x_190) ;  /* 0x000001d000007945 */ /* 0x000fee0003800200 */
[----:B------:R-:W-:-:S14]  /*0f00*/  DSETP.GT.AND P0, PT, |R2|, 20, PT ;  /* 0x403400000200742a */ /* 0x000fdc0003f04200 */
[----:B------:R-:W-:Y:S05]  /*0f10*/  @!P0 BRA `(.L_x_191) ;  /* 0x0000000000688947 */ /* 0x000fea0003800000 */
[----:B------:R-:W-:Y:S01]  /*0f20*/  DADD R6, -RZ, |R28| ;  /* 0x00000000ff067229 */ /* 0x000fe2000000051c */
[----:B------:R-:W-:Y:S01]  /*0f30*/  IMAD.MOV.U32 R2, RZ, RZ, 0x1 ;  /* 0x00000001ff027424 */ /* 0x000fe200078e00ff */
[----:B------:R-:W-:Y:S01]  /*0f40*/  DMUL R10, R28, 20 ;  /* 0x403400001c0a7828 */ /* 0x000fe20000000000 */
[----:B------:R-:W-:Y:S03]  /*0f50*/  BSSY.RECONVERGENT B1, `(.L_x_191) ;  /* 0x0000016000017945 */ /* 0x000fe60003800200 */
[----:B------:R-:W0:Y:S06]  /*0f60*/  MUFU.RCP64H R3, R7 ;  /* 0x0000000700037308 */ /* 0x000e2c0000001800 */
[----:B------:R-:W-:Y:S01]  /*0f70*/  FSETP.GEU.AND P1, PT, |R11|, 6.5827683646048100446e-37, PT ;  /* 0x036000000b00780b */ /* 0x000fe20003f2e200 */
[----:B0-----:R-:W-:-:S08]  /*0f80*/  DFMA R8, R2, -|R28|, 1 ;  /* 0x3ff000000208742b */ /* 0x001fd00000000c1c */
[----:B------:R-:W-:-:S08]  /*0f90*/  DFMA R8, R8, R8, R8 ;  /* 0x000000080808722b */ /* 0x000fd00000000008 */
[----:B------:R-:W-:-:S08]  /*0fa0*/  DFMA R8, R2, R8, R2 ;  /* 0x000000080208722b */ /* 0x000fd00000000002 */
[----:B------:R-:W-:-:S08]  /*0fb0*/  DFMA R2, R8, -|R28|, 1 ;  /* 0x3ff000000802742b */ /* 0x000fd00000000c1c */
[----:B------:R-:W-:-:S08]  /*0fc0*/  DFMA R2, R8, R2, R8 ;  /* 0x000000020802722b */ /* 0x000fd00000000008 */
[----:B------:R-:W-:-:S08]  /*0fd0*/  DMUL R8, R10, R2 ;  /* 0x000000020a087228 */ /* 0x000fd00000000000 */
[----:B------:R-:W-:-:S08]  /*0fe0*/  DFMA R28, R8, -|R28|, R10 ;  /* 0xc000001c081c722b */ /* 0x000fd0000000000a */
        /* <DEDUP_REMOVED lines=9> */
[----:B------:R-:W-:Y:S05]  /*1080*/  CALL.REL.NOINC `($__internal_1_$__cuda_sm20_div_rn_f64_full) ;  /* 0x0000000400887944 */ /* 0x000fea0003c00000 */
[----:B------:R-:W-:Y:S01]  /*1090*/  IMAD.MOV.U32 R2, RZ, RZ, R18 ;  /* 0x000000ffff027224 */ /* 0x000fe200078e0012 */
[----:B------:R-:W-:-:S07]  /*10a0*/  MOV R3, R19 ;  /* 0x0000001300037202 */ /* 0x000fce0000000f00 */
.L_x_192:
[----:B------:R-:W-:Y:S05]  /*10b0*/  BSYNC.RECONVERGENT B1 ;  /* 0x0000000000017941 */ /* 0x000fea0003800200 */
.L_x_191:
[----:B------:R-:W-:Y:S05]  /*10c0*/  BSYNC.RECONVERGENT B0 ;  /* 0x0000000000007941 */ /* 0x000fea0003800200 */
.L_x_190:
[----:B------:R-:W0:Y:S08]  /*10d0*/  LDC R6, c[0x0][0x3f8] ;  /* 0x0000fe00ff067b82 */ /* 0x000e300000000800 */
[----:B------:R-:W1:Y:S01]  /*10e0*/  LDC R12, c[0x0][0x3f4] ;  /* 0x0000fd00ff0c7b82 */ /* 0x000e620000000800 */
[----:B0-----:R-:W-:-:S04]  /*10f0*/  IABS R10, R6 ;  /* 0x00000006000a7213 */ /* 0x001fc80000000000 */
[----:B------:R-:W0:Y:S01]  /*1100*/  I2F.RP R7, R10 ;  /* 0x0000000a00077306 */ /* 0x000e220000209400 */
[----:B-1----:R-:W-:Y:S02]  /*1110*/  IABS R13, R12 ;  /* 0x0000000c000d7213 */ /* 0x002fe40000000000 */
[----:B------:R-:W-:-:S05]  /*1120*/  ISETP.GE.AND P2, PT, R12, RZ, PT ;  /* 0x000000ff0c00720c */ /* 0x000fca0003f46270 */
[----:B0-----:R-:W0:Y:S02]  /*1130*/  MUFU.RCP R7, R7 ;  /* 0x0000000700077308 */ /* 0x001e240000001000 */
[----:B0-----:R-:W-:-:S06]  /*1140*/  VIADD R8, R7, 0xffffffe ;  /* 0x0ffffffe07087836 */ /* 0x001fcc0000000000 */
[----:B------:R0:W1:Y:S02]  /*1150*/  F2I.FTZ.U32.TRUNC.NTZ R9, R8 ;  /* 0x0000000800097305 */ /* 0x000064000021f000 */
[----:B0-----:R-:W-:Y:S02]  /*1160*/  IMAD.MOV.U32 R8, RZ, RZ, RZ ;  /* 0x000000ffff087224 */ /* 0x001fe400078e00ff */
[----:B-1----:R-:W-:-:S04]  /*1170*/  IMAD.MOV R11, RZ, RZ, -R9 ;  /* 0x000000ffff0b7224 */ /* 0x002fc800078e0a09 */
[----:B------:R-:W-:-:S04]  /*1180*/  IMAD R11, R11, R10, RZ ;  /* 0x0000000a0b0b7224 */ /* 0x000fc800078e02ff */
[----:B------:R-:W-:-:S04]  /*1190*/  IMAD.HI.U32 R9, R9, R11, R8 ;  /* 0x0000000b09097227 */ /* 0x000fc800078e0008 */
[----:B------:R-:W-:-:S04]  /*11a0*/  IMAD.MOV.U32 R11, RZ, RZ, R13 ;  /* 0x000000ffff0b7224 */ /* 0x000fc800078e000d */
[----:B------:R-:W-:-:S04]  /*11b0*/  IMAD.HI.U32 R9, R9, R11, RZ ;  /* 0x0000000b09097227 */ /* 0x000fc800078e00ff */
[----:B------:R-:W-:-:S04]  /*11c0*/  IMAD.MOV R9, RZ, RZ, -R9 ;  /* 0x000000ffff097224 */ /* 0x000fc800078e0a09 */
[----:B------:R-:W-:-:S05]  /*11d0*/  IMAD R7, R10, R9, R11 ;  /* 0x000000090a077224 */ /* 0x000fca00078e020b */
[----:B------:R-:W-:-:S13]  /*11e0*/  ISETP.GT.U32.AND P0, PT, R10, R7, PT ;  /* 0x000000070a00720c */ /* 0x000fda0003f04070 */
[----:B------:R-:W-:Y:S01]  /*11f0*/  @!P0 IMAD.IADD R7, R7, 0x1, -R10 ;  /* 0x0000000107078824 */ /* 0x000fe200078e0a0a */
[----:B------:R-:W-:-:S04]  /*1200*/  ISETP.NE.AND P0, PT, R6, RZ, PT ;  /* 0x000000ff0600720c */ /* 0x000fc80003f05270 */
[----:B------:R-:W-:-:S13]  /*1210*/  ISETP.GT.U32.AND P1, PT, R10, R7, PT ;  /* 0x000000070a00720c */ /* 0x000fda0003f24070 */
[----:B------:R-:W-:-:S05]  /*1220*/  @!P1 IMAD.IADD R7, R7, 0x1, -R10 ;  /* 0x0000000107079824 */ /* 0x000fca00078e0a0a */
[----:B------:R-:W-:Y:S01]  /*1230*/  MOV R8, R7 ;  /* 0x0000000700087202 */ /* 0x000fe20000000f00 */
[----:B------:R-:W-:-:S04]  /*1240*/  VIADD R7, R6, 0xffffffff ;  /* 0xffffffff06077836 */ /* 0x000fc80000000000 */
[----:B------:R-:W-:Y:S01]  /*1250*/  @!P2 IMAD.MOV R8, RZ, RZ, -R8 ;  /* 0x000000ffff08a224 */ /* 0x000fe200078e0a08 */
[----:B------:R-:W-:-:S04]  /*1260*/  @!P0 LOP3.LUT R8, RZ, R6, RZ, 0x33, !PT ;  /* 0x00000006ff088212 */ /* 0x000fc800078e33ff */
[C---:B------:R-:W-:Y:S02]  /*1270*/  ISETP.NE.AND P0, PT, R8.reuse, RZ, PT ;  /* 0x000000ff0800720c */ /* 0x040fe40003f05270 */
[----:B------:R-:W-:-:S11]  /*1280*/  ISETP.NE.AND P1, PT, R8, R7, PT ;  /* 0x000000070800720c */ /* 0x000fd60003f25270 */
[----:B------:R-:W-:Y:S05]  /*1290*/  @P0 BRA `(.L_x_193) ;  /* 0x0000000000180947 */ /* 0x000fea0003800000 */
[----:B------:R-:W0:Y:S08]  /*12a0*/  LDC.64 R8, c[0x0][0x3a0] ;  /* 0x0000e800ff087b82 */ /* 0x000e300000000a00 */
[----:B------:R-:W1:Y:S01]  /*12b0*/  LDC.64 R10, c[0x0][0x3c0] ;  /* 0x0000f000ff0a7b82 */ /* 0x000e620000000a00 */
[----:B0-----:R-:W-:-:S06]  /*12c0*/  IMAD.WIDE R8, R0, 0x8, R8 ;  /* 0x0000000800087825 */ /* 0x001fcc00078e0208 */
[----:B------:R-:W2:Y:S01]  /*12d0*/  LDG.E.64 R8, desc[UR8][R8.64] ;  /* 0x0000000808087981 */ /* 0x000ea2000c1e1b00 */
[----:B-1----:R-:W-:-:S05]  /*12e0*/  IMAD.WIDE R10, R0, 0x8, R10 ;  /* 0x00000008000a7825 */ /* 0x002fca00078e020a */
[----:B--2---:R0:W-:Y:S02]  /*12f0*/  STG.E.64 desc[UR8][R10.64], R8 ;  /* 0x000000080a007986 */ /* 0x0041e4000c101b08 */
.L_x_193:
[----:B------:R-:W-:Y:S05]  /*1300*/  @P1 BRA `(.L_x_194) ;  /* 0x0000000000b81947 */ /* 0x000fea0003800000 */
[----:B0-----:R-:W0:Y:S08]  /*1310*/  LDC.64 R10, c[0x0][0x3c0] ;  /* 0x0000f000ff0a7b82 */ /* 0x001e300000000a00 */
[----:B------:R-:W1:Y:S01]  /*1320*/  LDC.64 R8, c[0x0][0x3a0] ;  /* 0x0000e800ff087b82 */ /* 0x000e620000000a00 */
[----:B0-----:R-:W-:-:S06]  /*1330*/  IMAD.WIDE R12, R0, 0x8, R10 ;  /* 0x00000008000c7825 */ /* 0x001fcc00078e020a */
[----:B------:R-:W2:Y:S01]  /*1340*/  LDG.E.64 R12, desc[UR8][R12.64] ;  /* 0x000000080c0c7981 */ /* 0x000ea2000c1e1b00 */
[----:B-1----:R-:W-:-:S05]  /*1350*/  IMAD.WIDE R14, R0, 0x8, R8 ;  /* 0x00000008000e7825 */ /* 0x002fca00078e0208 */
[----:B------:R-:W2:Y:S01]  /*1360*/  LDG.E.64 R8, desc[UR8][R14.64] ;  /* 0x000000080e087981 */ /* 0x000ea2000c1e1b00 */
[----:B------:R-:W0:Y:S02]  /*1370*/  I2F.F64 R6, R6 ;  /* 0x0000000600067312 */ /* 0x000e240000201c00 */
[----:B0-----:R-:W-:-:S08]  /*1380*/  DMUL R10, R6, 0.5 ;  /* 0x3fe00000060a7828 */ /* 0x001fd00000000000 */
[----:B------:R-:W-:Y:S01]  /*1390*/  DMUL R10, R10, |R2| ;  /* 0x400000020a0a7228 */ /* 0x000fe20000000000 */
[----:B------:R-:W-:Y:S01]  /*13a0*/  BSSY.RECONVERGENT B0, `(.L_x_194) ;  /* 0x0000024000007945 */ /* 0x000fe20003800200 */
[----:B--2---:R-:W-:-:S08]  /*13b0*/  DADD R8, R8, -R12 ;  /* 0x0000000008087229 */ /* 0x004fd0000000080c */
[----:B------:R-:W-:-:S14]  /*13c0*/  DSETP.GEU.AND P0, PT, |R8|, R10, PT ;  /* 0x0000000a0800722a */ /* 0x000fdc0003f0e200 */
[----:B------:R-:W-:Y:S05]  /*13d0*/  @P0 BRA `(.L_x_195) ;  /* 0x00000000006c0947 */ /* 0x000fea0003800000 */
[----:B------:R-:W2:Y:S01]  /*13e0*/  LDG.E.64 R8, desc[UR8][R4.64] ;  /* 0x0000000804087981 */ /* 0x000ea2000c1e1b00 */
[----:B------:R-:W0:Y:S01]  /*13f0*/  MUFU.RCP64H R7, 1.5 ;  /* 0x3ff8000000077908 */ /* 0x000e220000001800 */
[----:B------:R-:W-:Y:S01]  /*1400*/  IMAD.MOV.U32 R12, RZ, RZ, 0x0 ;  /* 0x00000000ff0c7424 */ /* 0x000fe200078e00ff */
[----:B------:R-:W-:Y:S01]  /*1410*/  BSSY.RECONVERGENT B1, `(.L_x_196) ;  /* 0x0000015000017945 */ /* 0x000fe20003800200 */
[----:B------:R-:W-:Y:S02]  /*1420*/  IMAD.MOV.U32 R13, RZ, RZ, 0x3ff80000 ;  /* 0x3ff80000ff0d7424 */ /* 0x000fe400078e00ff */
[----:B------:R-:W-:-:S06]  /*1430*/  IMAD.MOV.U32 R6, RZ, RZ, 0x1 ;  /* 0x00000001ff067424 */ /* 0x000fcc00078e00ff */
[----:B0-----:R-:W-:-:S08]  /*1440*/  DFMA R10, R6, -R12, 1 ;  /* 0x3ff00000060a742b */ /* 0x001fd0000000080c */
[----:B------:R-:W-:-:S08]  /*1450*/  DFMA R10, R10, R10, R10 ;  /* 0x0000000a0a0a722b */ /* 0x000fd0000000000a */
[----:B------:R-:W-:-:S08]  /*1460*/  DFMA R10, R6, R10, R6 ;  /* 0x0000000a060a722b */ /* 0x000fd00000000006 */
[----:B------:R-:W-:-:S08]  /*1470*/  DFMA R6, R10, -R12, 1 ;  /* 0x3ff000000a06742b */ /* 0x000fd0000000080c */
[----:B------:R-:W-:-:S08]  /*1480*/  DFMA R6, R10, R6, R10 ;  /* 0x000000060a06722b */ /* 0x000fd0000000000a */
[----:B--2---:R-:W-:Y:S01]  /*1490*/  DMUL R10, R8, R6 ;  /* 0x00000006080a7228 */ /* 0x004fe20000000000 */
[----:B------:R-:W-:-:S07]  /*14a0*/  FSETP.GEU.AND P1, PT, |R9|, 6.5827683646048100446e-37, PT ;  /* 0x036000000900780b */ /* 0x000fce0003f2e200 */
[----:B------:R-:W-:-:S08]  /*14b0*/  DFMA R12, R10, -1.5, R8 ;  /* 0xbff800000a0c782b */ /* 0x000fd00000000008 */
[----:B------:R-:W-:-:S10]  /*14c0*/  DFMA R6, R6, R12, R10 ;  /* 0x0000000c0606722b */ /* 0x000fd4000000000a */
[----:B------:R-:W-:-:S05]  /*14d0*/  FFMA R10, RZ, 1.9375, R7 ;  /* 0x3ff80000ff0a7823 */ /* 0x000fca0000000007 */
[----:B------:R-:W-:-:S13]  /*14e0*/  FSETP.GT.AND P0, PT, |R10|, 1.469367938527859385e-39, PT ;  /* 0x001000000a00780b */ /* 0x000fda0003f04200 */
[----:B------:R-:W-:Y:S05]  /*14f0*/  @P0 BRA P1, `(.L_x_197) ;  /* 0x0000000000180947 */ /* 0x000fea0000800000 */
[----:B------:R-:W-:Y:S01]  /*1500*/  IMAD.MOV.U32 R12, RZ, RZ, RZ ;  /* 0x000000ffff0c7224 */ /* 0x000fe200078e00ff */
[----:B------:R-:W-:Y:S01]  /*1510*/  MOV R6, 0x1540 ;  /* 0x0000154000067802 */ /* 0x000fe20000000f00 */
[----:B------:R-:W-:-:S07]  /*1520*/  IMAD.MOV.U32 R13, RZ, RZ, 0x3ff80000 ;  /* 0x3ff80000ff0d7424 */ /* 0x000fce00078e00ff */
[----:B------:R-:W-:Y:S05]  /*1530*/  CALL.REL.NOINC `($__internal_1_$__cuda_sm20_div_rn_f64_full) ;  /* 0x00000000005c7944 */ /* 0x000fea0003c00000 */
[----:B------:R-:W-:Y:S01]  /*1540*/  MOV R6, R18 ;  /* 0x0000001200067202 */ /* 0x000fe20000000f00 */
[----:B------:R-:W-:-:S07]  /*1550*/  IMAD.MOV.U32 R7, RZ, RZ, R19 ;  /* 0x000000ffff077224 */ /* 0x000fce00078e0013 */
.L_x_197:
[----:B------:R-:W-:Y:S05]  /*1560*/  BSYNC.RECONVERGENT B1 ;  /* 0x0000000000017941 */ /* 0x000fea0003800200 */
.L_x_196:
[----:B------:R0:W-:Y:S01]  /*1570*/  STG.E.64 desc[UR8][R4.64], R6 ;  /* 0x0000000604007986 */ /* 0x0001e2000c101b08 */
[----:B------:R-:W-:Y:S05]  /*1580*/  BRA `(.L_x_198) ;  /* 0x0000000000147947 */ /* 0x000fea0003800000 */
.L_x_195:
[----:B------:R-:W2:Y:S01]  /*1590*/  LDG.E.64 R6, desc[UR8][R4.64] ;  /* 0x0000000804067981 */ /* 0x000ea2000c1e1b00 */
[----:B------:R-:W-:Y:S01]  /*15a0*/  UMOV UR6, 0x9999999a ;  /* 0x9999999a00067882 */ /* 0x000fe20000000000 */
[----:B------:R-:W-:Y:S02]  /*15b0*/  UMOV UR7, 0x3ff19999 ;  /* 0x3ff1999900077882 */ /* 0x000fe40000000000 */
[----:B--2---:R-:W-:-:S07]  /*15c0*/  DMUL R6, R6, UR6 ;  /* 0x0000000606067c28 */ /* 0x004fce0008000000 */
[----:B------:R1:W-:Y:S04]  /*15d0*/  STG.E.64 desc[UR8][R4.64], R6 ;  /* 0x0000000604007986 */ /* 0x0003e8000c101b08 */
.L_x_198:
[----:B------:R-:W-:Y:S05]  /*15e0*/  BSYNC.RECONVERGENT B0 ;  /* 0x0000000000007941 */ /* 0x000fea0003800200 */
.L_x_194:
[----:B01----:R-:W0:Y:S02]  /*15f0*/  LDC.64 R4, c[0x0][0x3a0] ;  /* 0x0000e800ff047b82 */ /* 0x003e240000000a00 */
[----:B0-----:R-:W-:-:S05]  /*1600*/  IMAD.WIDE R6, R0, 0x8, R4 ;  /* 0x0000000800067825 */ /* 0x001fca00078e0204 */
[----:B------:R-:W2:Y:S01]  /*1610*/  LDG.E.64 R4, desc[UR8][R6.64] ;  /* 0x0000000806047981 */ /* 0x000ea2000c1e1b00 */
[----:B------:R-:W-:Y:S01]  /*1620*/  IMAD.MOV.U32 R8, RZ, RZ, 0x80000 ;  /* 0x00080000ff087424 */ /* 0x000fe200078e00ff */
[----:B--2---:R-:W-:-:S08]  /*1630*/  DADD R4, R4, R2 ;  /* 0x0000000004047229 */ /* 0x004fd00000000002 */
[----:B------:R-:W-:Y:S02]  /*1640*/  DSETP.MAX.AND P0, P1, R4, 1, PT ;  /* 0x3ff000000400742a */ /* 0x000fe4000390f000 */
[----:B------:R-:W-:-:S04]  /*1650*/  IMAD.MOV.U32 R0, RZ, RZ, R5 ;  /* 0x000000ffff007224 */ /* 0x000fc800078e0005 */
[----:B------:R-:W-:Y:S02]  /*1660*/  SEL R2, R4, RZ, P0 ;  /* 0x000000ff04027207 */ /* 0x000fe40000000000 */
[----:B------:R-:W-:-:S06]  /*1670*/  FSEL R3, R0, 1.875, P0 ;  /* 0x3ff0000000037808 */ /* 0x000fcc0000000000 */
[----:B------:R-:W-:-:S05]  /*1680*/  @P1 LOP3.LUT R3, R8, 0x3ff00000, RZ, 0xfc, !PT ;  /* 0x3ff0000008031812 */ /* 0x000fca00078efcff */
[----:B------:R-:W-:Y:S01]  /*1690*/  STG.E.64 desc[UR8][R6.64], R2 ;  /* 0x0000000206007986 */ /* 0x000fe2000c101b08 */
[----:B------:R-:W-:Y:S05]  /*16a0*/  EXIT ;  /* 0x000000000000794d */ /* 0x000fea0003800000 */
        .weak           $__internal_1_$__cuda_sm20_div_rn_f64_full
        .type           $__internal_1_$__cuda_sm20_div_rn_f64_full,@function
        .size           $__internal_1_$__cuda_sm20_div_rn_f64_full,($_Z14conv_temp_iterPdS_S_S_S_S_S_S_S_S_S_S_Pidiiiid$__internal_accurate_pow - $__internal_1_$__cuda_sm20_div_rn_f64_full)
$__internal_1_$__cuda_sm20_div_rn_f64_full:
[C---:B------:R-:W-:Y:S01]  /*16b0*/  FSETP.GEU.AND P0, PT, |R13|.reuse, 1.469367938527859385e-39, PT ;  /* 0x001000000d00780b */ /* 0x040fe20003f0e200 */
[----:B------:R-:W-:Y:S01]  /*16c0*/  IMAD.MOV.U32 R15, RZ, RZ, R9 ;  /* 0x000000ffff0f7224 */ /* 0x000fe200078e0009 */
[C---:B------:R-:W-:Y:S01]  /*16d0*/  LOP3.LUT R10, R13.reuse, 0x800fffff, RZ, 0xc0, !PT ;  /* 0x800fffff0d0a7812 */ /* 0x040fe200078ec0ff */
[----:B------:R-:W-:Y:S01]  /*16e0*/  IMAD.MOV.U32 R18, RZ, RZ, 0x1 ;  /* 0x00000001ff127424 */ /* 0x000fe200078e00ff */
[----:B------:R-:W-:Y:S01]  /*16f0*/  LOP3.LUT R24, R13, 0x7ff00000, RZ, 0xc0, !PT ;  /* 0x7ff000000d187812 */ /* 0x000fe200078ec0ff */
[----:B------:R-:W-:Y:S01]  /*1700*/  IMAD.MOV.U32 R14, RZ, RZ, R8 ;  /* 0x000000ffff0e7224 */ /* 0x000fe200078e0008 */
[----:B------:R-:W-:Y:S01]  /*1710*/  LOP3.LUT R11, R10, 0x3ff00000, RZ, 0xfc, !PT ;  /* 0x3ff000000a0b7812 */ /* 0x000fe200078efcff */
[----:B------:R-:W-:Y:S01]  /*1720*/  IMAD.MOV.U32 R10, RZ, RZ, R12 ;  /* 0x000000ffff0a7224 */ /* 0x000fe200078e000c */
[C---:B------:R-:W-:Y:S01]  /*1730*/  FSETP.GEU.AND P2, PT, |R15|.reuse, 1.469367938527859385e-39, PT ;  /* 0x001000000f00780b */ /* 0x040fe20003f4e200 */
[----:B------:R-:W-:Y:S01]  /*1740*/  BSSY.RECONVERGENT B2, `(.L_x_199) ;  /* 0x0000050000027945 */ /* 0x000fe20003800200 */
[----:B------:R-:W-:-:S03]  /*1750*/  LOP3.LUT R7, R15, 0x7ff00000, RZ, 0xc0, !PT ;  /* 0x7ff000000f077812 */ /* 0x000fc600078ec0ff */
[----:B------:R-:W-:Y:S01]  /*1760*/  @!P0 DMUL R10, R12, 8.98846567431157953865e+307 ;  /* 0x7fe000000c0a8828 */ /* 0x000fe20000000000 */
[----:B------:R-:W-:-:S05]  /*1770*/  ISETP.GE.U32.AND P1, PT, R7, R24, PT ;  /* 0x000000180700720c */ /* 0x000fca0003f26070 */
[----:B------:R-:W0:Y:S02]  /*1780*/  MUFU.RCP64H R19, R11 ;  /* 0x0000000b00137308 */ /* 0x000e240000001800 */
[----:B------:R-:W-:Y:S01]  /*1790*/  @!P2 LOP3.LUT R8, R13, 0x7ff00000, RZ, 0xc0, !PT ;  /* 0x7ff000000d08a812 */ /* 0x000fe200078ec0ff */
[----:B------:R-:W-:Y:S01]  /*17a0*/  @!P2 IMAD.MOV.U32 R20, RZ, RZ, RZ ;  /* 0x000000ffff14a224 */ /* 0x000fe200078e00ff */
[----:B------:R-:W-:Y:S02]  /*17b0*/  @!P0 LOP3.LUT R24, R11, 0x7ff00000, RZ, 0xc0, !PT ;  /* 0x7ff000000b188812 */ /* 0x000fe400078ec0ff */
[----:B------:R-:W-:Y:S02]  /*17c0*/  @!P2 ISETP.GE.U32.AND P3, PT, R7, R8, PT ;  /* 0x000000080700a20c */ /* 0x000fe40003f66070 */
[----:B------:R-:W-:Y:S01]  /*17d0*/  MOV R8, 0x1ca00000 ;  /* 0x1ca0000000087802 */ /* 0x000fe20000000f00 */
[----:B------:R-:W-:-:S03]  /*17e0*/  VIADD R25, R24, 0xffffffff ;  /* 0xffffffff18197836 */ /* 0x000fc60000000000 */
[----:B------:R-:W-:-:S04]  /*17f0*/  @!P2 SEL R9, R8, 0x63400000, !P3 ;  /* 0x634000000809a807 */ /* 0x000fc80005800000 */
[----:B------:R-:W-:Y:S01]  /*1800*/  @!P2 LOP3.LUT R9, R9, 0x80000000, R15, 0xf8, !PT ;  /* 0x800000000909a812 */ /* 0x000fe200078ef80f */
[----:B0-----:R-:W-:-:S03]  /*1810*/  DFMA R16, R18, -R10, 1 ;  /* 0x3ff000001210742b */ /* 0x001fc6000000080a */
[----:B------:R-:W-:Y:S01]  /*1820*/  @!P2 LOP3.LUT R21, R9, 0x100000, RZ, 0xfc, !PT ;  /* 0x001000000915a812 */ /* 0x000fe200078efcff */
[----:B------:R-:W-:-:S04]  /*1830*/  IMAD.MOV.U32 R9, RZ, RZ, R7 ;  /* 0x000000ffff097224 */ /* 0x000fc800078e0007 */
[----:B------:R-:W-:-:S08]  /*1840*/  DFMA R16, R16, R16, R16 ;  /* 0x000000101010722b */ /* 0x000fd00000000010 */
[----:B------:R-:W-:Y:S01]  /*1850*/  DFMA R18, R18, R16, R18 ;  /* 0x000000101212722b */ /* 0x000fe20000000012 */
[----:B------:R-:W-:Y:S01]  /*1860*/  SEL R17, R8, 0x63400000, !P1 ;  /* 0x6340000008117807 */ /* 0x000fe20004800000 */
[----:B------:R-:W-:-:S03]  /*1870*/  IMAD.MOV.U32 R16, RZ, RZ, R14 ;  /* 0x000000ffff107224 */ /* 0x000fc600078e000e */
[----:B------:R-:W-:-:S03]  /*1880*/  LOP3.LUT R17, R17, 0x800fffff, R15, 0xf8, !PT ;  /* 0x800fffff11117812 */ /* 0x000fc600078ef80f */
[----:B------:R-:W-:-:S03]  /*1890*/  DFMA R22, R18, -R10, 1 ;  /* 0x3ff000001216742b */ /* 0x000fc6000000080a */
[----:B------:R-:W-:-:S05]  /*18a0*/  @!P2 DFMA R16, R16, 2, -R20 ;  /* 0x400000001010a82b */ /* 0x000fca0000000814 */
[----:B------:R-:W-:-:S05]  /*18b0*/  DFMA R22, R18, R22, R18 ;  /* 0x000000161216722b */ /* 0x000fca0000000012 */
[----:B------:R-:W-:-:S03]  /*18c0*/  @!P2 LOP3.LUT R9, R17, 0x7ff00000, RZ, 0xc0, !PT ;  /* 0x7ff000001109a812 */ /* 0x000fc600078ec0ff */
[----:B------:R-:W-:Y:S02]  /*18d0*/  DMUL R18, R22, R16 ;  /* 0x0000001016127228 */ /* 0x000fe40000000000 */
[----:B------:R-:W-:-:S05]  /*18e0*/  VIADD R20, R9, 0xffffffff ;  /* 0xffffffff09147836 */ /* 0x000fca0000000000 */
[----:B------:R-:W-:Y:S01]  /*18f0*/  ISETP.GT.U32.AND P0, PT, R20, 0x7feffffe, PT ;  /* 0x7feffffe1400780c */ /* 0x000fe20003f04070 */
        /* <DEDUP_REMOVED lines=8> */
[----:B------:R-:W-:-:S05]  /*1980*/  SEL R8, R8, 0x63400000, !P0 ;  /* 0x6340000008087807 */ /* 0x000fca0004000000 */
[----:B------:R-:W-:Y:S01]  /*1990*/  IMAD.IADD R7, R7, 0x1, -R8 ;  /* 0x0000000107077824 */ /* 0x000fe200078e0a08 */
[----:B------:R-:W-:-:S03]  /*19a0*/  MOV R8, RZ ;  /* 0x000000ff00087202 */ /* 0x000fc60000000f00 */
[----:B------:R-:W-:-:S06]  /*19b0*/  VIADD R9, R7, 0x7fe00000 ;  /* 0x7fe0000007097836 */ /* 0x000fcc0000000000 */
[----:B------:R-:W-:-:S10]  /*19c0*/  DMUL R18, R20, R8 ;  /* 0x0000000814127228 */ /* 0x000fd40000000000 */
[----:B------:R-:W-:-:S13]  /*19d0*/  FSETP.GTU.AND P0, PT, |R19|, 1.469367938527859385e-39, PT ;  /* 0x001000001300780b */ /* 0x000fda0003f0c200 */
[----:B------:R-:W-:Y:S05]  /*19e0*/  @P0 BRA `(.L_x_201) ;  /* 0x0000000000940947 */ /* 0x000fea0003800000 */
[----:B------:R-:W-:Y:S01]  /*19f0*/  DFMA R10, R20, -R10, R16 ;  /* 0x8000000a140a722b */ /* 0x000fe20000000010 */
[----:B------:R-:W-:-:S09]  /*1a00*/  IMAD.MOV.U32 R8, RZ, RZ, RZ ;  /* 0x000000ffff087224 */ /* 0x000fd200078e00ff */
[C---:B------:R-:W-:Y:S02]  /*1a10*/  FSETP.NEU.AND P0, PT, R11.reuse, RZ, PT ;  /* 0x000000ff0b00720b */ /* 0x040fe40003f0d000 */
[----:B------:R-:W-:-:S04]  /*1a20*/  LOP3.LUT R13, R11, 0x80000000, R13, 0x48, !PT ;  /* 0x800000000b0d7812 */ /* 0x000fc800078e480d */
[----:B------:R-:W-:-:S07]  /*1a30*/  LOP3.LUT R9, R13, R9, RZ, 0xfc, !PT ;  /* 0x000000090d097212 */ /* 0x000fce00078efcff */
[----:B------:R-:W-:Y:S05]  /*1a40*/  @!P0 BRA `(.L_x_201) ;  /* 0x00000000007c8947 */ /* 0x000fea0003800000 */
[----:B------:R-:W-:Y:S01]  /*1a50*/  IMAD.MOV R11, RZ, RZ, -R7 ;  /* 0x000000ffff0b7224 */ /* 0x000fe200078e0a07 */
[----:B------:R-:W-:Y:S01]  /*1a60*/  DMUL.RP R8, R20, R8 ;  /* 0x0000000814087228 */ /* 0x000fe20000008000 */
[----:B------:R-:W-:Y:S01]  /*1a70*/  IMAD.MOV.U32 R10, RZ, RZ, RZ ;  /* 0x000000ffff0a7224 */ /* 0x000fe200078e00ff */
[----:B------:R-:W-:-:S05]  /*1a80*/  IADD3 R7, PT, PT, -R7, -0x43300000, RZ ;  /* 0xbcd0000007077810 */ /* 0x000fca0007ffe1ff */
[----:B------:R-:W-:-:S03]  /*1a90*/  DFMA R10, R18, -R10, R20 ;  /* 0x8000000a120a722b */ /* 0x000fc60000000014 */
[----:B------:R-:W-:-:S07]  /*1aa0*/  LOP3.LUT R13, R9, R13, RZ, 0x3c, !PT ;  /* 0x0000000d090d7212 */ /* 0x000fce00078e3cff */
[----:B------:R-:W-:-:S04]  /*1ab0*/  FSETP.NEU.AND P0, PT, |R11|, R7, PT ;  /* 0x000000070b00720b */ /* 0x000fc80003f0d200 */
[----:B------:R-:W-:Y:S02]  /*1ac0*/  FSEL R18, R8, R18, !P0 ;  /* 0x0000001208127208 */ /* 0x000fe40004000000 */
[----:B------:R-:W-:Y:S01]  /*1ad0*/  FSEL R19, R13, R19, !P0 ;  /* 0x000000130d137208 */ /* 0x000fe20004000000 */
[----:B------:R-:W-:Y:S06]  /*1ae0*/  BRA `(.L_x_201) ;  /* 0x0000000000547947 */ /* 0x000fec0003800000 */
.L_x_200:
[----:B------:R-:W-:-:S14]  /*1af0*/  DSETP.NAN.AND P0, PT, R14, R14, PT ;  /* 0x0000000e0e00722a */ /* 0x000fdc0003f08000 */
[----:B------:R-:W-:Y:S05]  /*1b00*/  @P0 BRA `(.L_x_202) ;  /* 0x0000000000440947 */ /* 0x000fea0003800000 */
[----:B------:R-:W-:-:S14]  /*1b10*/  DSETP.NAN.AND P0, PT, R12, R12, PT ;  /* 0x0000000c0c00722a */ /* 0x000fdc0003f08000 */
[----:B------:R-:W-:Y:S05]  /*1b20*/  @P0 BRA `(.L_x_203) ;  /* 0x0000000000300947 */ /* 0x000fea0003800000 */
[----:B------:R-:W-:Y:S01]  /*1b30*/  ISETP.NE.AND P0, PT, R9, R24, PT ;  /* 0x000000180900720c */ /* 0x000fe20003f05270 */
[----:B------:R-:W-:Y:S02]  /*1b40*/  IMAD.MOV.U32 R18, RZ, RZ, 0x0 ;  /* 0x00000000ff127424 */ /* 0x000fe400078e00ff */
[----:B------:R-:W-:-:S10]  /*1b50*/  IMAD.MOV.U32 R19, RZ, RZ, -0x80000 ;  /* 0xfff80000ff137424 */ /* 0x000fd400078e00ff */
[----:B------:R-:W-:Y:S05]  /*1b60*/  @!P0 BRA `(.L_x_201) ;  /* 0x0000000000348947 */ /* 0x000fea0003800000 */
[----:B------:R-:W-:Y:S02]  /*1b70*/  ISETP.NE.AND P0, PT, R9, 0x7ff00000, PT ;  /* 0x7ff000000900780c */ /* 0x000fe40003f05270 */
[----:B------:R-:W-:Y:S02]  /*1b80*/  LOP3.LUT R19, R15, 0x80000000, R13, 0x48, !PT ;  /* 0x800000000f137812 */ /* 0x000fe400078e480d */
[----:B------:R-:W-:-:S13]  /*1b90*/  ISETP.EQ.OR P0, PT, R24, RZ, !P0 ;  /* 0x000000ff1800720c */ /* 0x000fda0004702670 */
[----:B------:R-:W-:Y:S01]  /*1ba0*/  @P0 LOP3.LUT R7, R19, 0x7ff00000, RZ, 0xfc, !PT ;  /* 0x7ff0000013070812 */ /* 0x000fe200078efcff */
[----:B------:R-:W-:Y:S02]  /*1bb0*/  @!P0 IMAD.MOV.U32 R18, RZ, RZ, RZ ;  /* 0x000000ffff128224 */ /* 0x000fe400078e00ff */
[----:B------:R-:W-:Y:S01]  /*1bc0*/  @P0 IMAD.MOV.U32 R18, RZ, RZ, RZ ;  /* 0x000000ffff120224 */ /* 0x000fe200078e00ff */
[----:B------:R-:W-:Y:S01]  /*1bd0*/  @P0 MOV R19, R7 ;  /* 0x0000000700130202 */ /* 0x000fe20000000f00 */
[----:B------:R-:W-:Y:S06]  /*1be0*/  BRA `(.L_x_201) ;  /* 0x0000000000147947 */ /* 0x000fec0003800000 */
.L_x_203:
[----:B------:R-:W-:Y:S01]  /*1bf0*/  LOP3.LUT R19, R13, 0x80000, RZ, 0xfc, !PT ;  /* 0x000800000d137812 */ /* 0x000fe200078efcff */
[----:B------:R-:W-:Y:S01]  /*1c00*/  IMAD.MOV.U32 R18, RZ, RZ, R12 ;  /* 0x000000ffff127224 */ /* 0x000fe200078e000c */
[----:B------:R-:W-:Y:S06]  /*1c10*/  BRA `(.L_x_201) ;  /* 0x0000000000087947 */ /* 0x000fec0003800000 */
.L_x_202:
[----:B------:R-:W-:Y:S01]  /*1c20*/  LOP3.LUT R19, R15, 0x80000, RZ, 0xfc, !PT ;  /* 0x000800000f137812 */ /* 0x000fe200078efcff */
[----:B------:R-:W-:-:S07]  /*1c30*/  IMAD.MOV.U32 R18, RZ, RZ, R14 ;  /* 0x000000ffff127224 */ /* 0x000fce00078e000e */
.L_x_201:
[----:B------:R-:W-:Y:S05]  /*1c40*/  BSYNC.RECONVERGENT B2 ;  /* 0x0000000000027941 */ /* 0x000fea0003800200 */
.L_x_199:
[----:B------:R-:W-:-:S04]  /*1c50*/  IMAD.MOV.U32 R7, RZ, RZ, 0x0 ;  /* 0x00000000ff077424 */ /* 0x000fc800078e00ff */
[----:B------:R-:W-:Y:S05]  /*1c60*/  RET.REL.NODEC R6 `(_Z14conv_temp_iterPdS_S_S_S_S_S_S_S_S_S_S_Pidiiiid) ;  /* 0xffffffe006e47950 */ /* 0x000fea0003c3ffff */
        .type           $_Z14conv_temp_iterPdS_S_S_S_S_S_S_S_S_S_S_Pidiiiid$__internal_accurate_pow,@function
        .size           $_Z14conv_temp_iterPdS_S_S_S_S_S_S_S_S_S_S_Pidiiiid$__internal_accurate_pow,(.L_x_1092 - $_Z14conv_temp_iterPdS_S_S_S_S_S_S_S_S_S_S_Pidiiiid$__internal_accurate_pow)
$_Z14conv_temp_iterPdS_S_S_S_S_S_S_S_S_S_S_Pidiiiid$__internal_accurate_pow:
[----:B------:R-:W-:Y:S01]  /*1c70*/  ISETP.GT.U32.AND P0, PT, R23, 0xfffff, PT ;  /* 0x000fffff1700780c */ /* 0x000fe20003f04070 */
[----:B------:R-:W-:Y:S01]  /*1c80*/  IMAD.MOV.U32 R12, RZ, RZ, R23 ;  /* 0x000000ffff0c7224 */ /* 0x000fe200078e0017 */
[----:B------:R-:W-:Y:S01]  /*1c90*/  UMOV UR6, 0x7d2cafe2 ;  /* 0x7d2cafe200067882 */ /* 0x000fe20000000000 */
[----:B------:R-:W-:Y:S01]  /*1ca0*/  IMAD.MOV.U32 R14, RZ, RZ, R22 ;  /* 0x000000ffff0e7224 */ /* 0x000fe200078e0016 */
[----:B------:R-:W-:Y:S01]  /*1cb0*/  UMOV UR7, 0x3eb0f5ff ;  /* 0x3eb0f5ff00077882 */ /* 0x000fe20000000000 */
[----:B------:R-:W-:Y:S01]  /*1cc0*/  IMAD.MOV.U32 R16, RZ, RZ, 0x41ad3b5a ;  /* 0x41ad3b5aff107424 */ /* 0x000fe200078e00ff */
[----:B------:R-:W-:Y:S01]  /*1cd0*/  UMOV UR12, 0x3b39803f ;  /* 0x3b39803f000c7882 */ /* 0x000fe20000000000 */
[----:B------:R-:W-:Y:S01]  /*1ce0*/  IMAD.MOV.U32 R17, RZ, RZ, 0x3ed0f5d2 ;  /* 0x3ed0f5d2ff117424 */ /* 0x000fe200078e00ff */
[----:B------:R-:W-:-:S05]  /*1cf0*/  UMOV UR13, 0x3c7abc9e ;  /* 0x3c7abc9e000d7882 */ /* 0x000fca0000000000 */
[----:B------:R-:W-:-:S10]  /*1d00*/  @!P0 DMUL R10, R22, 1.80143985094819840000e+16 ;  /* 0x43500000160a8828 */ /* 0x000fd40000000000 */
[----:B------:R-:W-:Y:S02]  /*1d10*/  @!P0 IMAD.MOV.U32 R12, RZ, RZ, R11 ;  /* 0x000000ffff0c8224 */ /* 0x000fe400078e000b */
[----:B------:R-:W-:Y:S01]  /*1d20*/  @!P0 IMAD.MOV.U32 R14, RZ, RZ, R10 ;  /* 0x000000ffff0e8224 */ /* 0x000fe200078e000a */
[----:B------:R-:W-:Y:S02]  /*1d30*/  SHF.R.U32.HI R10, RZ, 0x14, R23 ;  /* 0x00000014ff0a7819 */ /* 0x000fe40000011617 */
[----:B------:R-:W-:Y:S02]  /*1d40*/  LOP3.LUT R12, R12, 0x800fffff, RZ, 0xc0, !PT ;  /* 0x800fffff0c0c7812 */ /* 0x000fe400078ec0ff */
[----:B------:R-:W-:Y:S02]  /*1d50*/  @!P0 LEA.HI R10, R11, 0xffffffca, RZ, 0xc ;  /* 0xffffffca0b0a8811 */ /* 0x000fe400078f60ff */
[----:B------:R-:W-:Y:S01]  /*1d60*/  LOP3.LUT R15, R12, 0x3ff00000, RZ, 0xfc, !PT ;  /* 0x3ff000000c0f7812 */ /* 0x000fe200078efcff */
[----:B------:R-:W-:-:S02]  /*1d70*/  IMAD.MOV.U32 R12, RZ, RZ, RZ ;  /* 0x000000ffff0c7224 */ /* 0x000fc400078e00ff */
[----:B------:R-:W-:Y:S01]  /*1d80*/  VIADD R11, R10, 0xfffffc01 ;  /* 0xfffffc010a0b7836 */ /* 0x000fe20000000000 */
[----:B------:R-:W-:-:S13]  /*1d90*/  ISETP.GE.U32.AND P1, PT, R15, 0x3ff6a09f, PT ;  /* 0x3ff6a09f0f00780c */ /* 0x000fda0003f26070 */
[----:B------:R-:W-:Y:S02]  /*1da0*/  @P1 IADD3 R13, PT, PT, R15, -0x100000, RZ ;  /* 0xfff000000f0d1810 */ /* 0x000fe40007ffe0ff */
[----:B------:R-:W-:-:S03]  /*1db0*/  @P1 IADD3 R11, PT, PT, R10, -0x3fe, RZ ;  /* 0xfffffc020a0b1810 */ /* 0x000fc60007ffe0ff */
[----:B------:R-:W-:Y:S01]  /*1dc0*/  @P1 IMAD.MOV.U32 R15, RZ, RZ, R13 ;  /* 0x000000ffff0f1224 */ /* 0x000fe200078e000d */
[----:B------:R-:W-:Y:S01]  /*1dd0*/  LOP3.LUT R10, R11, 0x80000000, RZ, 0x3c, !PT ;  /* 0x800000000b0a7812 */ /* 0x000fe200078e3cff */
[----:B------:R-:W-:-:S04]  /*1de0*/  IMAD.MOV.U32 R11, RZ, RZ, 0x43300000 ;  /* 0x43300000ff0b7424 */ /* 0x000fc800078e00ff */
[C---:B------:R-:W-:Y:S02]  /*1df0*/  DADD R20, R14.reuse, 1 ;  /* 0x3ff000000e147429 */ /* 0x040fe40000000000 */
[----:B------:R-:W-:-:S04]  /*1e00*/  DADD R14, R14, -1 ;  /* 0xbff000000e0e7429 */ /* 0x000fc80000000000 */
[----:B------:R-:W0:Y:S02]  /*1e10*/  MUFU.RCP64H R13, R21 ;  /* 0x00000015000d7308 */ /* 0x000e240000001800 */
[----:B0-----:R-:W-:-:S08]  /*1e20*/  DFMA R18, -R20, R12, 1 ;  /* 0x3ff000001412742b */ /* 0x001fd0000000010c */
[----:B------:R-:W-:-:S08]  /*1e30*/  DFMA R18, R18, R18, R18 ;  /* 0x000000121212722b */ /* 0x000fd00000000012 */
[----:B------:R-:W-:-:S08]  /*1e40*/  DFMA R18, R12, R18, R12 ;  /* 0x000000120c12722b */ /* 0x000fd0000000000c */
[----:B------:R-:W-:-:S08]  /*1e50*/  DMUL R12, R14, R18 ;  /* 0x000000120e0c7228 */ /* 0x000fd00000000000 */
[----:B------:R-:W-:-:S08]  /*1e60*/  DFMA R12, R14, R18, R12 ;  /* 0x000000120e0c722b */ /* 0x000fd0000000000c */
[----:B------:R-:W-:-:S08]  /*1e70*/  DMUL R26, R12, R12 ;  /* 0x0000000c0c1a7228 */ /* 0x000fd00000000000 */
[----:B------:R-:W-:Y:S01]  /*1e80*/  DFMA R16, R26, UR6, R16 ;  /* 0x000000061a107c2b */ /* 0x000fe20008000010 */
[----:B------:R-:W-:Y:S01]  /*1e90*/  UMOV UR6, 0x75488a3f ;  /* 0x75488a3f00067882 */ /* 0x000fe20000000000 */
[----:B------:R-:W-:-:S06]  /*1ea0*/  UMOV UR7, 0x3ef3b20a ;  /* 0x3ef3b20a00077882 */ /* 0x000fcc0000000000 */
[----:B------:R-:W-:Y:S01]  /*1eb0*/  DFMA R24, R26, R16, UR6 ;  /* 0x000000061a187e2b */ /* 0x000fe20008000010 */
[----:B------:R-:W-:Y:S01]  /*1ec0*/  UMOV UR6, 0xe4faecd5 ;  /* 0xe4faecd500067882 */ /* 0x000fe20000000000 */
[----:B------:R-:W-:Y:S01]  /*1ed0*/  UMOV UR7, 0x3f1745cd ;  /* 0x3f1745cd00077882 */ /* 0x000fe20000000000 */
[----:B------:R-:W-:-:S05]  /*1ee0*/  DADD R16, R14, -R12 ;  /* 0x000000000e107229 */ /* 0x000fca000000080c */
[----:B------:R-:W-:Y:S01]  /*1ef0*/  DFMA R24, R26, R24, UR6 ;  /* 0x000000061a187e2b */ /* 0x000fe20008000018 */
[----:B------:R-:W-:Y:S01]  /*1f00*/  UMOV UR6, 0x258a578b ;  /* 0x258a578b00067882 */ /* 0x000fe20000000000 */
[----:B------:R-:W-:Y:S01]  /*1f10*/  UMOV UR7, 0x3f3c71c7 ;  /* 0x3f3c71c700077882 */ /* 0x000fe20000000000 */
[----:B------:R-:W-:-:S05]  /*1f20*/  DADD R16, R16, R16 ;  /* 0x0000000010107229 */ /* 0x000fca0000000010 */
[----:B------:R-:W-:Y:S01]  /*1f30*/  DFMA R24, R26, R24, UR6 ;  /* 0x000000061a187e2b */ /* 0x000fe20008000018 */
[----:B------:R-:W-:Y:S01]  /*1f40*/  UMOV UR6, 0x9242b910 ;  /* 0x9242b91000067882 */ /* 0x000fe20000000000 */
[----:B------:R-:W-:Y:S01]  /*1f50*/  UMOV UR7, 0x3f624924 ;  /* 0x3f62492400077882 */ /* 0x000fe20000000000 */
[----:B------:R-:W-:-:S05]  /*1f60*/  DFMA R16, R14, -R12, R16 ;  /* 0x8000000c0e10722b */ /* 0x000fca0000000010 */
[----:B------:R-:W-:Y:S01]  /*1f70*/  DFMA R24, R26, R24, UR6 ;  /* 0x000000061a187e2b */ /* 0x000fe20008000018 */
[----:B------:R-:W-:Y:S01]  /*1f80*/  UMOV UR6, 0x99999dfb ;  /* 0x99999dfb00067882 */ /* 0x000fe20000000000 */
[----:B------:R-:W-:Y:S01]  /*1f90*/  UMOV UR7, 0x3f899999 ;  /* 0x3f89999900077882 */ /* 0x000fe20000000000 */
[----:B------:R-:W-:Y:S02]  /*1fa0*/  DMUL R16, R18, R16 ;  /* 0x0000001012107228 */ /* 0x000fe40000000000 */
[----:B------:R-:W-:-:S03]  /*1fb0*/  DMUL R18, R12, R12 ;  /* 0x0000000c0c127228 */ /* 0x000fc60000000000 */
[----:B------:R-:W-:Y:S01]  /*1fc0*/  DFMA R24, R26, R24, UR6 ;  /* 0x000000061a187e2b */ /* 0x000fe20008000018 */
[----:B------:R-:W-:Y:S01]  /*1fd0*/  UMOV UR6, 0x55555555 ;  /* 0x5555555500067882 */ /* 0x000fe20000000000 */
[----:B------:R-:W-:-:S03]  /*1fe0*/  UMOV UR7, 0x3fb55555 ;  /* 0x3fb5555500077882 */ /* 0x000fc60000000000 */
[----:B------:R-:W-:-:S03]  /*1ff0*/  DFMA R22, R12, R12, -R18 ;  /* 0x0000000c0c16722b */ /* 0x000fc60000000812 */
[----:B------:R-:W-:-:S08]  /*2000*/  DFMA R14, R26, R24, UR6 ;  /* 0x000000061a0e7e2b */ /* 0x000fd00008000018 */
[----:B------:R-:W-:Y:S01]  /*2010*/  DADD R20, -R14, UR6 ;  /* 0x000000060e147e29 */ /* 0x000fe20008000100 */
[----:B------:R-:W-:Y:S01]  /*2020*/  UMOV UR6, 0xb9e7b0 ;  /* 0x00b9e7b000067882 */ /* 0x000fe20000000000 */
[----:B------:R-:W-:-:S06]  /*2030*/  UMOV UR7, 0x3c46a4cb ;  /* 0x3c46a4cb00077882 */ /* 0x000fcc0000000000 */
[----:B------:R-:W-:Y:S02]  /*2040*/  DFMA R20, R26, R24, R20 ;  /* 0x000000181a14722b */ /* 0x000fe40000000014 */
[----:B------:R-:W-:Y:S01]  /*2050*/  DMUL R26, R12, R18 ;  /* 0x000000120c1a7228 */ /* 0x000fe20000000000 */
[----:B------:R-:W-:Y:S02]  /*2060*/  VIADD R25, R17, 0x100000 ;  /* 0x0010000011197836 */ /* 0x000fe40000000000 */
[----:B------:R-:W-:-:S03]  /*2070*/  IMAD.MOV.U32 R24, RZ, RZ, R16 ;  /* 0x000000ffff187224 */ /* 0x000fc600078e0010 */
[----:B------:R-:W-:Y:S01]  /*2080*/  DADD R20, R20, -UR6 ;  /* 0x8000000614147e29 */ /* 0x000fe20008000000 */
[----:B------:R-:W-:Y:S01]  /*2090*/  UMOV UR6, 0x80000000 ;  /* 0x8000000000067882 */ /* 0x000fe20000000000 */
[----:B------:R-:W-:Y:S01]  /*20a0*/  UMOV UR7, 0x43300000 ;  /* 0x4330000000077882 */ /* 0x000fe20000000000 */
[C---:B------:R-:W-:Y:S02]  /*20b0*/  DFMA R24, R12.reuse, R24, R22 ;  /* 0x000000180c18722b */ /* 0x040fe40000000016 */
[----:B------:R-:W-:Y:S02]  /*20c0*/  DFMA R22, R12, R18, -R26 ;  /* 0x000000120c16722b */ /* 0x000fe4000000081a */
[----:B------:R-:W-:Y:S01]  /*20d0*/  DADD R10, R10, -UR6 ;  /* 0x800000060a0a7e29 */ /* 0x000fe20008000000 */
[----:B------:R-:W-:Y:S01]  /*20e0*/  UMOV UR6, 0xfefa39ef ;  /* 0xfefa39ef00067882 */ /* 0x000fe20000000000 */
[----:B------:R-:W-:-:S04]  /*20f0*/  UMOV UR7, 0x3fe62e42 ;  /* 0x3fe62e4200077882 */ /* 0x000fc80000000000 */
[----:B------:R-:W-:Y:S02]  /*2100*/  DFMA R22, R16, R18, R22 ;  /* 0x000000121016722b */ /* 0x000fe40000000016 */
[----:B------:R-:W-:-:S06]  /*2110*/  DADD R18, R14, R20 ;  /* 0x000000000e127229 */ /* 0x000fcc0000000014 */
[----:B------:R-:W-:Y:S02]  /*2120*/  DFMA R22, R12, R24, R22 ;  /* 0x000000180c16722b */ /* 0x000fe40000000016 */
[----:B------:R-:W-:Y:S02]  /*2130*/  DADD R24, R14, -R18 ;  /* 0x000000000e187229 */ /* 0x000fe40000000812 */
[----:B------:R-:W-:-:S06]  /*2140*/  DMUL R14, R18, R26 ;  /* 0x0000001a120e7228 */ /* 0x000fcc0000000000 */
[----:B------:R-:W-:Y:S02]  /*2150*/  DADD R24, R20, R24 ;  /* 0x0000000014187229 */ /* 0x000fe40000000018 */
[----:B------:R-:W-:-:S08]  /*2160*/  DFMA R20, R18, R26, -R14 ;  /* 0x0000001a1214722b */ /* 0x000fd0000000080e */
[----:B------:R-:W-:-:S08]  /*2170*/  DFMA R20, R18, R22, R20 ;  /* 0x000000161214722b */ /* 0x000fd00000000014 */
[----:B------:R-:W-:-:S08]  /*2180*/  DFMA R24, R24, R26, R20 ;  /* 0x0000001a1818722b */ /* 0x000fd00000000014 */
[----:B------:R-:W-:-:S08]  /*2190*/  DADD R20, R14, R24 ;  /* 0x000000000e147229 */ /* 0x000fd00000000018 */
[--C-:B------:R-:W-:Y:S02]  /*21a0*/  DADD R18, R12, R20.reuse ;  /* 0x000000000c127229 */ /* 0x100fe40000000014 */
[----:B------:R-:W-:-:S06]  /*21b0*/  DADD R14, R14, -R20 ;  /* 0x000000000e0e7229 */ /* 0x000fcc0000000814 */
[----:B------:R-:W-:Y:S02]  /*21c0*/  DADD R12, R12, -R18 ;  /* 0x000000000c0c7229 */ /* 0x000fe40000000812 */
[----:B------:R-:W-:-:S06]  /*21d0*/  DADD R14, R24, R14 ;  /* 0x00000000180e7229 */ /* 0x000fcc000000000e */
[----:B------:R-:W-:-:S08]  /*21e0*/  DADD R12, R20, R12 ;  /* 0x00000000140c7229 */ /* 0x000fd0000000000c */
[----:B------:R-:W-:-:S08]  /*21f0*/  DADD R12, R14, R12 ;  /* 0x000000000e0c7229 */ /* 0x000fd0000000000c */
[----:B------:R-:W-:-:S08]  /*2200*/  DADD R16, R16, R12 ;  /* 0x0000000010107229 */ /* 0x000fd0000000000c */
[----:B------:R-:W-:-:S08]  /*2210*/  DADD R12, R18, R16 ;  /* 0x00000000120c7229 */ /* 0x000fd00000000010 */
[--C-:B------:R-:W-:Y:S02]  /*2220*/  DFMA R14, R10, UR6, R12.reuse ;  /* 0x000000060a0e7c2b */ /* 0x100fe4000800000c */
[----:B------:R-:W-:-:S06]  /*2230*/  DADD R20, R18, -R12 ;  /* 0x0000000012147229 */ /* 0x000fcc000000080c */
[----:B------:R-:W-:Y:S02]  /*2240*/  DFMA R18, R10, -UR6, R14 ;  /* 0x800000060a127c2b */ /* 0x000fe4000800000e */
[----:B------:R-:W-:-:S06]  /*2250*/  DADD R20, R16, R20 ;  /* 0x0000000010147229 */ /* 0x000fcc0000000014 */
[----:B------:R-:W-:Y:S01]  /*2260*/  DADD R18, -R12, R18 ;  /* 0x000000000c127229 */ /* 0x000fe20000000112 */
[----:B------:R-:W-:Y:S02]  /*2270*/  IMAD.MOV.U32 R13, RZ, RZ, R3 ;  /* 0x000000ffff0d7224 */ /* 0x000fe400078e0003 */
[----:B------:R-:W-:Y:S02]  /*2280*/  IMAD.U32 R12, RZ, RZ, UR4 ;  /* 0x00000004ff0c7e24 */ /* 0x000fe4000f8e00ff */
[C---:B------:R-:W-:Y:S01]  /*2290*/  IMAD.SHL.U32 R16, R13.reuse, 0x2, RZ ;  /* 0x000000020d107824 */ /* 0x040fe200078e00ff */
[----:B------:R-:W-:Y:S02]  /*22a0*/  LOP3.LUT R3, R13, 0xff0fffff, RZ, 0xc0, !PT ;  /* 0xff0fffff0d037812 */ /* 0x000fe400078ec0ff */
[----:B------:R-:W-:Y:S02]  /*22b0*/  DADD R18, R20, -R18 ;  /* 0x0000000014127229 */ /* 0x000fe40000000812 */
[----:B------:R-:W-:-:S04]  /*22c0*/  ISETP.GT.U32.AND P0, PT, R16, -0x2000001, PT ;  /* 0xfdffffff1000780c */ /* 0x000fc80003f04070 */
[----:B------:R-:W-:Y:S02]  /*22d0*/  SEL R13, R3, R13, P0 ;  /* 0x0000000d030d7207 */ /* 0x000fe40000000000 */
[----:B------:R-:W-:-:S08]  /*22e0*/  DFMA R10, R10, UR12, R18 ;  /* 0x0000000c0a0a7c2b */ /* 0x000fd00008000012 */
[----:B------:R-:W-:-:S08]  /*22f0*/  DADD R16, R14, R10 ;  /* 0x000000000e107229 */ /* 0x000fd0000000000a */
[----:B------:R-:W-:Y:S02]  /*2300*/  DADD R14, R14, -R16 ;  /* 0x000000000e0e7229 */ /* 0x000fe40000000810 */
[----:B------:R-:W-:-:S06]  /*2310*/  DMUL R20, R16, R12 ;  /* 0x0000000c10147228 */ /* 0x000fcc0000000000 */
[----:B------:R-:W-:Y:S02]  /*2320*/  DADD R14, R10, R14 ;  /* 0x000000000a0e7229 */ /* 0x000fe4000000000e */
[----:B------:R-:W-:Y:S01]  /*2330*/  DFMA R16, R16, R12, -R20 ;  /* 0x0000000c1010722b */ /* 0x000fe20000000814 */
[----:B------:R-:W-:Y:S02]  /*2340*/  IMAD.MOV.U32 R10, RZ, RZ, 0x652b82fe ;  /* 0x652b82feff0a7424 */ /* 0x000fe400078e00ff */
[----:B------:R-:W-:-:S05]  /*2350*/  IMAD.MOV.U32 R11, RZ, RZ, 0x3ff71547 ;  /* 0x3ff71547ff0b7424 */ /* 0x000fca00078e00ff */
[----:B------:R-:W-:-:S08]  /*2360*/  DFMA R14, R14, R12, R16 ;  /* 0x0000000c0e0e722b */ /* 0x000fd00000000010 */
[----:B------:R-:W-:-:S08]  /*2370*/  DADD R12, R20, R14 ;  /* 0x00000000140c7229 */ /* 0x000fd0000000000e */
[----:B------:R-:W-:Y:S02]  /*2380*/  DFMA R10, R12, R10, 6.75539944105574400000e+15 ;  /* 0x433800000c0a742b */ /* 0x000fe4000000000a */
[----:B------:R-:W-:-:S06]  /*2390*/  FSETP.GEU.AND P0, PT, |R13|, 4.1917929649353027344, PT ;  /* 0x4086232b0d00780b */ /* 0x000fcc0003f0e200 */
[----:B------:R-:W-:-:S08]  /*23a0*/  DADD R18, R10, -6.75539944105574400000e+15 ;  /* 0xc33800000a127429 */ /* 0x000fd00000000000 */
[----:B------:R-:W-:Y:S01]  /*23b0*/  DFMA R16, R18, -UR6, R12 ;  /* 0x8000000612107c2b */ /* 0x000fe2000800000c */
[----:B------:R-:W-:Y:S01]  /*23c0*/  UMOV UR6, 0x3b39803f ;  /* 0x3b39803f00067882 */ /* 0x000fe20000000000 */
[----:B------:R-:W-:-:S06]  /*23d0*/  UMOV UR7, 0x3c7abc9e ;  /* 0x3c7abc9e00077882 */ /* 0x000fcc0000000000 */
[----:B------:R-:W-:Y:S01]  /*23e0*/  DFMA R16, R18, -UR6, R16 ;  /* 0x8000000612107c2b */ /* 0x000fe20008000010 */
[----:B------:R-:W-:Y:S01]  /*23f0*/  UMOV UR6, 0x69ce2bdf ;  /* 0x69ce2bdf00067882 */ /* 0x000fe20000000000 */
[----:B------:R-:W-:Y:S01]  /*2400*/  IMAD.MOV.U32 R18, RZ, RZ, -0x35dec16 ;  /* 0xfca213eaff127424 */ /* 0x000fe200078e00ff */
[----:B------:R-:W-:Y:S01]  /*2410*/  MOV R19, 0x3e928af3 ;  /* 0x3e928af300137802 */ /* 0x000fe20000000f00 */
[----:B------:R-:W-:-:S05]  /*2420*/  UMOV UR7, 0x3e5ade15 ;  /* 0x3e5ade1500077882 */ /* 0x000fca0000000000 */
        /* <DEDUP_REMOVED lines=27> */
[----:B------:R-:W-:-:S08]  /*25e0*/  DADD R16, R20, -R12 ;  /* 0x0000000014107229 */ /* 0x000fd0000000080c */
[----:B------:R-:W-:Y:S01]  /*25f0*/  DADD R16, R14, R16 ;  /* 0x000000000e107229 */ /* 0x000fe20000000010 */
[----:B------:R-:W-:Y:S02]  /*2600*/  IMAD R15, R10, 0x100000, R19 ;  /* 0x001000000a0f7824 */ /* 0x000fe400078e0213 */
[----:B------:R-:W-:Y:S01]  /*2610*/  IMAD.MOV.U32 R14, RZ, RZ, R18 ;  /* 0x000000ffff0e7224 */ /* 0x000fe200078e0012 */
[----:B------:R-:W-:Y:S07]  /*2620*/  @!P0 BRA `(.L_x_204) ;  /* 0x0000000000308947 */ /* 0x000fee0003800000 */
[----:B------:R-:W-:Y:S01]  /*2630*/  FSETP.GEU.AND P1, PT, |R13|, 4.2275390625, PT ;  /* 0x408748000d00780b */ /* 0x000fe20003f2e200 */
[C---:B------:R-:W-:Y:S02]  /*2640*/  DADD R14, R12.reuse, +INF ;  /* 0x7ff000000c0e7429 */ /* 0x040fe40000000000 */
[----:B------:R-:W-:-:S08]  /*2650*/  DSETP.GEU.AND P0, PT, R12, RZ, PT ;  /* 0x000000ff0c00722a */ /* 0x000fd00003f0e000 */
[----:B------:R-:W-:Y:S02]  /*2660*/  FSEL R14, R14, RZ, P0 ;  /* 0x000000ff0e0e7208 */ /* 0x000fe40000000000 */
[----:B------:R-:W-:Y:S02]  /*2670*/  @!P1 LEA.HI R3, R10, R10, RZ, 0x1 ;  /* 0x0000000a0a039211 */ /* 0x000fe400078f08ff */
[----:B------:R-:W-:Y:S02]  /*2680*/  FSEL R15, R15, RZ, P0 ;  /* 0x000000ff0f0f7208 */ /* 0x000fe40000000000 */
[----:B------:R-:W-:-:S05]  /*2690*/  @!P1 SHF.R.S32.HI R3, RZ, 0x1, R3 ;  /* 0x00000001ff039819 */ /* 0x000fca0000011403 */
[----:B------:R-:W-:Y:S02]  /*26a0*/  @!P1 IMAD.IADD R10, R10, 0x1, -R3 ;  /* 0x000000010a0a9824 */ /* 0x000fe400078e0a03 */
[----:B------:R-:W-:-:S03]  /*26b0*/  @!P1 IMAD R19, R3, 0x100000, R19 ;  /* 0x0010000003139824 */ /* 0x000fc600078e0213 */
[----:B------:R-:W-:Y:S01]  /*26c0*/  @!P1 LEA R11, R10, 0x3ff00000, 0x14 ;  /* 0x3ff000000a0b9811 */ /* 0x000fe200078ea0ff */
[----:B------:R-:W-:-:S06]  /*26d0*/  @!P1 IMAD.MOV.U32 R10, RZ, RZ, RZ ;  /* 0x000000ffff0a9224 */ /* 0x000fcc00078e00ff */
[----:B------:R-:W-:-:S11]  /*26e0*/  @!P1 DMUL R14, R18, R10 ;  /* 0x0000000a120e9228 */ /* 0x000fd60000000000 */
.L_x_204:
[----:B------:R-:W-:Y:S01]  /*26f0*/  DFMA R16, R16, R14, R14 ;  /* 0x0000000e1010722b */ /* 0x000fe2000000000e */
[----:B------:R-:W-:Y:S01]  /*2700*/  IMAD.MOV.U32 R3, RZ, RZ, 0x0 ;  /* 0x00000000ff037424 */ /* 0x000fe200078e00ff */
[----:B------:R-:W-:-:S08]  /*2710*/  DSETP.NEU.AND P0, PT, |R14|, +INF , PT ;  /* 0x7ff000000e00742a */ /* 0x000fd00003f0d200 */
[----:B------:R-:W-:Y:S02]  /*2720*/  FSEL R14, R14, R16, !P0 ;  /* 0x000000100e0e7208 */ /* 0x000fe40004000000 */
[----:B------:R-:W-:Y:S01]  /*2730*/  FSEL R15, R15, R17, !P0 ;  /* 0x000000110f0f7208 */ /* 0x000fe20004000000 */
[----:B------:R-:W-:Y:S06]  /*2740*/  RET.REL.NODEC R2 `(_Z14conv_temp_iterPdS_S_S_S_S_S_S_S_S_S_S_Pidiiiid) ;  /* 0xffffffd8022c7950 */ /* 0x000fec0003c3ffff */
.L_x_205:
        /* <DEDUP_REMOVED lines=11> */
.L_x_1092:


//--------------------- .text._Z13rad_temp_iterPdS_S_S_S_S_S_S_PiS_S_S_S_ididiidiiiid --------------------------
	.section	.text._Z13rad_temp_iterPdS_S_S_S_S_S_S_PiS_S_S_S_ididiidiiiid,"ax",@progbits
	.align	128
        .global         _Z13rad_temp_iterPdS_S_S_S_S_S_S_PiS_S_S_S_ididiidiiiid
        .type           _Z13rad_temp_iterPdS_S_S_S_S_S_S_PiS_S_S_S_ididiidiiiid,@function
        .size           _Z13rad_temp_iterPdS_S_S_S_S_S_S_PiS_S_S_S_ididiidiiiid,(.L_x_1094 - _Z13rad_temp_iterPdS_S_S_S_S_S_S_PiS_S_S_S_ididiidiiiid)
        .other          _Z13rad_temp_iterPdS_S_S_S_S_S_S_PiS_S_S_S_ididiidiiiid,@"STO_CUDA_ENTRY STV_DEFAULT"
_Z13rad_temp_iterPdS_S_S_S_S_S_S_PiS_S_S_S_ididiidiiiid:
.text._Z13rad_temp_iterPdS_S_S_S_S_S_S_PiS_S_S_S_ididiidiiiid:
        /* <DEDUP_REMOVED lines=8> */
[----:B------:R-:W0:Y:S01]  /*0080*/  LDCU.64 UR4, c[0x0][0x400] ;  /* 0x00008000ff0477ac */ /* 0x000e220008000a00 */
[----:B------:R-:W-:Y:S01]  /*0090*/  ISETP.GE.AND P0, PT, R2, UR7, PT ;  /* 0x0000000702007c0c */ /* 0x000fe2000bf06270 */
[----:B------:R-:W-:Y:S01]  /*00a0*/  BSSY B0, `(.L_x_206) ;  /* 0x000008e000007945 */ /* 0x000fe20003800000 */
[----:B------:R-:W1:Y:S01]  /*00b0*/  LDCU.64 UR8, c[0x0][0x358] ;  /* 0x00006b00ff0877ac */ /* 0x000e620008000a00 */
[----:B0-----:R-:W-:Y:S02]  /*00c0*/  IMAD.U32 R8, RZ, RZ, UR4 ;  /* 0x00000004ff087e24 */ /* 0x001fe4000f8e00ff */
[----:B------:R-:W-:-:S08]  /*00d0*/  IMAD.U32 R9, RZ, RZ, UR5 ;  /* 0x00000005ff097e24 */ /* 0x000fd0000f8e00ff */
[----:B-1----:R-:W-:Y:S05]  /*00e0*/  @P0 BRA `(.L_x_207) ;  /* 0x0000000800140947 */ /* 0x002fea0003800000 */
[----:B------:R-:W0:Y:S01]  /*00f0*/  LDC.64 R4, c[0x0][0x390] ;  /* 0x0000e400ff047b82 */ /* 0x000e220000000a00 */
[----:B------:R-:W1:Y:S07]  /*0100*/  LDCU UR4, c[0x0][0x41c] ;  /* 0x00008380ff0477ac */ /* 0x000e6e0008000800 */
[----:B------:R-:W2:Y:S08]  /*0110*/  LDC.64 R12, c[0x0][0x398] ;  /* 0x0000e600ff0c7b82 */ /* 0x000eb00000000a00 */
[----:B------:R-:W3:Y:S01]  /*0120*/  LDC.64 R14, c[0x0][0x3d8] ;  /* 0x0000f600ff0e7b82 */ /* 0x000ee20000000a00 */
[----:B0-----:R-:W-:-:S05]  /*0130*/  IMAD.WIDE R4, R2, 0x8, R4 ;  /* 0x0000000802047825 */ /* 0x001fca00078e0204 */
[----:B------:R-:W4:Y:S04]  /*0140*/  LDG.E.64 R6, desc[UR8][R4.64] ;  /* 0x0000000804067981 */ /* 0x000f28000c1e1b00 */
[----:B------:R-:W4:Y:S01]  /*0150*/  LDG.E.64 R10, desc[UR8][R4.64+0x8] ;  /* 0x00000808040a7981 */ /* 0x000f22000c1e1b00 */
[----:B-1----:R-:W-:Y:S01]  /*0160*/  UISETP.NE.AND UP0, UPT, UR4, 0x1, UPT ;  /* 0x000000010400788c */ /* 0x002fe2000bf05270 */
[----:B----4-:R-:W-:Y:S01]  /*0170*/  DADD R6, R6, -R10 ;  /* 0x0000000006067229 */ /* 0x010fe2000000080a */
[----:B--2---:R-:W-:-:S04]  /*0180*/  IMAD.WIDE R10, R2, 0x8, R12 ;  /* 0x00000008020a7825 */ /* 0x004fc800078e020c */
[----:B---3--:R-:W-:Y:S02]  /*0190*/  IMAD.WIDE R12, R2, 0x8, R14 ;  /* 0x00000008020c7825 */ /* 0x008fe400078e020e */
[----:B------:R0:W-:Y:S01]  /*01a0*/  STG.E.64 desc[UR8][R10.64], R6 ;  /* 0x000000060a007986 */ /* 0x0001e2000c101b08 */
[----:B------:R-:W-:Y:S05]  /*01b0*/  BRA.U UP0, `(.L_x_208) ;  /* 0x0000000500d07547 */ /* 0x000fea000b800000 */
[----:B------:R-:W1:Y:S02]  /*01c0*/  LDC.64 R4, c[0x0][0x3a8] ;  /* 0x0000ea00ff047b82 */ /* 0x000e640000000a00 */
[----:B-1----:R-:W-:-:S06]  /*01d0*/  IMAD.WIDE R4, R2, 0x8, R4 ;  /* 0x0000000802047825 */ /* 0x002fcc00078e0204 */
[----:B------:R-:W2:Y:S01]  /*01e0*/  LDG.E.64 R4, desc[UR8][R4.64] ;  /* 0x0000000804047981 */ /* 0x000ea2000c1e1b00 */
[----:B------:R-:W-:Y:S01]  /*01f0*/  UIADD3 UR4, UPT, UPT, UR7, -0x1, URZ ;  /* 0xffffffff07047890 */ /* 0x000fe2000fffe0ff */
[----:B0-----:R-:W-:Y:S01]  /*0200*/  VIADD R6, R2, 0x1 ;  /* 0x0000000102067836 */ /* 0x001fe20000000000 */
[----:B------:R-:W-:-:S04]  /*0210*/  SHF.R.S32.HI R3, RZ, 0x1f, R2 ;  /* 0x0000001fff037819 */ /* 0x000fc80000011402 */
[----:B------:R-:W-:-:S05]  /*0220*/  ISETP.GE.AND P0, PT, R2, UR4, PT ;  /* 0x0000000402007c0c */ /* 0x000fca000bf06270 */
[----:B------:R-:W0:Y:S02]  /*0230*/  LDCU.64 UR4, c[0x0][0x3a0] ;  /* 0x00007400ff0477ac */ /* 0x000e240008000a00 */
[----:B0-----:R-:W-:-:S04]  /*0240*/  LEA R22, P1, R2, UR4, 0x3 ;  /* 0x0000000402167c11 */ /* 0x001fc8000f8218ff */
[----:B------:R-:W-:-:S05]  /*0250*/  LEA.HI.X R23, R2, UR5, R3, 0x3, P1 ;  /* 0x0000000502177c11 */ /* 0x000fca00088f1c03 */
[----:B------:R-:W3:Y:S01]  /*0260*/  LDG.E.64 R14, desc[UR8][R22.64] ;  /* 0x00000008160e7981 */ /* 0x000ee2000c1e1b00 */
[----:B--2---:R-:W-:-:S06]  /*0270*/  DSETP.GEU.OR P0, PT, R4, 1000000, P0 ;  /* 0x412e84800400742a */ /* 0x004fcc000070e400 */
[----:B------:R-:W-:-:S13]  /*0280*/  ISETP.LT.OR P0, PT, R2, 0x1, P0 ;  /* 0x000000010200780c */ /* 0x000fda0000701670 */
[----:B------:R-:W0:Y:S01]  /*0290*/  @!P0 LDC.64 R18, c[0x0][0x3a0] ;  /* 0x0000e800ff128b82 */ /* 0x000e220000000a00 */
[----:B------:R-:W-:-:S04]  /*02a0*/  @!P0 VIADD R17, R2, 0xffffffff ;  /* 0xffffffff02118836 */ /* 0x000fc80000000000 */
[----:B0-----:R-:W-:-:S04]  /*02b0*/  @!P0 IMAD.WIDE.U32 R16, R17, 0x8, R18 ;  /* 0x0000000811108825 */ /* 0x001fc800078e0012 */
[----:B------:R-:W-:Y:S02]  /*02c0*/  @!P0 IMAD.WIDE.U32 R18, R6, 0x8, R18 ;  /* 0x0000000806128825 */ /* 0x000fe400078e0012 */
[----:B------:R-:W2:Y:S04]  /*02d0*/  @!P0 LDG.E.64 R16, desc[UR8][R16.64] ;  /* 0x0000000810108981 */ /* 0x000ea8000c1e1b00 */
[----:B------:R-:W2:Y:S01]  /*02e0*/  @!P0 LDG.E.64 R18, desc[UR8][R18.64] ;  /* 0x0000000812128981 */ /* 0x000ea2000c1e1b00 */
[----:B---3--:R-:W-:Y:S01]  /*02f0*/  IMAD.MOV.U32 R4, RZ, RZ, R14 ;  /* 0x000000ffff047224 */ /* 0x008fe200078e000e */
[----:B------:R-:W-:Y:S01]  /*0300*/  MOV R5, R15 ;  /* 0x0000000f00057202 */ /* 0x000fe20000000f00 */
[----:B------:R-:W-:Y:S01]  /*0310*/  BSSY.RECONVERGENT B1, `(.L_x_209) ;  /* 0x000000a000017945 */ /* 0x000fe20003800200 */
[----:B------:R-:W-:Y:S01]  /*0320*/  IMAD.MOV.U32 R3, RZ, RZ, 0x401c0000 ;  /* 0x401c0000ff037424 */ /* 0x000fe200078e00ff */
[----:B------:R-:W-:Y:S01]  /*0330*/  MOV R0, 0x3b0 ;  /* 0x000003b000007802 */ /* 0x000fe20000000f00 */
[----:B--2---:R-:W-:-:S08]  /*0340*/  @!P0 DADD R20, R16, R18 ;  /* 0x0000000010148229 */ /* 0x004fd00000000012 */
[----:B------:R-:W-:-:S08]  /*0350*/  @!P0 DMUL R4, R20, 0.5 ;  /* 0x3fe0000014048828 */ /* 0x000fd00000000000 */
[----:B------:R-:W-:-:S08]  /*0360*/  DADD R14, -R14, R4 ;  /* 0x000000000e0e7229 */ /* 0x000fd00000000104 */
[----:B------:R-:W-:Y:S01]  /*0370*/  DADD R20, -RZ, |R14| ;  /* 0x00000000ff147229 */ /* 0x000fe2000000050e */
[----:B------:R-:W-:-:S09]  /*0380*/  IMAD.MOV.U32 R4, RZ, RZ, RZ ;  /* 0x000000ffff047224 */ /* 0x000fd200078e00ff */
[----:B------:R-:W-:-:S07]  /*0390*/  IMAD.MOV.U32 R5, RZ, RZ, R21 ;  /* 0x000000ffff057224 */ /* 0x000fce00078e0015 */
[----:B------:R-:W-:Y:S05]  /*03a0*/  CALL.REL.NOINC `($_Z13rad_temp_iterPdS_S_S_S_S_S_S_PiS_S_S_S_ididiidiiiid$__internal_accurate_pow) ;  /* 0x0000001c00e87944 */ /* 0x000fea0003c00000 */
[----:B------:R-:W-:Y:S05]  /*03b0*/  BSYNC.RECONVERGENT B1 ;  /* 0x0000000000017941 */ /* 0x000fea0003800200 */
.L_x_209:
[C---:B------:R-:W-:Y:S01]  /*03c0*/  DADD R4, R14.reuse, 7 ;  /* 0x401c00000e047429 */ /* 0x040fe20000000000 */
[----:B------:R-:W0:Y:S01]  /*03d0*/  LDC.64 R18, c[0x0][0x3e0] ;  /* 0x0000f800ff127b82 */ /* 0x000e220000000a00 */
[----:B------:R-:W-:Y:S01]  /*03e0*/  IMAD.MOV.U32 R16, RZ, RZ, R3 ;  /* 0x000000ffff107224 */ /* 0x000fe200078e0003 */
[C---:B------:R-:W-:Y:S01]  /*03f0*/  DSETP.NEU.AND P2, PT, R14.reuse, RZ, PT ;  /* 0x000000ff0e00722a */ /* 0x040fe20003f4d000 */
[----:B------:R-:W-:Y:S01]  /*0400*/  IMAD.MOV.U32 R17, RZ, RZ, R20 ;  /* 0x000000ffff117224 */ /* 0x000fe200078e0014 */
[----:B------:R-:W-:Y:S01]  /*0410*/  ISETP.GE.AND P1, PT, R15, RZ, PT ;  /* 0x000000ff0f00720c */ /* 0x000fe20003f26270 */
[----:B------:R-:W-:-:S04]  /*0420*/  DSETP.NEU.AND P0, PT, R14, 1, PT ;  /* 0x3ff000000e00742a */ /* 0x000fc80003f0d000 */
[----:B------:R-:W-:Y:S01]  /*0430*/  LOP3.LUT R4, R5, 0x7ff00000, RZ, 0xc0, !PT ;  /* 0x7ff0000005047812 */ /* 0x000fe200078ec0ff */
[----:B------:R-:W-:-:S03]  /*0440*/  DADD R16, -RZ, -R16 ;  /* 0x00000000ff107229 */ /* 0x000fc60000000910 */
[----:B------:R-:W-:-:S07]  /*0450*/  ISETP.NE.AND P3, PT, R4, 0x7ff00000, PT ;  /* 0x7ff000000400780c */ /* 0x000fce0003f65270 */
[----:B------:R-:W-:Y:S02]  /*0460*/  FSEL R16, R16, R3, !P1 ;  /* 0x0000000310107208 */ /* 0x000fe40004800000 */
[----:B------:R-:W-:Y:S01]  /*0470*/  FSEL R17, R17, R20, !P1 ;  /* 0x0000001411117208 */ /* 0x000fe20004800000 */
[----:B------:R-:W-:Y:S01]  /*0480*/  @!P2 IMAD.MOV.U32 R17, RZ, RZ, R15 ;  /* 0x000000ffff11a224 */ /* 0x000fe200078e000f */
[----:B------:R-:W-:Y:S01]  /*0490*/  @!P2 MOV R16, RZ ;  /* 0x000000ff0010a202 */ /* 0x000fe20000000f00 */
[----:B0-----:R-:W-:Y:S01]  /*04a0*/  IMAD.WIDE R4, R2, 0x8, R18 ;  /* 0x0000000802047825 */ /* 0x001fe200078e0212 */
[----:B------:R-:W-:Y:S06]  /*04b0*/  @P3 BRA `(.L_x_210) ;  /* 0x00000000001c3947 */ /* 0x000fec0003800000 */
[----:B------:R-:W-:-:S14]  /*04c0*/  DSETP.NAN.AND P2, PT, R14, R14, PT ;  /* 0x0000000e0e00722a */ /* 0x000fdc0003f48000 */
[----:B------:R-:W-:Y:S01]  /*04d0*/  @P2 DADD R16, R14, 7 ;  /* 0x401c00000e102429 */ /* 0x000fe20000000000 */
[----:B------:R-:W-:Y:S10]  /*04e0*/  @P2 BRA `(.L_x_210) ;  /* 0x0000000000102947 */ /* 0x000ff40003800000 */
[----:B------:R-:W-:-:S14]  /*04f0*/  DSETP.NEU.AND P2, PT, |R14|, +INF , PT ;  /* 0x7ff000000e00742a */ /* 0x000fdc0003f4d200 */
[----:B------:R-:W-:Y:S02]  /*0500*/  @!P2 IMAD.MOV.U32 R0, RZ, RZ, -0x100000 ;  /* 0xfff00000ff00a424 */ /* 0x000fe400078e00ff */
[----:B------:R-:W-:-:S03]  /*0510*/  @!P2 IMAD.MOV.U32 R16, RZ, RZ, RZ ;  /* 0x000000ffff10a224 */ /* 0x000fc600078e00ff */
[----:B------:R-:W-:-:S07]  /*0520*/  @!P2 SEL R17, R0, 0x7ff00000, !P1 ;  /* 0x7ff000000011a807 */ /* 0x000fce0004800000 */
.L_x_210:
        /* <DEDUP_REMOVED lines=9> */
[----:B------:R-:W-:Y:S01]  /*05c0*/  ISETP.GE.U32.AND P0, PT, R2, 0x3, PT ;  /* 0x000000030200780c */ /* 0x000fe20003f06070 */
[----:B------:R-:W-:Y:S01]  /*05d0*/  BSSY.RECONVERGENT B2, `(.L_x_212) ;  /* 0x0000021000027945 */ /* 0x000fe20003800200 */
[----:B------:R-:W-:Y:S01]  /*05e0*/  LOP3.LUT R0, R6, 0x3, RZ, 0xc0, !PT ;  /* 0x0000000306007812 */ /* 0x000fe200078ec0ff */
[----:B------:R-:W-:Y:S01]  /*05f0*/  IMAD.MOV.U32 R3, RZ, RZ, RZ ;  /* 0x000000ffff037224 */ /* 0x000fe200078e00ff */
[----:B0-----:R-:W-:Y:S02]  /*0600*/  CS2R R14, SRZ ;  /* 0x00000000000e7805 */ /* 0x001fe4000001ff00 */
[----:B------:R-:W-:-:S07]  /*0610*/  ISETP.NE.AND P1, PT, R0, RZ, PT ;  /* 0x000000ff0000720c */ /* 0x000fce0003f25270 */
[----:B------:R-:W-:Y:S06]  /*0620*/  @!P0 BRA `(.L_x_213) ;  /* 0x00000000006c8947 */ /* 0x000fec0003800000 */
[----:B------:R-:W0:Y:S01]  /*0630*/  LDCU.64 UR4, c[0x0][0x3d8] ;  /* 0x00007b00ff0477ac */ /* 0x000e220008000a00 */
[----:B------:R-:W-:Y:S02]  /*0640*/  LOP3.LUT R3, R6, 0x7ffffffc, RZ, 0xc0, !PT ;  /* 0x7ffffffc06037812 */ /* 0x000fe400078ec0ff */
[----:B------:R-:W-:-:S03]  /*0650*/  CS2R R14, SRZ ;  /* 0x00000000000e7805 */ /* 0x000fc6000001ff00 */
[----:B------:R-:W-:Y:S01]  /*0660*/  IMAD.MOV R22, RZ, RZ, -R3 ;  /* 0x000000ffff167224 */ /* 0x000fe200078e0a03 */
[----:B0-----:R-:W-:-:S04]  /*0670*/  UIADD3 UR4, UP0, UPT, UR4, 0x10, URZ ;  /* 0x0000001004047890 */ /* 0x001fc8000ff1e0ff */
[----:B------:R-:W-:Y:S02]  /*0680*/  UIADD3.X UR5, UPT, UPT, URZ, UR5, URZ, UP0, !UPT ;  /* 0x00000005ff057290 */ /* 0x000fe400087fe4ff */
[----:B------:R-:W-:-:S04]  /*0690*/  MOV R6, UR4 ;  /* 0x0000000400067c02 */ /* 0x000fc80008000f00 */
[----:B------:R-:W-:-:S07]  /*06a0*/  IMAD.U32 R7, RZ, RZ, UR5 ;  /* 0x00000005ff077e24 */ /* 0x000fce000f8e00ff */
.L_x_214:
        /* <DEDUP_REMOVED lines=13> */
[----:B0-----:R-:W-:-:S04]  /*0780*/  IADD3 R6, P2, PT, R20, 0x20, RZ ;  /* 0x0000002014067810 */ /* 0x001fc80007f5e0ff */
[----:B------:R-:W-:Y:S01]  /*0790*/  ISETP.NE.AND P0, PT, R22, RZ, PT ;  /* 0x000000ff1600720c */ /* 0x000fe20003f05270 */
[----:B------:R-:W-:Y:S01]  /*07a0*/  IMAD.X R7, RZ, RZ, R21, P2 ;  /* 0x000000ffff077224 */ /* 0x000fe200010e0615 */
[----:B--2---:R-:W-:-:S07]  /*07b0*/  DADD R14, R18, R14 ;  /* 0x00000000120e7229 */ /* 0x004fce000000000e */
[----:B------:R1:W-:Y:S04]  /*07c0*/  STG.E.64 desc[UR8][R4.64], R14 ;  /* 0x0000000e04007986 */ /* 0x0003e8000c101b08 */
[----:B------:R-:W-:Y:S05]  /*07d0*/  @P0 BRA `(.L_x_214) ;  /* 0xfffffffc00b40947 */ /* 0x000fea000383ffff */
.L_x_213:
[----:B------:R-:W-:Y:S05]  /*07e0*/  BSYNC.RECONVERGENT B2 ;  /* 0x0000000000027941 */ /* 0x000fea0003800200 */
.L_x_212:
[----:B------:R-:W-:Y:S05]  /*07f0*/  @!P1 BRA `(.L_x_211) ;  /* 0x00000000003c9947 */ /* 0x000fea0003800000 */
[----:B------:R-:W0:Y:S01]  /*0800*/  LDC.64 R6, c[0x0][0x3d8] ;  /* 0x0000f600ff067b82 */ /* 0x000e220000000a00 */
[----:B------:R-:W-:Y:S01]  /*0810*/  IADD3 R0, PT, PT, -R0, RZ, RZ ;  /* 0x000000ff00007210 */ /* 0x000fe20007ffe1ff */
[----:B0-----:R-:W-:-:S04]  /*0820*/  IMAD.WIDE.U32 R6, R3, 0x8, R6 ;  /* 0x0000000803067825 */ /* 0x001fc800078e0006 */
[----:B------:R-:W-:Y:S02]  /*0830*/  IMAD.MOV.U32 R3, RZ, RZ, R6 ;  /* 0x000000ffff037224 */ /* 0x000fe400078e0006 */
[----:B-1----:R-:W-:-:S07]  /*0840*/  IMAD.MOV.U32 R16, RZ, RZ, R7 ;  /* 0x000000ffff107224 */ /* 0x002fce00078e0007 */
.L_x_215:
[----:B------:R-:W-:Y:S02]  /*0850*/  IMAD.MOV.U32 R6, RZ, RZ, R3 ;  /* 0x000000ffff067224 */ /* 0x000fe400078e0003 */
[----:B------:R-:W-:-:S06]  /*0860*/  IMAD.MOV.U32 R7, RZ, RZ, R16 ;  /* 0x000000ffff077224 */ /* 0x000fcc00078e0010 */
[----:B--2---:R-:W2:Y:S01]  /*0870*/  LDG.E.64 R6, desc[UR8][R6.64] ;  /* 0x0000000806067981 */ /* 0x004ea2000c1e1b00 */
[----:B------:R-:W-:Y:S01]  /*0880*/  VIADD R0, R0, 0x1 ;  /* 0x0000000100007836 */ /* 0x000fe20000000000 */
[----:B------:R-:W-:-:S04]  /*0890*/  IADD3 R3, P1, PT, R3, 0x8, RZ ;  /* 0x0000000803037810 */ /* 0x000fc80007f3e0ff */
[----:B------:R-:W-:Y:S02]  /*08a0*/  ISETP.NE.AND P0, PT, R0, RZ, PT ;  /* 0x000000ff0000720c */ /* 0x000fe40003f05270 */
[----:B------:R-:W-:Y:S01]  /*08b0*/  IADD3.X R16, PT, PT, RZ, R16, RZ, P1, !PT ;  /* 0x00000010ff107210 */ /* 0x000fe20000ffe4ff */
[----:B--2---:R-:W-:-:S07]  /*08c0*/  DADD R14, R6, R14 ;  /* 0x00000000060e7229 */ /* 0x004fce000000000e */
[----:B------:R2:W-:Y:S03]  /*08d0*/  STG.E.64 desc[UR8][R4.64], R14 ;  /* 0x0000000e04007986 */ /* 0x0005e6000c101b08 */
[----:B------:R-:W-:Y:S05]  /*08e0*/  @P0 BRA `(.L_x_215) ;  /* 0xfffffffc00d80947 */ /* 0x000fea000383ffff */
.L_x_211:
[----:B------:R-:W-:Y:S05]  /*08f0*/  BSYNC.RECONVERGENT B1 ;  /* 0x0000000000017941 */ /* 0x000fea0003800200 */
.L_x_208:
[----:B0-----:R-:W3:Y:S04]  /*0900*/  LDG.E.64 R6, desc[UR8][R10.64] ;  /* 0x000000080a067981 */ /* 0x001ee8000c1e1b00 */
[----:B------:R-:W3:Y:S02]  /*0910*/  LDG.E.64 R12, desc[UR8][R12.64] ;  /* 0x000000080c0c7981 */ /* 0x000ee4000c1e1b00 */
[----:B---3--:R-:W-:Y:S01]  /*0920*/  DADD R6, R6, R12 ;  /* 0x0000000006067229 */ /* 0x008fe2000000000c */
[----:B------:R-:W-:Y:S10]  /*0930*/  BRA `(.L_x_216) ;  /* 0x0000000000107947 */ /* 0x000ff40003800000 */
.L_x_207:
[----:B------:R-:W0:Y:S01]  /*0940*/  LDC.64 R4, c[0x0][0x390] ;  /* 0x0000e400ff047b82 */ /* 0x000e220000000a00 */
[----:B------:R-:W1:Y:S01]  /*0950*/  LDCU.64 UR4, c[0x0][0x428] ;  /* 0x00008500ff0477ac */ /* 0x000e620008000a00 */
[----:B0-----:R-:W1:Y:S02]  /*0960*/  LDG.E.64 R4, desc[UR8][R4.64] ;  /* 0x0000000804047981 */ /* 0x001e64000c1e1b00 */
[----:B-1----:R-:W-:-:S11]  /*0970*/  DADD R6, -R4, UR4 ;  /* 0x0000000404067e29 */ /* 0x002fd60008000100 */
.L_x_216:
[----:B------:R-:W-:Y:S05]  /*0980*/  BSYNC B0 ;  /* 0x0000000000007941 */ /* 0x000fea0003800000 */
.L_x_206:
[----:B------:R-:W0:Y:S02]  /*0990*/  LDCU UR4, c[0x0][0x40c] ;  /* 0x00008180ff0477ac */ /* 0x000e240008000800 */
[----:B0-----:R-:W-:-:S09]  /*09a0*/  UISETP.NE.AND UP0, UPT, UR4, 0x1, UPT ;  /* 0x000000010400788c */ /* 0x001fd2000bf05270 */
[----:B------:R-:W-:Y:S05]  /*09b0*/  BRA.U UP0, `(.L_x_217) ;  /* 0x0000000500187547 */ /* 0x000fea000b800000 */
[----:B------:R-:W0:Y:S01]  /*09c0*/  LDC R0, c[0x0][0x3f8] ;  /* 0x0000fe00ff007b82 */ /* 0x000e220000000800 */
[----:B------:R-:W0:Y:S01]  /*09d0*/  LDCU UR4, c[0x0][0x3e8] ;  /* 0x00007d00ff0477ac */ /* 0x000e220008000800 */
[----:B------:R-:W-:Y:S06]  /*09e0*/  BSSY.RECONVERGENT B0, `(.L_x_217) ;  /* 0x0000043000007945 */ /* 0x000fec0003800200 */
[----:B------:R-:W3:Y:S01]  /*09f0*/  LDC.64 R10, c[0x0][0x3d0] ;  /* 0x0000f400ff0a7b82 */ /* 0x000ee20000000a00 */
[----:B0-----:R-:W-:Y:S01]  /*0a00*/  ISETP.NE.AND P0, PT, R0, UR4, PT ;  /* 0x0000000400007c0c */ /* 0x001fe2000bf05270 */
[----:B---3--:R-:W-:-:S12]  /*0a10*/  IMAD.WIDE R10, R2, 0x8, R10 ;  /* 0x00000008020a7825 */ /* 0x008fd800078e020a */
[----:B-12---:R-:W-:Y:S02]  /*0a20*/  @!P0 IMAD.MOV.U32 R4, RZ, RZ, 0x0 ;  /* 0x00000000ff048424 */ /* 0x006fe400078e00ff */
[----:B------:R-:W-:-:S05]  /*0a30*/  @!P0 IMAD.MOV.U32 R5, RZ, RZ, 0x3ff00000 ;  /* 0x3ff00000ff058424 */ /* 0x000fca00078e00ff */
[----:B------:R0:W-:Y:S01]  /*0a40*/  @!P0 STG.E.64 desc[UR8][R10.64], R4 ;  /* 0x000000040a008986 */ /* 0x0001e2000c101b08 */
[----:B------:R-:W-:-:S14]  /*0a50*/  DSETP.NEU.AND P0, PT, R6, RZ, PT ;  /* 0x000000ff0600722a */ /* 0x000fdc0003f0d000 */
[----:B0-----:R-:W-:Y:S05]  /*0a60*/  @!P0 BRA `(.L_x_218) ;  /* 0x0000000000e88947 */ /* 0x001fea0003800000 */
[----:B------:R-:W0:Y:S01]  /*0a70*/  LDC.64 R12, c[0x0][0x3a8] ;  /* 0x0000ea00ff0c7b82 */ /* 0x000e220000000a00 */
[----:B------:R-:W2:Y:S04]  /*0a80*/  LDG.E.64 R10, desc[UR8][R10.64] ;  /* 0x000000080a0a7981 */ /* 0x000ea8000c1e1b00 */
[----:B0-----:R-:W2:Y:S01]  /*0a90*/  LDG.E.64 R8, desc[UR8][R12.64] ;  /* 0x000000080c087981 */ /* 0x001ea2000c1e1b00 */
[----:B------:R-:W-:Y:S01]  /*0aa0*/  DADD R4, -RZ, |R6| ;  /* 0x00000000ff047229 */ /* 0x000fe20000000506 */
[----:B------:R-:W-:Y:S01]  /*0ab0*/  BSSY.RECONVERGENT B1, `(.L_x_219) ;  /* 0x0000008000017945 */ /* 0x000fe20003800200 */
[----:B------:R-:W-:Y:S01]  /*0ac0*/  IMAD.MOV.U32 R3, RZ, RZ, 0x3feccccc ;  /* 0x3fecccccff037424 */ /* 0x000fe200078e00ff */
[----:B------:R-:W-:-:S07]  /*0ad0*/  MOV R0, 0xb30 ;  /* 0x00000b3000007802 */ /* 0x000fce0000000f00 */
[----:B------:R-:W-:Y:S01]  /*0ae0*/  IMAD.MOV.U32 R20, RZ, RZ, R4 ;  /* 0x000000ffff147224 */ /* 0x000fe200078e0004 */
[----:B------:R-:W-:Y:S01]  /*0af0*/  ISETP.GE.AND P0, PT, R5, RZ, PT ;  /* 0x000000ff0500720c */ /* 0x000fe20003f06270 */
[----:B------:R-:W-:Y:S01]  /*0b00*/  IMAD.MOV.U32 R4, RZ, RZ, -0x33333333 ;  /* 0xcccccccdff047424 */ /* 0x000fe200078e00ff */
[----:B--2---:R-:W-:-:S11]  /*0b10*/  DMUL R8, R8, R10 ;  /* 0x0000000a08087228 */ /* 0x004fd60000000000 */
[----:B------:R-:W-:Y:S05]  /*0b20*/  CALL.REL.NOINC `($_Z13rad_temp_iterPdS_S_S_S_S_S_S_PiS_S_S_S_ididiidiiiid$__internal_accurate_pow) ;  /* 0x0000001800087944 */ /* 0x000fea0003c00000 */
[----:B------:R-:W-:Y:S05]  /*0b30*/  BSYNC.RECONVERGENT B1 ;  /* 0x0000000000017941 */ /* 0x000fea0003800200 */
.L_x_219:
[----:B------:R-:W-:Y:S01]  /*0b40*/  MOV R10, 0xcccccccd ;  /* 0xcccccccd000a7802 */ /* 0x000fe20000000f00 */
[----:B------:R-:W-:Y:S01]  /*0b50*/  IMAD.MOV.U32 R11, RZ, RZ, 0x3feccccc ;  /* 0x3fecccccff0b7424 */ /* 0x000fe200078e00ff */
[----:B------:R-:W-:Y:S01]  /*0b60*/  BSSY.RECONVERGENT B1, `(.L_x_220) ;  /* 0x000000e000017945 */ /* 0x000fe20003800200 */
[----:B------:R-:W-:-:S04]  /*0b70*/  DSETP.NEU.AND P2, PT, |R6|, 1, PT ;  /* 0x3ff000000600742a */ /* 0x000fc80003f4d200 */
[----:B------:R-:W-:-:S10]  /*0b80*/  DADD R4, |R6|, R10 ;  /* 0x0000000006047229 */ /* 0x000fd4000000020a */
[----:B------:R-:W-:Y:S02]  /*0b90*/  LOP3.LUT R4, R5, 0x7ff00000, RZ, 0xc0, !PT ;  /* 0x7ff0000005047812 */ /* 0x000fe400078ec0ff */
[----:B------:R-:W-:Y:S02]  /*0ba0*/  FSEL R5, R20, -QNAN , P0 ;  /* 0xfff8000014057808 */ /* 0x000fe40000000000 */
[----:B------:R-:W-:Y:S02]  /*0bb0*/  ISETP.NE.AND P1, PT, R4, 0x7ff00000, PT ;  /* 0x7ff000000400780c */ /* 0x000fe40003f25270 */
[----:B------:R-:W-:-:S11]  /*0bc0*/  FSEL R4, R3, RZ, P0 ;  /* 0x000000ff03047208 */ /* 0x000fd60000000000 */
[----:B------:R-:W-:Y:S05]  /*0bd0*/  @P1 BRA `(.L_x_221) ;  /* 0x0000000000181947 */ /* 0x000fea0003800000 */
[----:B------:R-:W-:-:S14]  /*0be0*/  DSETP.NAN.AND P0, PT, R6, R6, PT ;  /* 0x000000060600722a */ /* 0x000fdc0003f08000 */
[----:B------:R-:W-:Y:S01]  /*0bf0*/  @P0 DADD R4, |R6|, R10 ;  /* 0x0000000006040229 */ /* 0x000fe2000000020a */
[----:B------:R-:W-:Y:S10]  /*0c00*/  @P0 BRA `(.L_x_221) ;  /* 0x00000000000c0947 */ /* 0x000ff40003800000 */
[----:B------:R-:W-:-:S14]  /*0c10*/  DSETP.NEU.AND P0, PT, |R6|, +INF , PT ;  /* 0x7ff000000600742a */ /* 0x000fdc0003f0d200 */
[----:B------:R-:W-:Y:S02]  /*0c20*/  @!P0 IMAD.MOV.U32 R4, RZ, RZ, 0x0 ;  /* 0x00000000ff048424 */ /* 0x000fe400078e00ff */
[----:B------:R-:W-:-:S07]  /*0c30*/  @!P0 IMAD.MOV.U32 R5, RZ, RZ, 0x7ff00000 ;  /* 0x7ff00000ff058424 */ /* 0x000fce00078e00ff */
.L_x_221:
[----:B------:R-:W-:Y:S05]  /*0c40*/  BSYNC.RECONVERGENT B1 ;  /* 0x0000000000017941 */ /* 0x000fea0003800200 */
.L_x_220:
[----:B------:R-:W-:Y:S01]  /*0c50*/  FSEL R11, R5, 1.875, P2 ;  /* 0x3ff00000050b7808 */ /* 0x000fe20001000000 */
[----:B------:R-:W-:Y:S01]  /*0c60*/  BSSY.RECONVERGENT B1, `(.L_x_222) ;  /* 0x0000018000017945 */ /* 0x000fe20003800200 */
[----:B------:R-:W-:Y:S01]  /*0c70*/  FSEL R10, R4, RZ, P2 ;  /* 0x000000ff040a7208 */ /* 0x000fe20001000000 */
[----:B------:R-:W-:Y:S01]  /*0c80*/  IMAD.MOV.U32 R4, RZ, RZ, 0x1 ;  /* 0x00000001ff047424 */ /* 0x000fe200078e00ff */
[----:B------:R-:W0:Y:S01]  /*0c90*/  MUFU.RCP64H R5, R11 ;  /* 0x0000000b00057308 */ /* 0x000e220000001800 */
        /* <DEDUP_REMOVED lines=17> */
[----:B------:R-:W-:Y:S05]  /*0db0*/  CALL.REL.NOINC `($__internal_2_$__cuda_sm20_div_rn_f64_full) ;  /* 0x0000000c00ec7944 */ /* 0x000fea0003c00000 */
[----:B------:R-:W-:Y:S02]  /*0dc0*/  IMAD.MOV.U32 R4, RZ, RZ, R18 ;  /* 0x000000ffff047224 */ /* 0x000fe400078e0012 */
[----:B------:R-:W-:-:S07]  /*0dd0*/  IMAD.MOV.U32 R5, RZ, RZ, R19 ;  /* 0x000000ffff057224 */ /* 0x000fce00078e0013 */
.L_x_223:
[----:B------:R-:W-:Y:S05]  /*0de0*/  BSYNC.RECONVERGENT B1 ;  /* 0x0000000000017941 */ /* 0x000fea0003800200 */
.L_x_222:
[----:B------:R-:W-:Y:S01]  /*0df0*/  IMAD.MOV.U32 R8, RZ, RZ, R4 ;  /* 0x000000ffff087224 */ /* 0x000fe200078e0004 */
[----:B------:R-:W-:-:S07]  /*0e00*/  MOV R9, R5 ;  /* 0x0000000500097202 */ /* 0x000fce0000000f00 */
.L_x_218:
[----:B------:R-:W-:Y:S05]  /*0e10*/  BSYNC.RECONVERGENT B0 ;  /* 0x0000000000007941 */ /* 0x000fea0003800200 */
.L_x_217:
[----:B-12---:R-:W0:Y:S02]  /*0e20*/  LDC.64 R4, c[0x0][0x3b8] ;  /* 0x0000ee00ff047b82 */ /* 0x006e240000000a00 */
[----:B0-----:R-:W2:Y:S04]  /*0e30*/  LDG.E.64 R10, desc[UR8][R4.64] ;  /* 0x00000008040a7981 */ /* 0x001ea8000c1e1b00 */
[----:B------:R-:W2:Y:S01]  /*0e40*/  LDG.E.64 R12, desc[UR8][R4.64+0x8] ;  /* 0x00000808040c7981 */ /* 0x000ea2000c1e1b00 */
[----:B------:R-:W-:Y:S01]  /*0e50*/  FSETP.GEU.AND P1, PT, |R7|, 6.5827683646048100446e-37, PT ;  /* 0x036000000700780b */ /* 0x000fe20003f2e200 */
[----:B------:R-:W-:Y:S01]  /*0e60*/  BSSY.RECONVERGENT B0, `(.L_x_224) ;  /* 0x0000017000007945 */ /* 0x000fe20003800200 */
[----:B--2---:R-:W-:Y:S01]  /*0e70*/  DADD R10, R10, -R12 ;  /* 0x000000000a0a7229 */ /* 0x004fe2000000080c */
[----:B------:R-:W-:-:S05]  /*0e80*/  IMAD.MOV.U32 R12, RZ, RZ, 0x1 ;  /* 0x00000001ff0c7424 */ /* 0x000fca00078e00ff */
[----:B------:R-:W0:Y:S02]  /*0e90*/  MUFU.RCP64H R13, R11 ;  /* 0x0000000b000d7308 */ /* 0x000e240000001800 */
        /* <DEDUP_REMOVED lines=16> */
[----:B------:R-:W-:Y:S05]  /*0fa0*/  CALL.REL.NOINC `($__internal_2_$__cuda_sm20_div_rn_f64_full) ;  /* 0x0000000c00707944 */ /* 0x000fea0003c00000 */
[----:B------:R-:W-:Y:S01]  /*0fb0*/  MOV R4, R18 ;  /* 0x0000001200047202 */ /* 0x000fe20000000f00 */
[----:B------:R-:W-:-:S07]  /*0fc0*/  IMAD.MOV.U32 R5, RZ, RZ, R19 ;  /* 0x000000ffff057224 */ /* 0x000fce00078e0013 */
.L_x_225:
[----:B------:R-:W-:Y:S05]  /*0fd0*/  BSYNC.RECONVERGENT B0 ;  /* 0x0000000000007941 */ /* 0x000fea0003800200 */
.L_x_224:
[----:B------:R-:W-:Y:S01]  /*0fe0*/  DMUL R8, R4, R8 ;  /* 0x0000000804087228 */ /* 0x000fe20000000000 */
        /* <DEDUP_REMOVED lines=22> */
[----:B------:R-:W-:Y:S01]  /*1150*/  IMAD.MOV.U32 R16, RZ, RZ, R13 ;  /* 0x000000ffff107224 */ /* 0x000fe200078e000d */
[----:B------:R-:W-:Y:S01]  /*1160*/  MOV R13, R15 ;  /* 0x0000000f000d7202 */ /* 0x000fe20000000f00 */
[----:B------:R-:W-:-:S07]  /*1170*/  IMAD.MOV.U32 R12, RZ, RZ, R14 ;  /* 0x000000ffff0c7224 */ /* 0x000fce00078e000e */
[----:B------:R-:W-:Y:S05]  /*1180*/  CALL.REL.NOINC `($__internal_2_$__cuda_sm20_div_rn_f64_full) ;  /* 0x0000000800f87944 */ /* 0x000fea0003c00000 */
[----:B------:R-:W-:Y:S02]  /*1190*/  IMAD.MOV.U32 R4, RZ, RZ, R18 ;  /* 0x000000ffff047224 */ /* 0x000fe400078e0012 */
[----:B------:R-:W-:-:S07]  /*11a0*/  IMAD.MOV.U32 R5, RZ, RZ, R19 ;  /* 0x000000ffff057224 */ /* 0x000fce00078e0013 */
.L_x_229:
[----:B------:R-:W-:Y:S05]  /*11b0*/  BSYNC.RECONVERGENT B1 ;  /* 0x0000000000017941 */ /* 0x000fea0003800200 */
.L_x_228:
[----:B------:R-:W-:Y:S02]  /*11c0*/  IMAD.MOV.U32 R8, RZ, RZ, R4 ;  /* 0x000000ffff087224 */ /* 0x000fe400078e0004 */
[----:B------:R-:W-:-:S07]  /*11d0*/  IMAD.MOV.U32 R9, RZ, RZ, R5 ;  /* 0x000000ffff097224 */ /* 0x000fce00078e0005 */
.L_x_227:
[----:B------:R-:W-:Y:S05]  /*11e0*/  BSYNC.RECONVERGENT B0 ;  /* 0x0000000000007941 */ /* 0x000fea0003800200 */
.L_x_226:
[----:B------:R-:W0:Y:S02]  /*11f0*/  LDCU UR4, c[0x0][0x40c] ;  /* 0x00008180ff0477ac */ /* 0x000e240008000800 */
[----:B0-----:R-:W-:-:S09]  /*1200*/  UISETP.NE.AND UP0, UPT, UR4, 0x1, UPT ;  /* 0x000000010400788c */ /* 0x001fd2000bf05270 */
[----:B------:R-:W-:Y:S05]  /*1210*/  BRA.U UP0, `(.L_x_230) ;  /* 0x0000000500607547 */ /* 0x000fea000b800000 */
[----:B------:R-:W0:Y:S08]  /*1220*/  LDC R0, c[0x0][0x418] ;  /* 0x00010600ff007b82 */ /* 0x000e300000000800 */
[----:B------:R-:W1:Y:S01]  /*1230*/  LDC R12, c[0x0][0x3e8] ;  /* 0x0000fa00ff0c7b82 */ /* 0x000e620000000800 */
[----:B0-----:R-:W-:-:S04]  /*1240*/  IABS R10, R0 ;  /* 0x00000000000a7213 */ /* 0x001fc80000000000 */
[----:B------:R-:W0:Y:S01]  /*1250*/  I2F.RP R3, R10 ;  /* 0x0000000a00037306 */ /* 0x000e220000209400 */
[----:B-1----:R-:W-:Y:S02]  /*1260*/  IABS R13, R12 ;  /* 0x0000000c000d7213 */ /* 0x002fe40000000000 */
[----:B------:R-:W-:-:S05]  /*1270*/  ISETP.GE.AND P2, PT, R12, RZ, PT ;  /* 0x000000ff0c00720c */ /* 0x000fca0003f46270 */
[----:B0-----:R-:W0:Y:S02]  /*1280*/  MUFU.RCP R3, R3 ;  /* 0x0000000300037308 */ /* 0x001e240000001000 */
[----:B0-----:R-:W-:-:S06]  /*1290*/  IADD3 R4, PT, PT, R3, 0xffffffe, RZ ;  /* 0x0ffffffe03047810 */ /* 0x001fcc0007ffe0ff */
        /* <DEDUP_REMOVED lines=10> */
[----:B------:R-:W-:Y:S02]  /*1340*/  @!P0 IADD3 R3, PT, PT, R3, -R10, RZ ;  /* 0x8000000a03038210 */ /* 0x000fe40007ffe0ff */
[----:B------:R-:W-:Y:S02]  /*1350*/  ISETP.NE.AND P0, PT, R0, RZ, PT ;  /* 0x000000ff0000720c */ /* 0x000fe40003f05270 */
[----:B------:R-:W-:-:S13]  /*1360*/  ISETP.GT.U32.AND P1, PT, R10, R3, PT ;  /* 0x000000030a00720c */ /* 0x000fda0003f24070 */
[----:B------:R-:W-:-:S04]  /*1370*/  @!P1 IMAD.IADD R3, R3, 0x1, -R10 ;  /* 0x0000000103039824 */ /* 0x000fc800078e0a0a */
[----:B------:R-:W-:Y:S02]  /*1380*/  IMAD.MOV.U32 R4, RZ, RZ, R3 ;  /* 0x000000ffff047224 */ /* 0x000fe400078e0003 */
[----:B------:R-:W-:Y:S02]  /*1390*/  VIADD R3, R0, 0xffffffff ;  /* 0xffffffff00037836 */ /* 0x000fe40000000000 */
        /* <DEDUP_REMOVED lines=11> */
.L_x_231:
[----:B------:R-:W-:Y:S04]  /*1450*/  BSSY.RECONVERGENT B0, `(.L_x_230) ;  /* 0x0000034000007945 */ /* 0x000fe80003800200 */
        /* <DEDUP_REMOVED lines=9> */
[----:B------:R-:W-:Y:S02]  /*14f0*/  DMUL R10, R10, |R8| ;  /* 0x400000080a0a7228 */ /* 0x000fe40000000000 */
[----:B--2---:R-:W-:-:S08]  /*1500*/  DADD R4, R4, -R12 ;  /* 0x0000000004047229 */ /* 0x004fd0000000080c */
[----:B------:R-:W-:-:S14]  /*1510*/  DSETP.GEU.AND P0, PT, |R4|, R10, PT ;  /* 0x0000000a0400722a */ /* 0x000fdc0003f0e200 */
[----:B------:R-:W-:Y:S05]  /*1520*/  @P0 BRA `(.L_x_233) ;  /* 0x00000000007c0947 */ /* 0x000fea0003800000 */
[----:B------:R-:W0:Y:S02]  /*1530*/  LDC.64 R10, c[0x0][0x3d0] ;  /* 0x0000f400ff0a7b82 */ /* 0x000e240000000a00 */
[----:B0-----:R-:W-:-:S05]  /*1540*/  IMAD.WIDE R10, R2, 0x8, R10 ;  /* 0x00000008020a7825 */ /* 0x001fca00078e020a */
[----:B------:R-:W2:Y:S01]  /*1550*/  LDG.E.64 R12, desc[UR8][R10.64] ;  /* 0x000000080a0c7981 */ /* 0x000ea2000c1e1b00 */
[----:B------:R-:W0:Y:S01]  /*1560*/  MUFU.RCP64H R5, 1.5 ;  /* 0x3ff8000000057908 */ /* 0x000e220000001800 */
[----:B------:R-:W-:Y:S01]  /*1570*/  MOV R16, 0x0 ;  /* 0x0000000000107802 */ /* 0x000fe20000000f00 */
[----:B------:R-:W-:Y:S01]  /*1580*/  IMAD.MOV.U32 R17, RZ, RZ, 0x3ff80000 ;  /* 0x3ff80000ff117424 */ /* 0x000fe200078e00ff */
[----:B------:R-:W-:Y:S01]  /*1590*/  BSSY.RECONVERGENT B1, `(.L_x_234) ;  /* 0x0000016000017945 */ /* 0x000fe20003800200 */
        /* <DEDUP_REMOVED lines=13> */
[----:B------:R-:W-:Y:S01]  /*1670*/  IMAD.MOV.U32 R3, RZ, RZ, R12 ;  /* 0x000000ffff037224 */ /* 0x000fe200078e000c */
[----:B------:R-:W-:Y:S01]  /*1680*/  MOV R12, RZ ;  /* 0x000000ff000c7202 */ /* 0x000fe20000000f00 */
[----:B------:R-:W-:Y:S01]  /*1690*/  IMAD.MOV.U32 R16, RZ, RZ, R13 ;  /* 0x000000ffff107224 */ /* 0x000fe200078e000d */
[----:B------:R-:W-:Y:S01]  /*16a0*/  MOV R0, 0x16d0 ;  /* 0x000016d000007802 */ /* 0x000fe20000000f00 */
[----:B------:R-:W-:-:S07]  /*16b0*/  IMAD.MOV.U32 R13, RZ, RZ, 0x3ff80000 ;  /* 0x3ff80000ff0d7424 */ /* 0x000fce00078e00ff */
[----:B------:R-:W-:Y:S05]  /*16c0*/  CALL.REL.NOINC `($__internal_2_$__cuda_sm20_div_rn_f64_full) ;  /* 0x0000000400a87944 */ /* 0x000fea0003c00000 */
[----:B------:R-:W-:Y:S02]  /*16d0*/  IMAD.MOV.U32 R4, RZ, RZ, R18 ;  /* 0x000000ffff047224 */ /* 0x000fe400078e0012 */
[----:B------:R-:W-:-:S07]  /*16e0*/  IMAD.MOV.U32 R5, RZ, RZ, R19 ;  /* 0x000000ffff057224 */ /* 0x000fce00078e0013 */
.L_x_235:
[----:B------:R-:W-:Y:S05]  /*16f0*/  BSYNC.RECONVERGENT B1 ;  /* 0x0000000000017941 */ /* 0x000fea0003800200 */
.L_x_234:
[----:B------:R1:W-:Y:S01]  /*1700*/  STG.E.64 desc[UR8][R10.64], R4 ;  /* 0x000000040a007986 */ /* 0x0003e2000c101b08 */
[----:B------:R-:W-:Y:S05]  /*1710*/  BRA `(.L_x_232) ;  /* 0x00000000001c7947 */ /* 0x000fea0003800000 */
.L_x_233:
[----:B------:R-:W0:Y:S02]  /*1720*/  LDC.64 R4, c[0x0][0x3d0] ;  /* 0x0000f400ff047b82 */ /* 0x000e240000000a00 */
[----:B0-----:R-:W-:-:S05]  /*1730*/  IMAD.WIDE R10, R2, 0x8, R4 ;  /* 0x00000008020a7825 */ /* 0x001fca00078e0204 */
[----:B------:R-:W2:Y:S01]  /*1740*/  LDG.E.64 R4, desc[UR8][R10.64] ;  /* 0x000000080a047981 */ /* 0x000ea2000c1e1b00 */
[----:B------:R-:W-:Y:S01]  /*1750*/  UMOV UR4, 0x9999999a ;  /* 0x9999999a00047882 */ /* 0x000fe20000000000 */
[----:B------:R-:W-:Y:S02]  /*1760*/  UMOV UR5, 0x3ff19999 ;  /* 0x3ff1999900057882 */ /* 0x000fe40000000000 */
[----:B--2---:R-:W-:-:S07]  /*1770*/  DMUL R4, R4, UR4 ;  /* 0x0000000404047c28 */ /* 0x004fce0008000000 */
[----:B------:R2:W-:Y:S04]  /*1780*/  STG.E.64 desc[UR8][R10.64], R4 ;  /* 0x000000040a007986 */ /* 0x0005e8000c101b08 */
.L_x_232:
[----:B------:R-:W-:Y:S05]  /*1790*/  BSYNC.RECONVERGENT B0 ;  /* 0x0000000000007941 */ /* 0x000fea0003800200 */
.L_x_230:
[----:B012---:R-:W0:Y:S01]  /*17a0*/  LDC.64 R4, c[0x0][0x3a0] ;  /* 0x0000e800ff047b82 */ /* 0x007e220000000a00 */
[----:B------:R-:W1:Y:S01]  /*17b0*/  LDCU.64 UR4, c[0x0][0x420] ;  /* 0x00008400ff0477ac */ /* 0x000e620008000a00 */
[----:B0-----:R-:W-:-:S05]  /*17c0*/  IMAD.WIDE R4, R2, 0x8, R4 ;  /* 0x0000000802047825 */ /* 0x001fca00078e0204 */
[----:B------:R-:W2:Y:S01]  /*17d0*/  LDG.E.64 R10, desc[UR8][R4.64] ;  /* 0x00000008040a7981 */ /* 0x000ea2000c1e1b00 */
[----:B-1----:R-:W-:Y:S01]  /*17e0*/  UIMAD UR4, UR5, UR4, URZ ;  /* 0x00000004050472a4 */ /* 0x002fe2000f8e02ff */
[----:B------:R-:W-:Y:S02]  /*17f0*/  BSSY.RECONVERGENT B0, `(.L_x_236) ;  /* 0x0000030000007945 */ /* 0x000fe40003800200 */
[----:B------:R-:W-:Y:S02]  /*1800*/  UMOV UR5, 0x3ff00418 ;  /* 0x3ff0041800057882 */ /* 0x000fe40000000000 */
[----:B------:R-:W-:Y:S02]  /*1810*/  UMOV UR6, UR5 ;  /* 0x0000000500067c82 */ /* 0x000fe40008000000 */
[----:B------:R-:W-:Y:S02]  /*1820*/  MOV R14, UR6 ;  /* 0x00000006000e7c02 */ /* 0x000fe40008000f00 */
[----:B------:R-:W0:Y:S01]  /*1830*/  I2F.F64 R12, UR4 ;  /* 0x00000004000c7d12 */ /* 0x000e220008201c00 */
[----:B------:R-:W-:-:S02]  /*1840*/  UMOV UR4, 0x9374bc6a ;  /* 0x9374bc6a00047882 */ /* 0x000fc40000000000 */
[----:B0-----:R-:W-:-:S08]  /*1850*/  DADD R12, R12, -UR4 ;  /* 0x800000040c0c7e29 */ /* 0x001fd00008000000 */
[----:B------:R-:W-:Y:S02]  /*1860*/  DSETP.MIN.AND P0, P1, R12, 15000, PT ;  /* 0x40cd4c000c00742a */ /* 0x000fe40003900000 */
[----:B------:R-:W-:-:S05]  /*1870*/  IMAD.MOV.U32 R0, RZ, RZ, R13 ;  /* 0x000000ffff007224 */ /* 0x000fca00078e000d */
[----:B------:R-:W-:Y:S01]  /*1880*/  FSEL R3, R0, 6.41552734375, P0 ;  /* 0x40cd4c0000037808 */ /* 0x000fe20000000000 */
[----:B--2---:R-:W-:Y:S01]  /*1890*/  DADD R10, R10, R8 ;  /* 0x000000000a0a7229 */ /* 0x004fe20000000008 */
[----:B------:R-:W-:-:S05]  /*18a0*/  IMAD.MOV.U32 R8, RZ, RZ, 0x80000 ;  /* 0x00080000ff087424 */ /* 0x000fca00078e00ff */
[----:B------:R-:W-:Y:S02]  /*18b0*/  @P1 LOP3.LUT R3, R8, 0x40cd4c00, RZ, 0xfc, !PT ;  /* 0x40cd4c0008031812 */ /* 0x000fe400078efcff */
[----:B------:R-:W-:Y:S02]  /*18c0*/  DSETP.MAX.AND P2, P3, R10, UR4, PT ;  /* 0x000000040a007e2a */ /* 0x000fe4000bb4f000 */
[----:B------:R-:W-:Y:S02]  /*18d0*/  IMAD.MOV.U32 R0, RZ, RZ, R11 ;  /* 0x000000ffff007224 */ /* 0x000fe400078e000b */
[----:B------:R-:W-:Y:S01]  /*18e0*/  IMAD.MOV.U32 R8, RZ, RZ, R10 ;  /* 0x000000ffff087224 */ /* 0x000fe200078e000a */
[----:B------:R-:W-:Y:S01]  /*18f0*/  SEL R10, R12, RZ, P0 ;  /* 0x000000ff0c0a7207 */ /* 0x000fe20000000000 */
[----:B------:R-:W-:Y:S01]  /*1900*/  IMAD.MOV.U32 R11, RZ, RZ, R3 ;  /* 0x000000ffff0b7224 */ /* 0x000fe200078e0003 */
[----:B------:R-:W-:Y:S02]  /*1910*/  FSEL R9, R0, UR6, P2 ;  /* 0x0000000600097c08 */ /* 0x000fe40009000000 */
[----:B------:R-:W-:Y:S01]  /*1920*/  SEL R8, R8, UR4, P2 ;  /* 0x0000000408087c07 */ /* 0x000fe20009000000 */
[----:B------:R-:W0:Y:S01]  /*1930*/  LDCU UR4, c[0x0][0x408] ;  /* 0x00008100ff0477ac */ /* 0x000e220008000800 */
[----:B------:R-:W-:-:S03]  /*1940*/  MOV R0, R11 ;  /* 0x0000000b00007202 */ /* 0x000fc60000000f00 */
[----:B------:R-:W-:-:S05]  /*1950*/  @P3 LOP3.LUT R9, R14, 0x80000, RZ, 0xfc, !PT ;  /* 0x000800000e093812 */ /* 0x000fca00078efcff */
[----:B------:R-:W-:Y:S01]  /*1960*/  IMAD.MOV.U32 R3, RZ, RZ, R9 ;  /* 0x000000ffff037224 */ /* 0x000fe200078e0009 */
[----:B------:R-:W-:-:S06]  /*1970*/  DSETP.MIN.AND P0, P1, R10, R8, PT ;  /* 0x000000080a00722a */ /* 0x000fcc0003900000 */
[----:B------:R-:W-:Y:S01]  /*1980*/  FSEL R13, R0, R3, P0 ;  /* 0x00000003000d7208 */ /* 0x000fe20000000000 */
[----:B------:R-:W-:-:S05]  /*1990*/  IMAD.MOV.U32 R0, RZ, RZ, R10 ;  /* 0x000000ffff007224 */ /* 0x000fca00078e000a */
[----:B------:R-:W-:Y:S01]  /*19a0*/  SEL R12, R0, R8, P0 ;  /* 0x00000008000c7207 */ /* 0x000fe20000000000 */
[----:B------:R-:W-:Y:S01]  /*19b0*/  DADD R8, -RZ, |R6| ;  /* 0x00000000ff087229 */ /* 0x000fe20000000506 */
[----:B------:R-:W-:Y:S02]  /*19c0*/  @P1 LOP3.LUT R13, R3, 0x80000, RZ, 0xfc, !PT ;  /* 0x00080000030d1812 */ /* 0x000fe400078efcff */
[----:B0-----:R-:W-:-:S03]  /*19d0*/  ISETP.GE.AND P0, PT, R2, UR4, PT ;  /* 0x0000000402007c0c */ /* 0x001fc6000bf06270 */
[----:B------:R0:W-:Y:S10]  /*19e0*/  STG.E.64 desc[UR8][R4.64], R12 ;  /* 0x0000000c04007986 */ /* 0x0001f4000c101b08 */
[----:B------:R-:W-:Y:S05]  /*19f0*/  @P0 BRA `(.L_x_237) ;  /* 0x00000000002c0947 */ /* 0x000fea0003800000 */
[----:B------:R-:W-:Y:S01]  /*1a00*/  UMOV UR4, 0xcccccccd ;  /* 0xcccccccd00047882 */ /* 0x000fe20000000000 */
[----:B------:R-:W-:Y:S01]  /*1a10*/  UMOV UR5, 0x3feccccc ;  /* 0x3feccccc00057882 */ /* 0x000fe20000000000 */
[----:B------:R-:W-:Y:S01]  /*1a20*/  PLOP3.LUT P0, PT, PT, PT, PT, 0x8, 0x80 ;  /* 0x000000000080781c */ /* 0x000fe20003f0e170 */
[----:B------:R-:W-:-:S08]  /*1a30*/  DMUL R10, R10, UR4 ;  /* 0x000000040a0a7c28 */ /* 0x000fd00008000000 */
[----:B------:R-:W-:-:S14]  /*1a40*/  DSETP.GT.AND P1, PT, R12, R10, PT ;  /* 0x0000000a0c00722a */ /* 0x000fdc0003f24000 */
[----:B------:R-:W-:Y:S05]  /*1a50*/  @!P1 BRA `(.L_x_238) ;  /* 0x0000000000249947 */ /* 0x000fea0003800000 */
[----:B0-----:R-:W0:Y:S02]  /*1a60*/  LDC.64 R4, c[0x0][0x3a8] ;  /* 0x0000ea00ff047b82 */ /* 0x001e240000000a00 */
[----:B0-----:R-:W-:-:S06]  /*1a70*/  IMAD.WIDE R4, R2, 0x8, R4 ;  /* 0x0000000802047825 */ /* 0x001fcc00078e0204 */
[----:B------:R-:W2:Y:S02]  /*1a80*/  LDG.E.64 R4, desc[UR8][R4.64] ;  /* 0x0000000804047981 */ /* 0x000ea4000c1e1b00 */
[----:B--2---:R-:W-:Y:S01]  /*1a90*/  DSETP.GT.AND P0, PT, R4, 1000000, PT ;  /* 0x412e84800400742a */ /* 0x004fe20003f04000 */
[----:B------:R-:W-:-:S13]  /*1aa0*/  BRA `(.L_x_238) ;  /* 0x0000000000107947 */ /* 0x000fda0003800000 */
.L_x_237:
[----:B------:R-:W-:Y:S01]  /*1ab0*/  UMOV UR4, 0xcccccccd ;  /* 0xcccccccd00047882 */ /* 0x000fe20000000000 */
[----:B------:R-:W-:Y:S02]  /*1ac0*/  UMOV UR5, 0x3feccccc ;  /* 0x3feccccc00057882 */ /* 0x000fe40000000000 */
[----:B------:R-:W-:-:S08]  /*1ad0*/  DMUL R10, R10, UR4 ;  /* 0x000000040a0a7c28 */ /* 0x000fd00008000000 */
[----:B------:R-:W-:-:S14]  /*1ae0*/  DSETP.GT.AND P0, PT, R12, R10, PT ;  /* 0x0000000a0c00722a */ /* 0x000fdc0003f04000 */
.L_x_238:
[----:B------:R-:W-:Y:S05]  /*1af0*/  BSYNC.RECONVERGENT B0 ;  /* 0x0000000000007941 */ /* 0x000fea0003800200 */
.L_x_236:
[C---:B0-----:R-:W-:Y:S01]  /*1b00*/  DMUL R4, R12.reuse, R12 ;  /* 0x0000000c0c047228 */ /* 0x041fe20000000000 */
[----:B------:R-:W-:Y:S01]  /*1b10*/  UMOV UR4, 0x44054510 ;  /* 0x4405451000047882 */ /* 0x000fe20000000000 */
[----:B------:R-:W-:Y:S01]  /*1b20*/  UMOV UR5, 0x3f0dbaa3 ;  /* 0x3f0dbaa300057882 */ /* 0x000fe20000000000 */
[----:B------:R-:W-:Y:S01]  /*1b30*/  FSETP.GEU.AND P2, PT, |R9|, 6.5827683646048100446e-37, PT ;  /* 0x036000000900780b */ /* 0x000fe20003f4e200 */
[----:B------:R-:W-:Y:S04]  /*1b40*/  BSSY.RECONVERGENT B0, `(.L_x_239) ;  /* 0x0000017000007945 */ /* 0x000fe80003800200 */
[----:B------:R-:W-:-:S08]  /*1b50*/  DMUL R4, R12, R4 ;  /* 0x000000040c047228 */ /* 0x000fd00000000000 */
[----:B------:R-:W-:-:S08]  /*1b60*/  DMUL R4, R12, R4 ;  /* 0x000000040c047228 */ /* 0x000fd00000000000 */
[----:B------:R-:W-:Y:S01]  /*1b70*/  DMUL R12, R4, UR4 ;  /* 0x00000004040c7c28 */ /* 0x000fe20008000000 */
[----:B------:R-:W-:-:S05]  /*1b80*/  IMAD.MOV.U32 R4, RZ, RZ, 0x1 ;  /* 0x00000001ff047424 */ /* 0x000fca00078e00ff */
[----:B------:R-:W0:Y:S02]  /*1b90*/  MUFU.RCP64H R5, R13 ;  /* 0x0000000d00057308 */ /* 0x000e240000001800 */
[----:B0-----:R-:W-:-:S08]  /*1ba0*/  DFMA R10, -R12, R4, 1 ;  /* 0x3ff000000c0a742b */ /* 0x001fd00000000104 */
[----:B------:R-:W-:-:S08]  /*1bb0*/  DFMA R10, R10, R10, R10 ;  /* 0x0000000a0a0a722b */ /* 0x000fd0000000000a */
[----:B------:R-:W-:-:S08]  /*1bc0*/  DFMA R10, R4, R10, R4 ;  /* 0x0000000a040a722b */ /* 0x000fd00000000004 */
[----:B------:R-:W-:-:S08]  /*1bd0*/  DFMA R4, -R12, R10, 1 ;  /* 0x3ff000000c04742b */ /* 0x000fd0000000010a */
[----:B------:R-:W-:-:S08]  /*1be0*/  DFMA R4, R10, R4, R10 ;  /* 0x000000040a04722b */ /* 0x000fd0000000000a */
[----:B------:R-:W-:-:S08]  /*1bf0*/  DMUL R10, R4, |R6| ;  /* 0x40000006040a7228 */ /* 0x000fd00000000000 */
[----:B------:R-:W-:-:S08]  /*1c00*/  DFMA R6, -R12, R10, |R6| ;  /* 0x0000000a0c06722b */ /* 0x000fd00000000506 */
[----:B------:R-:W-:-:S10]  /*1c10*/  DFMA R4, R4, R6, R10 ;  /* 0x000000060404722b */ /* 0x000fd4000000000a */
[----:B------:R-:W-:-:S05]  /*1c20*/  FFMA R0, RZ, R13, R5 ;  /* 0x0000000dff007223 */ /* 0x000fca0000000005 */
[----:B------:R-:W-:-:S13]  /*1c30*/  FSETP.GT.AND P1, PT, |R0|, 1.469367938527859385e-39, PT ;  /* 0x001000000000780b */ /* 0x000fda0003f24200 */
[----:B------:R-:W-:Y:S05]  /*1c40*/  @P1 BRA P2, `(.L_x_240) ;  /* 0x0000000000181947 */ /* 0x000fea0001000000 */
[----:B------:R-:W-:Y:S01]  /*1c50*/  IMAD.MOV.U32 R3, RZ, RZ, R8 ;  /* 0x000000ffff037224 */ /* 0x000fe200078e0008 */
[----:B------:R-:W-:Y:S02]  /*1c60*/  MOV R16, R9 ;  /* 0x0000000900107202 */ /* 0x000fe40000000f00 */
[----:B------:R-:W-:-:S07]  /*1c70*/  MOV R0, 0x1c90 ;  /* 0x00001c9000007802 */ /* 0x000fce0000000f00 */
[----:B------:R-:W-:Y:S05]  /*1c80*/  CALL.REL.NOINC `($__internal_2_$__cuda_sm20_div_rn_f64_full) ;  /* 0x0000000000387944 */ /* 0x000fea0003c00000 */
[----:B------:R-:W-:Y:S02]  /*1c90*/  IMAD.MOV.U32 R4, RZ, RZ, R18 ;  /* 0x000000ffff047224 */ /* 0x000fe400078e0012 */
[----:B------:R-:W-:-:S07]  /*1ca0*/  IMAD.MOV.U32 R5, RZ, RZ, R19 ;  /* 0x000000ffff057224 */ /* 0x000fce00078e0013 */
.L_x_240:
[----:B------:R-:W-:Y:S05]  /*1cb0*/  BSYNC.RECONVERGENT B0 ;  /* 0x0000000000007941 */ /* 0x000fea0003800200 */
.L_x_239:
[----:B------:R-:W0:Y:S02]  /*1cc0*/  LDCU.64 UR4, c[0x0][0x410] ;  /* 0x00008200ff0477ac */ /* 0x000e240008000a00 */
[----:B0-----:R-:W-:-:S14]  /*1cd0*/  DSETP.GEU.AND P0, PT, R4, UR4, !P0 ;  /* 0x0000000404007e2a */ /* 0x001fdc000c70e000 */
[----:B------:R-:W0:Y:S01]  /*1ce0*/  @!P0 LDC.64 R4, c[0x0][0x3c0] ;  /* 0x0000f000ff048b82 */ /* 0x000e220000000a00 */
[----:B------:R-:W-:Y:S02]  /*1cf0*/  @!P0 IMAD.MOV.U32 R3, RZ, RZ, 0x1 ;  /* 0x00000001ff038424 */ /* 0x000fe400078e00ff */
[----:B0-----:R-:W-:-:S05]  /*1d00*/  @!P0 IMAD.WIDE R4, R2, 0x4, R4 ;  /* 0x0000000402048825 */ /* 0x001fca00078e0204 */
[----:B------:R0:W-:Y:S01]  /*1d10*/  @!P0 STG.E desc[UR8][R4.64], R3 ;  /* 0x0000000304008986 */ /* 0x0001e2000c101908 */
[----:B------:R-:W-:Y:S05]  /*1d20*/  @!P0 EXIT ;  /* 0x000000000000894d */ /* 0x000fea0003800000 */
[----:B0-----:R-:W0:Y:S02]  /*1d30*/  LDC.64 R4, c[0x0][0x3c0] ;  /* 0x0000f000ff047b82 */ /* 0x001e240000000a00 */
[----:B0-----:R-:W-:-:S05]  /*1d40*/  IMAD.WIDE R4, R2, 0x4, R4 ;  /* 0x0000000402047825 */ /* 0x001fca00078e0204 */
[----:B------:R-:W-:Y:S01]  /*1d50*/  STG.E desc[UR8][R4.64], RZ ;  /* 0x000000ff04007986 */ /* 0x000fe2000c101908 */
[----:B------:R-:W-:Y:S05]  /*1d60*/  EXIT ;  /* 0x000000000000794d */ /* 0x000fea0003800000 */
        .weak           $__internal_2_$__cuda_sm20_div_rn_f64_full
        .type           $__internal_2_$__cuda_sm20_div_rn_f64_full,@function
        .size           $__internal_2_$__cuda_sm20_div_rn_f64_full,($_Z13rad_temp_iterPdS_S_S_S_S_S_S_PiS_S_S_S_ididiidiiiid$__internal_accurate_pow - $__internal_2_$__cuda_sm20_div_rn_f64_full)
$__internal_2_$__cuda_sm20_div_rn_f64_full:
[C---:B------:R-:W-:Y:S01]  /*1d70*/  FSETP.GEU.AND P1, PT, |R13|.reuse, 1.469367938527859385e-39, PT ;  /* 0x001000000d00780b */ /* 0x040fe20003f2e200 */
[----:B------:R-:W-:Y:S01]  /*1d80*/  IMAD.MOV.U32 R15, RZ, RZ, R16 ;  /* 0x000000ffff0f7224 */ /* 0x000fe200078e0010 */
[----:B------:R-:W-:Y:S01]  /*1d90*/  LOP3.LUT R4, R13, 0x800fffff, RZ, 0xc0, !PT ;  /* 0x800fffff0d047812 */ /* 0x000fe200078ec0ff */
[----:B------:R-:W-:Y:S01]  /*1da0*/  IMAD.MOV.U32 R22, RZ, RZ, 0x1 ;  /* 0x00000001ff167424 */ /* 0x000fe200078e00ff */
[----:B------:R-:W-:Y:S01]  /*1db0*/  MOV R14, R3 ;  /* 0x00000003000e7202 */ /* 0x000fe20000000f00 */
[----:B------:R-:W-:Y:S01]  /*1dc0*/  BSSY.RECONVERGENT B2, `(.L_x_241) ;  /* 0x0000055000027945 */ /* 0x000fe20003800200 */
[----:B------:R-:W-:Y:S01]  /*1dd0*/  LOP3.LUT R5, R4, 0x3ff00000, RZ, 0xfc, !PT ;  /* 0x3ff0000004057812 */ /* 0x000fe200078efcff */
[----:B------:R-:W-:Y:S01]  /*1de0*/  IMAD.MOV.U32 R4, RZ, RZ, R12 ;  /* 0x000000ffff047224 */ /* 0x000fe200078e000c */
[C---:B------:R-:W-:Y:S02]  /*1df0*/  FSETP.GEU.AND P3, PT, |R15|.reuse, 1.469367938527859385e-39, PT ;  /* 0x001000000f00780b */ /* 0x040fe40003f6e200 */
[----:B------:R-:W-:-:S02]  /*1e00*/  LOP3.LUT R3, R15, 0x7ff00000, RZ, 0xc0, !PT ;  /* 0x7ff000000f037812 */ /* 0x000fc400078ec0ff */
[----:B------:R-:W-:Y:S01]  /*1e10*/  LOP3.LUT R20, R13, 0x7ff00000, RZ, 0xc0, !PT ;  /* 0x7ff000000d147812 */ /* 0x000fe200078ec0ff */
[----:B------:R-:W-:-:S03]  /*1e20*/  @!P1 DMUL R4, R12, 8.98846567431157953865e+307 ;  /* 0x7fe000000c049828 */ /* 0x000fc60000000000 */
[----:B------:R-:W-:-:S03]  /*1e30*/  ISETP.GE.U32.AND P2, PT, R3, R20, PT ;  /* 0x000000140300720c */ /* 0x000fc60003f46070 */
[----:B------:R-:W0:Y:S02]  /*1e40*/  MUFU.RCP64H R23, R5 ;  /* 0x0000000500177308 */ /* 0x000e240000001800 */
[----:B------:R-:W-:Y:S02]  /*1e50*/  @!P3 LOP3.LUT R18, R13, 0x7ff00000, RZ, 0xc0, !PT ;  /* 0x7ff000000d12b812 */ /* 0x000fe400078ec0ff */
[----:B------:R-:W-:Y:S02]  /*1e60*/  @!P3 MOV R24, RZ ;  /* 0x000000ff0018b202 */ /* 0x000fe40000000f00 */
[----:B------:R-:W-:Y:S01]  /*1e70*/  @!P3 ISETP.GE.U32.AND P4, PT, R3, R18, PT ;  /* 0x000000120300b20c */ /* 0x000fe20003f86070 */
[----:B------:R-:W-:-:S05]  /*1e80*/  IMAD.MOV.U32 R18, RZ, RZ, 0x1ca00000 ;  /* 0x1ca00000ff127424 */ /* 0x000fca00078e00ff */
[----:B------:R-:W-:-:S04]  /*1e90*/  @!P3 SEL R19, R18, 0x63400000, !P4 ;  /* 0x634000001213b807 */ /* 0x000fc80006000000 */
[----:B------:R-:W-:Y:S01]  /*1ea0*/  @!P3 LOP3.LUT R19, R19, 0x80000000, R15, 0xf8, !PT ;  /* 0x800000001313b812 */ /* 0x000fe200078ef80f */
[----:B0-----:R-:W-:-:S03]  /*1eb0*/  DFMA R16, R22, -R4, 1 ;  /* 0x3ff000001610742b */ /* 0x001fc60000000804 */
[----:B------:R-:W-:-:S05]  /*1ec0*/  @!P3 LOP3.LUT R25, R19, 0x100000, RZ, 0xfc, !PT ;  /* 0x001000001319b812 */ /* 0x000fca00078efcff */
[----:B------:R-:W-:-:S08]  /*1ed0*/  DFMA R16, R16, R16, R16 ;  /* 0x000000101010722b */ /* 0x000fd00000000010 */
[----:B------:R-:W-:Y:S01]  /*1ee0*/  DFMA R22, R22, R16, R22 ;  /* 0x000000101616722b */ /* 0x000fe20000000016 */
[----:B------:R-:W-:Y:S01]  /*1ef0*/  SEL R17, R18, 0x63400000, !P2 ;  /* 0x6340000012117807 */ /* 0x000fe20005000000 */
[----:B------:R-:W-:-:S03]  /*1f00*/  IMAD.MOV.U32 R16, RZ, RZ, R14 ;  /* 0x000000ffff107224 */ /* 0x000fc600078e000e */
[----:B------:R-:W-:-:S03]  /*1f10*/  LOP3.LUT R17, R17, 0x800fffff, R15, 0xf8, !PT ;  /* 0x800fffff11117812 */ /* 0x000fc600078ef80f */
[----:B------:R-:W-:-:S03]  /*1f20*/  DFMA R26, R22, -R4, 1 ;  /* 0x3ff00000161a742b */ /* 0x000fc60000000804 */
[----:B------:R-:W-:-:S05]  /*1f30*/  @!P3 DFMA R16, R16, 2, -R24 ;  /* 0x400000001010b82b */ /* 0x000fca0000000818 */
[----:B------:R-:W-:Y:S01]  /*1f40*/  DFMA R22, R22, R26, R22 ;  /* 0x0000001a1616722b */ /* 0x000fe20000000016 */
[----:B------:R-:W-:Y:S02]  /*1f50*/  IMAD.MOV.U32 R27, RZ, RZ, R3 ;  /* 0x000000ffff1b7224 */ /* 0x000fe400078e0003 */
[----:B------:R-:W-:Y:S01]  /*1f60*/  IMAD.MOV.U32 R26, RZ, RZ, R20 ;  /* 0x000000ffff1a7224 */ /* 0x000fe200078e0014 */
[----:B------:R-:W-:Y:S02]  /*1f70*/  @!P1 LOP3.LUT R26, R5, 0x7ff00000, RZ, 0xc0, !PT ;  /* 0x7ff00000051a9812 */ /* 0x000fe400078ec0ff */
[----:B------:R-:W-:Y:S02]  /*1f80*/  @!P3 LOP3.LUT R27, R17, 0x7ff00000, RZ, 0xc0, !PT ;  /* 0x7ff00000111bb812 */ /* 0x000fe400078ec0ff */
[----:B------:R-:W-:-:S03]  /*1f90*/  DMUL R24, R22, R16 ;  /* 0x0000001016187228 */ /* 0x000fc60000000000 */
[----:B------:R-:W-:-:S05]  /*1fa0*/  VIADD R19, R27, 0xffffffff ;  /* 0xffffffff1b137836 */ /* 0x000fca0000000000 */
[----:B------:R-:W-:Y:S01]  /*1fb0*/  DFMA R20, R24, -R4, R16 ;  /* 0x800000041814722b */ /* 0x000fe20000000010 */
[----:B------:R-:W-:Y:S01]  /*1fc0*/  ISETP.GT.U32.AND P1, PT, R19, 0x7feffffe, PT ;  /* 0x7feffffe1300780c */ /* 0x000fe20003f24070 */
[----:B------:R-:W-:-:S05]  /*1fd0*/  VIADD R19, R26, 0xffffffff ;  /* 0xffffffff1a137836 */ /* 0x000fca0000000000 */
[----:B------:R-:W-:Y:S01]  /*1fe0*/  ISETP.GT.U32.OR P1, PT, R19, 0x7feffffe, P1 ;  /* 0x7feffffe1300780c */ /* 0x000fe20000f24470 */
[----:B------:R-:W-:-:S12]  /*1ff0*/  DFMA R20, R22, R20, R24 ;  /* 0x000000141614722b */ /* 0x000fd80000000018 */
[----:B------:R-:W-:Y:S05]  /*2000*/  @P1 BRA `(.L_x_242) ;  /* 0x00000000006c1947 */ /* 0x000fea0003800000 */
[----:B------:R-:W-:-:S04]  /*2010*/  LOP3.LUT R22, R13, 0x7ff00000, RZ, 0xc0, !PT ;  /* 0x7ff000000d167812 */ /* 0x000fc800078ec0ff */
[CC--:B------:R-:W-:Y:S02]  /*2020*/  VIADDMNMX R14, R3.reuse, -R22.reuse, 0xb9600000, !PT ;  /* 0xb9600000030e7446 */ /* 0x0c0fe40007800916 */
[----:B------:R-:W-:Y:S02]  /*2030*/  ISETP.GE.U32.AND P1, PT, R3, R22, PT ;  /* 0x000000160300720c */ /* 0x000fe40003f26070 */
[----:B------:R-:W-:Y:S02]  /*2040*/  VIMNMX R14, PT, PT, R14, 0x46a00000, PT ;  /* 0x46a000000e0e7848 */ /* 0x000fe40003fe0100 */
[----:B------:R-:W-:-:S04]  /*2050*/  SEL R3, R18, 0x63400000, !P1 ;  /* 0x6340000012037807 */ /* 0x000fc80004800000 */
[----:B------:R-:W-:Y:S01]  /*2060*/  IADD3 R3, PT, PT, -R3, R14, RZ ;  /* 0x0000000e03037210 */ /* 0x000fe20007ffe1ff */
[----:B------:R-:W-:-:S04]  /*2070*/  IMAD.MOV.U32 R14, RZ, RZ, RZ ;  /* 0x000000ffff0e7224 */ /* 0x000fc800078e00ff */
        /* <DEDUP_REMOVED lines=11> */
[----:B------:R-:W-:Y:S01]  /*2130*/  MOV R4, RZ ;  /* 0x000000ff00047202 */ /* 0x000fe20000000f00 */
[----:B------:R-:W-:Y:S01]  /*2140*/  DMUL.RP R14, R20, R14 ;  /* 0x0000000e140e7228 */ /* 0x000fe20000008000 */
[----:B------:R-:W-:-:S04]  /*2150*/  IADD3 R3, PT, PT, -R3, -0x43300000, RZ ;  /* 0xbcd0000003037810 */ /* 0x000fc80007ffe1ff */
[----:B------:R-:W-:-:S05]  /*2160*/  DFMA R4, R18, -R4, R20 ;  /* 0x800000041204722b */ /* 0x000fca0000000014 */
[----:B------:R-:W-:-:S05]  /*2170*/  LOP3.LUT R13, R15, R13, RZ, 0x3c, !PT ;  /* 0x0000000d0f0d7212 */ /* 0x000fca00078e3cff */
[----:B------:R-:W-:-:S04]  /*2180*/  FSETP.NEU.AND P1, PT, |R5|, R3, PT ;  /* 0x000000030500720b */ /* 0x000fc80003f2d200 */
[----:B------:R-:W-:Y:S02]  /*2190*/  FSEL R18, R14, R18, !P1 ;  /* 0x000000120e127208 */ /* 0x000fe40004800000 */
[----:B------:R-:W-:Y:S01]  /*21a0*/  FSEL R19, R13, R19, !P1 ;  /* 0x000000130d137208 */ /* 0x000fe20004800000 */
[----:B------:R-:W-:Y:S06]  /*21b0*/  BRA `(.L_x_243) ;  /* 0x0000000000547947 */ /* 0x000fec0003800000 */
.L_x_242:
        /* <DEDUP_REMOVED lines=16> */
.L_x_245:
[----:B------:R-:W-:Y:S01]  /*22c0*/  LOP3.LUT R19, R13, 0x80000, RZ, 0xfc, !PT ;  /* 0x000800000d137812 */ /* 0x000fe200078efcff */
[----:B------:R-:W-:Y:S01]  /*22d0*/  IMAD.MOV.U32 R18, RZ, RZ, R12 ;  /* 0x000000ffff127224 */ /* 0x000fe200078e000c */
[----:B------:R-:W-:Y:S06]  /*22e0*/  BRA `(.L_x_243) ;  /* 0x0000000000087947 */ /* 0x000fec0003800000 */
.L_x_244:
[----:B------:R-:W-:Y:S01]  /*22f0*/  LOP3.LUT R19, R15, 0x80000, RZ, 0xfc, !PT ;  /* 0x000800000f137812 */ /* 0x000fe200078efcff */
[----:B------:R-:W-:-:S07]  /*2300*/  IMAD.MOV.U32 R18, RZ, RZ, R14 ;  /* 0x000000ffff127224 */ /* 0x000fce00078e000e */
.L_x_243:
[----:B------:R-:W-:Y:S05]  /*2310*/  BSYNC.RECONVERGENT B2 ;  /* 0x0000000000027941 */ /* 0x000fea0003800200 */
.L_x_241:
[----:B------:R-:W-:Y:S02]  /*2320*/  IMAD.MOV.U32 R4, RZ, RZ, R0 ;  /* 0x000000ffff047224 */ /* 0x000fe400078e0000 */
[----:B------:R-:W-:-:S04]  /*2330*/  IMAD.MOV.U32 R5, RZ, RZ, 0x0 ;  /* 0x00000000ff057424 */ /* 0x000fc800078e00ff */
[----:B------:R-:W-:Y:S05]  /*2340*/  RET.REL.NODEC R4 `(_Z13rad_temp_iterPdS_S_S_S_S_S_S_PiS_S_S_S_ididiidiiiid) ;  /* 0xffffffdc042c7950 */ /* 0x000fea0003c3ffff */
        .type           $_Z13rad_temp_iterPdS_S_S_S_S_S_S_PiS_S_S_S_ididiidiiiid$__internal_accurate_pow,@function
        .size           $_Z13rad_temp_iterPdS_S_S_S_S_S_S_PiS_S_S_S_ididiidiiiid$__internal_accurate_pow,(.L_x_1094 - $_Z13rad_temp_iterPdS_S_S_S_S_S_S_PiS_S_S_S_ididiidiiiid$__internal_accurate_pow)
$_Z13rad_temp_iterPdS_S_S_S_S_S_S_PiS_S_S_S_ididiidiiiid$__internal_accurate_pow:
[----:B------:R-:W-:Y:S01]  /*2350*/  ISETP.GT.U32.AND P1, PT, R5, 0xfffff, PT ;  /* 0x000fffff0500780c */ /* 0x000fe20003f24070 */
[----:B------:R-:W-:Y:S01]  /*2360*/  IMAD.MOV.U32 R17, RZ, RZ, R5 ;  /* 0x000000ffff117224 */ /* 0x000fe200078e0005 */
[----:B------:R-:W-:Y:S01]  /*2370*/  MOV R16, R20 ;  /* 0x0000001400107202 */ /* 0x000fe20000000f00 */
[----:B------:R-:W-:Y:S01]  /*2380*/  UMOV UR4, 0x7d2cafe2 ;  /* 0x7d2cafe200047882 */ /* 0x000fe20000000000 */
[----:B------:R-:W-:Y:S01]  /*2390*/  UMOV UR5, 0x3eb0f5ff ;  /* 0x3eb0f5ff00057882 */ /* 0x000fe20000000000 */
[----:B------:R-:W-:Y:S01]  /*23a0*/  UMOV UR10, 0x3b39803f ;  /* 0x3b39803f000a7882 */ /* 0x000fe20000000000 */
[----:B------:R-:W-:-:S07]  /*23b0*/  UMOV UR11, 0x3c7abc9e ;  /* 0x3c7abc9e000b7882 */ /* 0x000fce0000000000 */
[----:B------:R-:W-:Y:S01]  /*23c0*/  @!P1 DMUL R24, R16, 1.80143985094819840000e+16 ;  /* 0x4350000010189828 */ /* 0x000fe20000000000 */
[--C-:B------:R-:W-:Y:S01]  /*23d0*/  IMAD.MOV.U32 R16, RZ, RZ, R5.reuse ;  /* 0x000000ffff107224 */ /* 0x100fe200078e0005 */
[----:B------:R-:W-:-:S08]  /*23e0*/  SHF.R.U32.HI R5, RZ, 0x14, R5 ;  /* 0x00000014ff057819 */ /* 0x000fd00000011605 */
[----:B------:R-:W-:Y:S01]  /*23f0*/  @!P1 IMAD.MOV.U32 R16, RZ, RZ, R25 ;  /* 0x000000ffff109224 */ /* 0x000fe200078e0019 */
[----:B------:R-:W-:Y:S01]  /*2400*/  @!P1 LEA.HI R5, R25, 0xffffffca, RZ, 0xc ;  /* 0xffffffca19059811 */ /* 0x000fe200078f60ff */
[----:B------:R-:W-:-:S03]  /*2410*/  @!P1 IMAD.MOV.U32 R20, RZ, RZ, R24 ;  /* 0x000000ffff149224 */ /* 0x000fc600078e0018 */
[----:B------:R-:W-:-:S04]  /*2420*/  LOP3.LUT R16, R16, 0x800fffff, RZ, 0xc0, !PT ;  /* 0x800fffff10107812 */ /* 0x000fc800078ec0ff */
[----:B------:R-:W-:Y:S01]  /*2430*/  LOP3.LUT R21, R16, 0x3ff00000, RZ, 0xfc, !PT ;  /* 0x3ff0000010157812 */ /* 0x000fe200078efcff */
[----:B------:R-:W-:-:S03]  /*2440*/  IMAD.MOV.U32 R16, RZ, RZ, RZ ;  /* 0x000000ffff107224 */ /* 0x000fc600078e00ff */
[----:B------:R-:W-:-:S13]  /*2450*/  ISETP.GE.U32.AND P2, PT, R21, 0x3ff6a09f, PT ;  /* 0x3ff6a09f1500780c */ /* 0x000fda0003f46070 */
[----:B------:R-:W-:-:S05]  /*2460*/  @P2 IADD3 R17, PT, PT, R21, -0x100000, RZ ;  /* 0xfff0000015112810 */ /* 0x000fca0007ffe0ff */
[----:B------:R-:W-:-:S06]  /*2470*/  @P2 IMAD.MOV.U32 R21, RZ, RZ, R17 ;  /* 0x000000ffff152224 */ /* 0x000fcc00078e0011 */
[C---:B------:R-:W-:Y:S02]  /*2480*/  DADD R22, R20.reuse, 1 ;  /* 0x3ff0000014167429 */ /* 0x040fe40000000000 */
[----:B------:R-:W-:-:S04]  /*2490*/  DADD R20, R20, -1 ;  /* 0xbff0000014147429 */ /* 0x000fc80000000000 */
[----:B------:R-:W0:Y:S02]  /*24a0*/  MUFU.RCP64H R17, R23 ;  /* 0x0000001700117308 */ /* 0x000e240000001800 */
[----:B0-----:R-:W-:Y:S01]  /*24b0*/  DFMA R18, -R22, R16, 1 ;  /* 0x3ff000001612742b */ /* 0x001fe20000000110 */
[----:B------:R-:W-:Y:S02]  /*24c0*/  IMAD.MOV.U32 R22, RZ, RZ, 0x41ad3b5a ;  /* 0x41ad3b5aff167424 */ /* 0x000fe400078e00ff */
[----:B------:R-:W-:-:S05]  /*24d0*/  IMAD.MOV.U32 R23, RZ, RZ, 0x3ed0f5d2 ;  /* 0x3ed0f5d2ff177424 */ /* 0x000fca00078e00ff */
[----:B------:R-:W-:-:S08]  /*24e0*/  DFMA R18, R18, R18, R18 ;  /* 0x000000121212722b */ /* 0x000fd00000000012 */
[----:B------:R-:W-:-:S08]  /*24f0*/  DFMA R16, R16, R18, R16 ;  /* 0x000000121010722b */ /* 0x000fd00000000010 */
[----:B------:R-:W-:-:S08]  /*2500*/  DMUL R18, R20, R16 ;  /* 0x0000001014127228 */ /* 0x000fd00000000000 */
[----:B------:R-:W-:-:S08]  /*2510*/  DFMA R18, R20, R16, R18 ;  /* 0x000000101412722b */ /* 0x000fd00000000012 */
[----:B------:R-:W-:Y:S02]  /*2520*/  DADD R26, R20, -R18 ;  /* 0x00000000141a7229 */ /* 0x000fe40000000812 */
[----:B------:R-:W-:-:S06]  /*2530*/  DMUL R28, R18, R18 ;  /* 0x00000012121c7228 */ /* 0x000fcc0000000000 */
[----:B------:R-:W-:-:S08]  /*2540*/  DADD R26, R26, R26 ;  /* 0x000000001a1a7229 */ /* 0x000fd0000000001a */
[-C--:B------:R-:W-:Y:S02]  /*2550*/  DFMA R20, R20, -R18.reuse, R26 ;  /* 0x800000121414722b */ /* 0x080fe4000000001a */
[----:B------:R-:W-:-:S06]  /*2560*/  DMUL R26, R18, R18 ;  /* 0x00000012121a7228 */ /* 0x000fcc0000000000 */
[----:B------:R-:W-:Y:S02]  /*2570*/  DMUL R16, R16, R20 ;  /* 0x0000001410107228 */ /* 0x000fe40000000000 */
        /* <DEDUP_REMOVED lines=19> */
[----:B------:R-:W-:Y:S01]  /*26b0*/  DADD R24, -R20, UR4 ;  /* 0x0000000414187e29 */ /* 0x000fe20008000100 */
[----:B------:R-:W-:Y:S01]  /*26c0*/  UMOV UR4, 0xb9e7b0 ;  /* 0x00b9e7b000047882 */ /* 0x000fe20000000000 */
[----:B------:R-:W-:-:S06]  /*26d0*/  UMOV UR5, 0x3c46a4cb ;  /* 0x3c46a4cb00057882 */ /* 0x000fcc0000000000 */
[----:B------:R-:W-:Y:S02]  /*26e0*/  DFMA R26, R26, R22, R24 ;  /* 0x000000161a1a722b */ /* 0x000fe40000000018 */
[----:B------:R-:W-:Y:S01]  /*26f0*/  DFMA R22, R18, R18, -R28 ;  /* 0x000000121216722b */ /* 0x000fe2000000081c */
[----:B------:R-:W-:Y:S01]  /*2700*/  IADD3 R25, PT, PT, R17, 0x100000, RZ ;  /* 0x0010000011197810 */ /* 0x000fe20007ffe0ff */
[----:B------:R-:W-:-:S04]  /*2710*/  IMAD.MOV.U32 R24, RZ, RZ, R16 ;  /* 0x000000ffff187224 */ /* 0x000fc800078e0010 */
[----:B------:R-:W-:Y:S01]  /*2720*/  DADD R26, R26, -UR4 ;  /* 0x800000041a1a7e29 */ /* 0x000fe20008000000 */
[----:B------:R-:W-:Y:S01]  /*2730*/  UMOV UR4, 0x80000000 ;  /* 0x8000000000047882 */ /* 0x000fe20000000000 */
[C---:B------:R-:W-:Y:S01]  /*2740*/  DFMA R24, R18.reuse, R24, R22 ;  /* 0x000000181218722b */ /* 0x040fe20000000016 */
[----:B------:R-:W-:Y:S01]  /*2750*/  UMOV UR5, 0x43300000 ;  /* 0x4330000000057882 */ /* 0x000fe20000000000 */
[----:B------:R-:W-:-:S08]  /*2760*/  DMUL R22, R18, R28 ;  /* 0x0000001c12167228 */ /* 0x000fd00000000000 */
[----:B------:R-:W-:-:S08]  /*2770*/  DFMA R30, R18, R28, -R22 ;  /* 0x0000001c121e722b */ /* 0x000fd00000000816 */
[----:B------:R-:W-:Y:S02]  /*2780*/  DFMA R30, R16, R28, R30 ;  /* 0x0000001c101e722b */ /* 0x000fe4000000001e */
[----:B------:R-:W-:-:S06]  /*2790*/  DADD R28, R20, R26 ;  /* 0x00000000141c7229 */ /* 0x000fcc000000001a */
[----:B------:R-:W-:Y:S02]  /*27a0*/  DFMA R24, R18, R24, R30 ;  /* 0x000000181218722b */ /* 0x000fe4000000001e */
[----:B------:R-:W-:-:S08]  /*27b0*/  DADD R30, R20, -R28 ;  /* 0x00000000141e7229 */ /* 0x000fd0000000081c */
[----:B------:R-:W-:Y:S02]  /*27c0*/  DADD R30, R26, R30 ;  /* 0x000000001a1e7229 */ /* 0x000fe4000000001e */
[----:B------:R-:W-:-:S08]  /*27d0*/  DMUL R26, R28, R22 ;  /* 0x000000161c1a7228 */ /* 0x000fd00000000000 */
        /* <DEDUP_REMOVED lines=8> */
[----:B------:R-:W-:Y:S01]  /*2860*/  DADD R18, R22, R18 ;  /* 0x0000000016127229 */ /* 0x000fe20000000012 */
[C---:B------:R-:W-:Y:S02]  /*2870*/  VIADD R22, R5.reuse, 0xfffffc01 ;  /* 0xfffffc0105167836 */ /* 0x040fe40000000000 */
[----:B------:R-:W-:Y:S01]  /*2880*/  @P2 VIADD R22, R5, 0xfffffc02 ;  /* 0xfffffc0205162836 */ /* 0x000fe20000000000 */
[----:B------:R-:W-:-:S04]  /*2890*/  MOV R5, R3 ;  /* 0x0000000300057202 */ /* 0x000fc80000000f00 */
[----:B------:R-:W-:Y:S01]  /*28a0*/  DADD R18, R26, R18 ;  /* 0x000000001a127229 */ /* 0x000fe20000000012 */
[----:B------:R-:W-:-:S05]  /*28b0*/  IMAD.SHL.U32 R3, R5, 0x2, RZ ;  /* 0x0000000205037824 */ /* 0x000fca00078e00ff */
[----:B------:R-:W-:Y:S02]  /*28c0*/  ISETP.GT.U32.AND P1, PT, R3, -0x2000001, PT ;  /* 0xfdffffff0300780c */ /* 0x000fe40003f24070 */
[----:B------:R-:W-:Y:S01]  /*28d0*/  DADD R24, R16, R18 ;  /* 0x0000000010187229 */ /* 0x000fe20000000012 */
[----:B------:R-:W-:Y:S01]  /*28e0*/  LOP3.LUT R18, R22, 0x80000000, RZ, 0x3c, !PT ;  /* 0x8000000016127812 */ /* 0x000fe200078e3cff */
[----:B------:R-:W-:-:S06]  /*28f0*/  IMAD.MOV.U32 R19, RZ, RZ, 0x43300000 ;  /* 0x43300000ff137424 */ /* 0x000fcc00078e00ff */
[----:B------:R-:W-:Y:S02]  /*2900*/  DADD R22, R20, R24 ;  /* 0x0000000014167229 */ /* 0x000fe40000000018 */
[----:B------:R-:W-:Y:S01]  /*2910*/  DADD R18, R18, -UR4 ;  /* 0x8000000412127e29 */ /* 0x000fe20008000000 */
[----:B------:R-:W-:Y:S01]  /*2920*/  UMOV UR4, 0xfefa39ef ;  /* 0xfefa39ef00047882 */ /* 0x000fe20000000000 */
[----:B------:R-:W-:-:S04]  /*2930*/  UMOV UR5, 0x3fe62e42 ;  /* 0x3fe62e4200057882 */ /* 0x000fc80000000000 */
[--C-:B------:R-:W-:Y:S02]  /*2940*/  DADD R20, R20, -R22.reuse ;  /* 0x0000000014147229 */ /* 0x100fe40000000816 */
[----:B------:R-:W-:-:S06]  /*2950*/  DFMA R16, R18, UR4, R22 ;  /* 0x0000000412107c2b */ /* 0x000fcc0008000016 */
[----:B------:R-:W-:Y:S02]  /*2960*/  DADD R20, R24, R20 ;  /* 0x0000000018147229 */ /* 0x000fe40000000014 */
[----:B------:R-:W-:-:S08]  /*2970*/  DFMA R26, R18, -UR4, R16 ;  /* 0x80000004121a7c2b */ /* 0x000fd00008000010 */
[----:B------:R-:W-:Y:S01]  /*2980*/  DADD R26, -R22, R26 ;  /* 0x00000000161a7229 */ /* 0x000fe2000000011a */
[----:B------:R-:W-:Y:S01]  /*2990*/  LOP3.LUT R23, R5, 0xff0fffff, RZ, 0xc0, !PT ;  /* 0xff0fffff05177812 */ /* 0x000fe200078ec0ff */
[----:B------:R-:W-:-:S03]  /*29a0*/  IMAD.MOV.U32 R22, RZ, RZ, R4 ;  /* 0x000000ffff167224 */ /* 0x000fc600078e0004 */
[----:B------:R-:W-:-:S03]  /*29b0*/  SEL R23, R23, R5, P1 ;  /* 0x0000000517177207 */ /* 0x000fc60000800000 */
[----:B------:R-:W-:-:S08]  /*29c0*/  DADD R20, R20, -R26 ;  /* 0x0000000014147229 */ /* 0x000fd0000000081a */
        /* <DEDUP_REMOVED lines=11> */
[----:B------:R-:W-:Y:S01]  /*2a80*/  FSETP.GEU.AND P1, PT, |R17|, 4.1917929649353027344, PT ;  /* 0x4086232b1100780b */ /* 0x000fe20003f2e200 */
[----:B------:R-:W-:-:S05]  /*2a90*/  DADD R4, R4, -R16 ;  /* 0x0000000004047229 */ /* 0x000fca0000000810 */
[----:B------:R-:W-:-:S03]  /*2aa0*/  DADD R22, R18, -6.75539944105574400000e+15 ;  /* 0xc338000012167429 */ /* 0x000fc60000000000 */
[----:B------:R-:W-:-:S05]  /*2ab0*/  DADD R20, R20, R4 ;  /* 0x0000000014147229 */ /* 0x000fca0000000004 */
[----:B------:R-:W-:Y:S01]  /*2ac0*/  DFMA R24, R22, -UR4, R16 ;  /* 0x8000000416187c2b */ /* 0x000fe20008000010 */
[----:B------:R-:W-:Y:S01]  /*2ad0*/  UMOV UR4, 0x3b39803f ;  /* 0x3b39803f00047882 */ /* 0x000fe20000000000 */
[----:B------:R-:W-:-:S06]  /*2ae0*/  UMOV UR5, 0x3c7abc9e ;  /* 0x3c7abc9e00057882 */ /* 0x000fcc0000000000 */
[----:B------:R-:W-:Y:S01]  /*2af0*/  DFMA R22, R22, -UR4, R24 ;  /* 0x8000000416167c2b */ /* 0x000fe20008000018 */
[----:B------:R-:W-:Y:S01]  /*2b00*/  UMOV UR4, 0x69ce2bdf ;  /* 0x69ce2bdf00047882 */ /* 0x000fe20000000000 */
[----:B------:R-:W-:Y:S01]  /*2b10*/  MOV R24, 0xfca213ea ;  /* 0xfca213ea00187802 */ /* 0x000fe20000000f00 */
[----:B------:R-:W-:Y:S01]  /*2b20*/  IMAD.MOV.U32 R25, RZ, RZ, 0x3e928af3 ;  /* 0x3e928af3ff197424 */ /* 0x000fe200078e00ff */
        /* <DEDUP_REMOVED lines=27> */
[----:B------:R-:W-:-:S10]  /*2ce0*/  DFMA R22, R22, R24, 1 ;  /* 0x3ff000001616742b */ /* 0x000fd40000000018 */
[----:B------:R-:W-:Y:S02]  /*2cf0*/  IMAD R5, R18, 0x100000, R23 ;  /* 0x0010000012057824 */ /* 0x000fe400078e0217 */
[----:B------:R-:W-:Y:S01]  /*2d00*/  IMAD.MOV.U32 R4, RZ, RZ, R22 ;  /* 0x000000ffff047224 */ /* 0x000fe200078e0016 */
[----:B------:R-:W-:Y:S06]  /*2d10*/  @!P1 BRA `(.L_x_246) ;  /* 0x0000000000309947 */ /* 0x000fec0003800000 */
[----:B------:R-:W-:Y:S01]  /*2d20*/  FSETP.GEU.AND P2, PT, |R17|, 4.2275390625, PT ;  /* 0x408748001100780b */ /* 0x000fe20003f4e200 */
[C---:B------:R-:W-:Y:S02]  /*2d30*/  DADD R4, R16.reuse, +INF ;  /* 0x7ff0000010047429 */ /* 0x040fe40000000000 */
[----:B------:R-:W-:-:S08]  /*2d40*/  DSETP.GEU.AND P1, PT, R16, RZ, PT ;  /* 0x000000ff1000722a */ /* 0x000fd00003f2e000 */
[----:B------:R-:W-:Y:S02]  /*2d50*/  FSEL R4, R4, RZ, P1 ;  /* 0x000000ff04047208 */ /* 0x000fe40000800000 */
[----:B------:R-:W-:Y:S02]  /*2d60*/  @!P2 LEA.HI R3, R18, R18, RZ, 0x1 ;  /* 0x000000121203a211 */ /* 0x000fe400078f08ff */
[----:B------:R-:W-:Y:S02]  /*2d70*/  FSEL R5, R5, RZ, P1 ;  /* 0x000000ff05057208 */ /* 0x000fe40000800000 */
[----:B------:R-:W-:-:S04]  /*2d80*/  @!P2 SHF.R.S32.HI R3, RZ, 0x1, R3 ;  /* 0x00000001ff03a819 */ /* 0x000fc80000011403 */
[----:B------:R-:W-:Y:S01]  /*2d90*/  @!P2 LEA R23, R3, R23, 0x14 ;  /* 0x000000170317a211 */ /* 0x000fe200078ea0ff */
[----:B------:R-:W-:-:S05]  /*2da0*/  @!P2 IMAD.IADD R16, R18, 0x1, -R3 ;  /* 0x000000011210a824 */ /* 0x000fca00078e0a03 */
[----:B------:R-:W-:Y:S01]  /*2db0*/  @!P2 LEA R17, R16, 0x3ff00000, 0x14 ;  /* 0x3ff000001011a811 */ /* 0x000fe200078ea0ff */
[----:B------:R-:W-:-:S06]  /*2dc0*/  @!P2 IMAD.MOV.U32 R16, RZ, RZ, RZ ;  /* 0x000000ffff10a224 */ /* 0x000fcc00078e00ff */
[----:B------:R-:W-:-:S11]  /*2dd0*/  @!P2 DMUL R4, R22, R16 ;  /* 0x000000101604a228 */ /* 0x000fd60000000000 */
.L_x_246:
[----:B------:R-:W-:Y:S02]  /*2de0*/  DFMA R20, R20, R4, R4 ;  /* 0x000000041414722b */ /* 0x000fe40000000004 */
[----:B------:R-:W-:-:S08]  /*2df0*/  DSETP.NEU.AND P1, PT, |R4|, +INF , PT ;  /* 0x7ff000000400742a */ /* 0x000fd00003f2d200 */
[----:B------:R-:W-:Y:S01]  /*2e00*/  FSEL R3, R4, R20, !P1 ;  /* 0x0000001404037208 */ /* 0x000fe20004800000 */
[----:B------:R-:W-:Y:S01]  /*2e10*/  IMAD.MOV.U32 R4, RZ, RZ, R0 ;  /* 0x000000ffff047224 */ /* 0x000fe200078e0000 */
[----:B------:R-:W-:Y:S01]  /*2e20*/  FSEL R20, R5, R21, !P1 ;  /* 0x0000001505147208 */ /* 0x000fe20004800000 */
[----:B------:R-:W-:-:S04]  /*2e30*/  IMAD.MOV.U32 R5, RZ, RZ, 0x0 ;  /* 0x00000000ff057424 */ /* 0x000fc800078e00ff */
[----:B------:R-:W-:Y:S05]  /*2e40*/  RET.REL.NODEC R4 `(_Z13rad_temp_iterPdS_S_S_S_S_S_S_PiS_S_S_S_ididiidiiiid) ;  /* 0xffffffd0046c7950 */ /* 0x000fea0003c3ffff */
.L_x_247:
        /* <DEDUP_REMOVED lines=11> */
.L_x_1094:


//--------------------- .text._Z21integrate_flux_singlePfS_S_S_S_S_S_S_S_S_S_iii --------------------------
	.section	.text._Z21integrate_flux_singlePfS_S_S_S_S_S_S_S_S_S_iii,"ax",@progbits
	.align	128
        .global         _Z21integrate_flux_singlePfS_S_S_S_S_S_S_S_S_S_iii
        .type           _Z21integrate_flux_singlePfS_S_S_S_S_S_S_S_S_S_iii,@function
        .size           _Z21integrate_flux_singlePfS_S_S_S_S_S_S_S_S_S_iii,(.L_x_1137 - _Z21integrate_flux_singlePfS_S_S_S_S_S_S_S_S_S_iii)
        .other          _Z21integrate_flux_singlePfS_S_S_S_S_S_S_S_S_S_iii,@"STO_CUDA_ENTRY STV_DEFAULT"
_Z21integrate_flux_singlePfS_S_S_S_S_S_S_S_S_S_iii:
.text._Z21integrate_flux_singlePfS_S_S_S_S_S_S_S_S_S_iii:
[----:B------:R-:W-:Y:S01]  /*0000*/  LDC R1, c[0x0][0x37c] ;  /* 0x0000df00ff017b82 */ /* 0x000fe20000000800 */
[----:B------:R-:W0:Y:S01]  /*0010*/  S2R R0, SR_TID.Y ;  /* 0x0000000000007919 */ /* 0x000e220000002200 */
[----:B------:R-:W0:Y:S01]  /*0020*/  LDCU UR6, c[0x0][0x3e0] ;  /* 0x00007c00ff0677ac */ /* 0x000e220008000800 */
[----:B------:R-:W-:Y:S01]  /*0030*/  BSSY.RECONVERGENT B0, `(.L_x_248) ;  /* 0x000002c000007945 */ /* 0x000fe20003800200 */
[----:B------:R-:W1:Y:S01]  /*0040*/  S2R R2, SR_TID.X ;  /* 0x0000000000027919 */ /* 0x000e620000002100 */
[----:B------:R-:W2:Y:S01]  /*0050*/  LDCU.64 UR8, c[0x0][0x3d8] ;  /* 0x00007b00ff0877ac */ /* 0x000ea20008000a00 */
[----:B------:R-:W3:Y:S01]  /*0060*/  S2R R3, SR_TID.Z ;  /* 0x0000000000037919 */ /* 0x000ee20000002300 */
[----:B------:R-:W4:Y:S01]  /*0070*/  LDCU.64 UR4, c[0x0][0x358] ;  /* 0x00006b00ff0477ac */ /* 0x000f220008000a00 */
[----:B------:R-:W0:Y:S01]  /*0080*/  LDCU UR7, c[0x0][0x3d8] ;  /* 0x00007b00ff0777ac */ /* 0x000e220008000800 */
[----:B--2---:R-:W-:Y:S02]  /*0090*/  MOV R5, UR8 ;  /* 0x0000000800057c02 */ /* 0x004fe40008000f00 */
[----:B------:R-:W-:-:S02]  /*00a0*/  MOV R22, UR9 ;  /* 0x0000000900167c02 */ /* 0x000fc40008000f00 */
[----:B0-----:R-:W-:-:S04]  /*00b0*/  ISETP.GE.AND P0, PT, R0, UR6, PT ;  /* 0x0000000600007c0c */ /* 0x001fc8000bf06270 */
[----:B-1----:R-:W-:-:S04]  /*00c0*/  ISETP.LT.AND P0, PT, R2, R5, !P0 ;  /* 0x000000050200720c */ /* 0x002fc80004701270 */
[----:B---3--:R-:W-:-:S13]  /*00d0*/  ISETP.LT.AND P0, PT, R3, R22, P0 ;  /* 0x000000160300720c */ /* 0x008fda0000701270 */
[----:B----4-:R-:W-:Y:S05]  /*00e0*/  @!P0 BRA `(.L_x_249) ;  /* 0x0000000000808947 */ /* 0x010fea0003800000 */
[----:B------:R-:W0:Y:S01]  /*00f0*/  LDC R25, c[0x0][0x360] ;  /* 0x0000d800ff197b82 */ /* 0x000e220000000800 */
[----:B------:R-:W-:-:S07]  /*0100*/  MOV R23, R3 ;  /* 0x0000000300177202 */ /* 0x000fce0000000f00 */
[----:B------:R-:W1:Y:S02]  /*0110*/  LDC R24, c[0x0][0x368] ;  /* 0x0000da00ff187b82 */ /* 0x000e640000000800 */
.L_x_252:
[----:B-1----:R-:W2:Y:S01]  /*0120*/  LDC.64 R12, c[0x0][0x390] ;  /* 0x0000e400ff0c7b82 */ /* 0x002ea20000000a00 */
[----:B------:R-:W3:Y:S01]  /*0130*/  LDCU UR6, c[0x0][0x3dc] ;  /* 0x00007b80ff0677ac */ /* 0x000ee20008000800 */
[----:B------:R-:W-:Y:S01]  /*0140*/  IMAD.MOV.U32 R4, RZ, RZ, R23 ;  /* 0x000000ffff047224 */ /* 0x000fe200078e0017 */
[----:B------:R-:W-:Y:S01]  /*0150*/  BSSY.RECONVERGENT B1, `(.L_x_250) ;  /* 0x0000018000017945 */ /* 0x000fe20003800200 */
[----:B------:R-:W-:-:S04]  /*0160*/  MOV R26, R2 ;  /* 0x00000002001a7202 */ /* 0x000fc80000000f00 */
[----:B------:R-:W4:Y:S08]  /*0170*/  LDC.64 R14, c[0x0][0x388] ;  /* 0x0000e200ff0e7b82 */ /* 0x000f300000000a00 */
[----:B------:R-:W0:Y:S01]  /*0180*/  LDC.64 R6, c[0x0][0x3b8] ;  /* 0x0000ee00ff067b82 */ /* 0x000e220000000a00 */
[----:B---3--:R-:W-:-:S07]  /*0190*/  MOV R22, UR6 ;  /* 0x0000000600167c02 */ /* 0x008fce0008000f00 */
[----:B------:R-:W3:Y:S01]  /*01a0*/  LDC.64 R8, c[0x0][0x3c0] ;  /* 0x0000f000ff087b82 */ /* 0x000ee20000000a00 */
[----:B--2---:R-:W-:-:S07]  /*01b0*/  IMAD.WIDE R12, R23, 0x4, R12 ;  /* 0x00000004170c7825 */ /* 0x004fce00078e020c */
[----:B------:R-:W2:Y:S01]  /*01c0*/  LDC.64 R10, c[0x0][0x3c8] ;  /* 0x0000f200ff0a7b82 */ /* 0x000ea20000000a00 */
[----:B----4-:R-:W-:Y:S01]  /*01d0*/  IMAD.WIDE R14, R23, 0x4, R14 ;  /* 0x00000004170e7825 */ /* 0x010fe200078e020e */
[----:B-1----:R-:W-:-:S04]  /*01e0*/  IADD3 R23, PT, PT, R24, R23, RZ ;  /* 0x0000001718177210 */ /* 0x002fc80007ffe0ff */
[----:B------:R-:W-:-:S13]  /*01f0*/  ISETP.GE.AND P2, PT, R23, R22, PT ;  /* 0x000000161700720c */ /* 0x000fda0003f46270 */
.L_x_251:
[----:B------:R-:W-:Y:S01]  /*0200*/  IMAD.U32 R5, RZ, RZ, UR7 ;  /* 0x00000007ff057e24 */ /* 0x000fe2000f8e00ff */
[----:B-1----:R1:W-:Y:S03]  /*0210*/  STG.E desc[UR4][R12.64], RZ ;  /* 0x000000ff0c007986 */ /* 0x0023e6000c101904 */
[-C--:B------:R-:W-:Y:S01]  /*0220*/  IMAD R19, R4, R5.reuse, R26 ;  /* 0x0000000504137224 */ /* 0x080fe200078e021a */
[----:B------:R1:W-:Y:S01]  /*0230*/  STG.E desc[UR4][R14.64], RZ ;  /* 0x000000ff0e007986 */ /* 0x0003e2000c101904 */
[----:B0-----:R-:W-:Y:S02]  /*0240*/  IADD3 R26, PT, PT, R25, R26, RZ ;  /* 0x0000001a191a7210 */ /* 0x001fe40007ffe0ff */
[----:B--2---:R-:W-:Y:S02]  /*0250*/  IMAD.WIDE R20, R19, 0x4, R10 ;  /* 0x0000000413147825 */ /* 0x004fe400078e020a */
[----:B------:R-:W-:-:S02]  /*0260*/  ISETP.GE.AND P1, PT, R26, R5, PT ;  /* 0x000000051a00720c */ /* 0x000fc40003f26270 */
[C---:B---3--:R-:W-:Y:S01]  /*0270*/  IMAD.WIDE R16, R19.reuse, 0x4, R8 ;  /* 0x0000000413107825 */ /* 0x048fe200078e0208 */
[----:B------:R1:W-:Y:S03]  /*0280*/  STG.E desc[UR4][R20.64], RZ ;  /* 0x000000ff14007986 */ /* 0x0003e6000c101904 */
[----:B------:R-:W-:Y:S01]  /*0290*/  IMAD.WIDE R18, R19, 0x4, R6 ;  /* 0x0000000413127825 */ /* 0x000fe200078e0206 */
[----:B------:R1:W-:Y:S04]  /*02a0*/  STG.E desc[UR4][R16.64], RZ ;  /* 0x000000ff10007986 */ /* 0x0003e8000c101904 */
[----:B------:R1:W-:Y:S02]  /*02b0*/  STG.E desc[UR4][R18.64], RZ ;  /* 0x000000ff12007986 */ /* 0x0003e4000c101904 */
[----:B------:R-:W-:Y:S05]  /*02c0*/  @!P1 BRA `(.L_x_251) ;  /* 0xfffffffc00cc9947 */ /* 0x000fea000383ffff */
[----:B------:R-:W-:Y:S05]  /*02d0*/  BSYNC.RECONVERGENT B1 ;  /* 0x0000000000017941 */ /* 0x000fea0003800200 */
.L_x_250:
[----:B------:R-:W-:Y:S05]  /*02e0*/  @!P2 BRA `(.L_x_252) ;  /* 0xfffffffc008ca947 */ /* 0x000fea000383ffff */
.L_x_249:
[----:B------:R-:W-:Y:S05]  /*02f0*/  BSYNC.RECONVERGENT B0 ;  /* 0x0000000000007941 */ /* 0x000fea0003800200 */
.L_x_248:
[----:B------:R-:W-:Y:S06]  /*0300*/  BAR.SYNC.DEFER_BLOCKING 0x0 ;  /* 0x0000000000007b1d */ /* 0x000fec0000010000 */
[----:B------:R-:W-:Y:S05]  /*0310*/  @!P0 BRA `(.L_x_253) ;  /* 0x0000000400908947 */ /* 0x000fea0003800000 */
[----:B------:R-:W0:Y:S01]  /*0320*/  LDC R4, c[0x0][0x360] ;  /* 0x0000d800ff047b82 */ /* 0x000e220000000800 */
[----:B------:R-:W-:-:S07]  /*0330*/  MOV R8, R3 ;  /* 0x0000000300087202 */ /* 0x000fce0000000f00 */
[----:B------:R-:W2:Y:S02]  /*0340*/  LDC R6, c[0x0][0x364] ;  /* 0x0000d900ff067b82 */ /* 0x000ea40000000800 */
.L_x_267:
[----:B------:R-:W-:Y:S01]  /*0350*/  BSSY B1, `(.L_x_254) ;  /* 0x000005a000017945 */ /* 0x000fe20003800000 */
[----:B------:R-:W-:-:S07]  /*0360*/  MOV R7, R0 ;  /* 0x0000000000077202 */ /* 0x000fce0000000f00 */
.L_x_266:
[----:B-1----:R-:W1:Y:S01]  /*0370*/  LDC.64 R12, c[0x0][0x3d0] ;  /* 0x0000f400ff0c7b82 */ /* 0x002e620000000a00 */
[----:B------:R-:W-:Y:S01]  /*0380*/  BSSY B0, `(.L_x_255) ;  /* 0x0000053000007945 */ /* 0x000fe20003800000 */
[----:B------:R-:W-:Y:S02]  /*0390*/  IMAD.MOV.U32 R9, RZ, RZ, R2 ;  /* 0x000000ffff097224 */ /* 0x000fe400078e0002 */
[----:B-1----:R-:W-:-:S07]  /*03a0*/  IMAD.WIDE R12, R7, 0x4, R12 ;  /* 0x00000004070c7825 */ /* 0x002fce00078e020c */
.L_x_265:
[----:B------:R-:W1:Y:S01]  /*03b0*/  LDCU UR6, c[0x0][0x3d8] ;  /* 0x00007b00ff0677ac */ /* 0x000e620008000800 */
[----:B------:R-:W3:Y:S01]  /*03c0*/  LDC R10, c[0x0][0x3e0] ;  /* 0x0000f800ff0a7b82 */ /* 0x000ee20000000800 */
[----:B------:R-:W4:Y:S07]  /*03d0*/  LDG.E R21, desc[UR4][R12.64] ;  /* 0x000000040c157981 */ /* 0x000f2e000c1e1900 */
[----:B------:R-:W5:Y:S01]  /*03e0*/  LDC.64 R14, c[0x0][0x3b0] ;  /* 0x0000ec00ff0e7b82 */ /* 0x000f620000000a00 */
[----:B-1----:R-:W-:-:S05]  /*03f0*/  MOV R5, UR6 ;  /* 0x0000000600057c02 */ /* 0x002fca0008000f00 */
[----:B------:R-:W-:-:S04]  /*0400*/  IMAD R11, R8, R5, R9 ;  /* 0x00000005080b7224 */ /* 0x000fc800078e0209 */
[----:B---3--:R-:W-:-:S04]  /*0410*/  IMAD R20, R11, R10, R7 ;  /* 0x0000000a0b147224 */ /* 0x008fc800078e0207 */
[----:B-----5:R-:W-:Y:S02]  /*0420*/  IMAD.WIDE R22, R20, 0x4, R14 ;  /* 0x0000000414167825 */ /* 0x020fe400078e020e */
[----:B------:R-:W1:Y:S04]  /*0430*/  LDC.64 R14, c[0x0][0x3c8] ;  /* 0x0000f200ff0e7b82 */ /* 0x000e680000000a00 */
[----:B------:R-:W3:Y:S01]  /*0440*/  LDG.E R22, desc[UR4][R22.64] ;  /* 0x0000000416167981 */ /* 0x000ee2000c1e1900 */
[----:B-1----:R-:W-:-:S05]  /*0450*/  IMAD.WIDE R14, R11, 0x4, R14 ;  /* 0x000000040b0e7825 */ /* 0x002fca00078e020e */
[----:B------:R-:W5:Y:S01]  /*0460*/  ATOMG.E.EXCH.STRONG.GPU PT, R25, desc[UR4][R14.64], RZ ;  /* 0x800000ff0e1979a8 */ /* 0x000f62000c1ef104 */
[----:B----4-:R-:W1:Y:S02]  /*0470*/  F2F.F64.F32 R18, R21 ;  /* 0x0000001500127310 */ /* 0x010e640000201800 */
[----:B-1----:R-:W-:-:S06]  /*0480*/  DMUL R18, R18, 0.5 ;  /* 0x3fe0000012127828 */ /* 0x002fcc0000000000 */
[----:B---3--:R-:W1:Y:S02]  /*0490*/  F2F.F64.F32 R16, R22 ;  /* 0x0000001600107310 */ /* 0x008e640000201800 */
[----:B-1----:R-:W-:Y:S01]  /*04a0*/  DMUL R18, R18, R16 ;  /* 0x0000001012127228 */ /* 0x002fe20000000000 */
[----:B------:R-:W1:Y:S09]  /*04b0*/  LDC.64 R16, c[0x0][0x3a8] ;  /* 0x0000ea00ff107b82 */ /* 0x000e720000000a00 */
[----:B------:R-:W5:Y:S02]  /*04c0*/  F2F.F32.F64 R18, R18 ;  /* 0x0000001200127310 */ /* 0x000f640000301000 */
[----:B-----5:R-:W-:-:S06]  /*04d0*/  FADD R25, R18, R25 ;  /* 0x0000001912197221 */ /* 0x020fcc0000000000 */
[----:B------:R-:W3:Y:S01]  /*04e0*/  ATOMG.E.EXCH.STRONG.GPU PT, R25, desc[UR4][R14.64], R25 ;  /* 0x800000190e1979a8 */ /* 0x000ee2000c1ef104 */
[----:B------:R-:W-:Y:S01]  /*04f0*/  BSSY B2, `(.L_x_256) ;  /* 0x0000009000027945 */ /* 0x000fe20003800000 */
[----:B---3--:R-:W-:-:S13]  /*0500*/  FSETP.NEU.AND P0, PT, R25, RZ, PT ;  /* 0x000000ff1900720b */ /* 0x008fda0003f0d000 */
[----:B-1----:R-:W-:Y:S05]  /*0510*/  @!P0 BRA `(.L_x_257) ;  /* 0x0000000000188947 */ /* 0x002fea0003800000 */
.L_x_258:
[----:B------:R-:W-:Y:S05]  /*0520*/  YIELD ;  /* 0x0000000000007946 */ /* 0x000fea0003800000 */
[----:B------:R-:W3:Y:S02]  /*0530*/  ATOMG.E.EXCH.STRONG.GPU PT, R18, desc[UR4][R14.64], RZ ;  /* 0x800000ff0e1279a8 */ /* 0x000ee4000c1ef104 */
[----:B---3--:R-:W-:-:S06]  /*0540*/  FADD R25, R18, R25 ;  /* 0x0000001912197221 */ /* 0x008fcc0000000000 */
[----:B------:R-:W3:Y:S02]  /*0550*/  ATOMG.E.EXCH.STRONG.GPU PT, R25, desc[UR4][R14.64], R25 ;  /* 0x800000190e1979a8 */ /* 0x000ee4000c1ef104 */
[----:B---3--:R-:W-:-:S13]  /*0560*/  FSETP.NEU.AND P0, PT, R25, RZ, PT ;  /* 0x000000ff1900720b */ /* 0x008fda0003f0d000 */
[----:B------:R-:W-:Y:S05]  /*0570*/  @P0 BRA `(.L_x_258) ;  /* 0xfffffffc00e80947 */ /* 0x000fea000383ffff */
.L_x_257:
[----:B------:R-:W-:Y:S05]  /*0580*/  BSYNC B2 ;  /* 0x0000000000027941 */ /* 0x000fea0003800000 */
.L_x_256:
[----:B------:R-:W3:Y:S01]  /*0590*/  LDG.E R21, desc[UR4][R12.64] ;  /* 0x000000040c157981 */ /* 0x000ee2000c1e1900 */
[----:B------:R-:W-:Y:S01]  /*05a0*/  IMAD.WIDE R22, R20, 0x4, R16 ;  /* 0x0000000414167825 */ /* 0x000fe200078e0210 */
[----:B------:R-:W1:Y:S05]  /*05b0*/  LDC.64 R14, c[0x0][0x3c0] ;  /* 0x0000f000ff0e7b82 */ /* 0x000e6a0000000a00 */
[----:B------:R-:W4:Y:S01]  /*05c0*/  LDG.E R22, desc[UR4][R22.64] ;  /* 0x0000000416167981 */ /* 0x000f22000c1e1900 */
[----:B-1----:R-:W-:-:S05]  /*05d0*/  IMAD.WIDE R14, R11, 0x4, R14 ;  /* 0x000000040b0e7825 */ /* 0x002fca00078e020e */
[----:B------:R-:W5:Y:S01]  /*05e0*/  ATOMG.E.EXCH.STRONG.GPU PT, R25, desc[UR4][R14.64], RZ ;  /* 0x800000ff0e1979a8 */ /* 0x000f62000c1ef104 */
[----:B---3--:R-:W1:Y:S08]  /*05f0*/  F2F.F64.F32 R18, R21 ;  /* 0x0000001500127310 */ /* 0x008e700000201800 */
[----:B----4-:R-:W3:Y:S01]  /*0600*/  F2F.F64.F32 R16, R22 ;  /* 0x0000001600107310 */ /* 0x010ee20000201800 */
[----:B-1----:R-:W-:-:S08]  /*0610*/  DMUL R18, R18, 0.5 ;  /* 0x3fe0000012127828 */ /* 0x002fd00000000000 */
[----:B---3--:R-:W-:Y:S01]  /*0620*/  DMUL R18, R18, R16 ;  /* 0x0000001012127228 */ /* 0x008fe20000000000 */
[----:B------:R-:W1:Y:S09]  /*0630*/  LDC.64 R16, c[0x0][0x3a0] ;  /* 0x0000e800ff107b82 */ /* 0x000e720000000a00 */
[----:B------:R-:W5:Y:S02]  /*0640*/  F2F.F32.F64 R18, R18 ;  /* 0x0000001200127310 */ /* 0x000f640000301000 */
[----:B-----5:R-:W-:-:S06]  /*0650*/  FADD R25, R18, R25 ;  /* 0x0000001912197221 */ /* 0x020fcc0000000000 */
[----:B------:R-:W3:Y:S01]  /*0660*/  ATOMG.E.EXCH.STRONG.GPU PT, R25, desc[UR4][R14.64], R25 ;  /* 0x800000190e1979a8 */ /* 0x000ee2000c1ef104 */
[----:B------:R-:W-:Y:S01]  /*0670*/  BSSY B2, `(.L_x_259) ;  /* 0x0000009000027945 */ /* 0x000fe20003800000 */
[----:B---3--:R-:W-:-:S13]  /*0680*/  FSETP.NEU.AND P0, PT, R25, RZ, PT ;  /* 0x000000ff1900720b */ /* 0x008fda0003f0d000 */
[----:B-1----:R-:W-:Y:S05]  /*0690*/  @!P0 BRA `(.L_x_260) ;  /* 0x0000000000188947 */ /* 0x002fea0003800000 */
.L_x_261:
[----:B------:R-:W-:Y:S05]  /*06a0*/  YIELD ;  /* 0x0000000000007946 */ /* 0x000fea0003800000 */
[----:B------:R-:W3:Y:S02]  /*06b0*/  ATOMG.E.EXCH.STRONG.GPU PT, R18, desc[UR4][R14.64], RZ ;  /* 0x800000ff0e1279a8 */ /* 0x000ee4000c1ef104 */
[----:B---3--:R-:W-:-:S06]  /*06c0*/  FADD R25, R18, R25 ;  /* 0x0000001912197221 */ /* 0x008fcc0000000000 */
[----:B------:R-:W3:Y:S02]  /*06d0*/  ATOMG.E.EXCH.STRONG.GPU PT, R25, desc[UR4][R14.64], R25 ;  /* 0x800000190e1979a8 */ /* 0x000ee4000c1ef104 */
[----:B---3--:R-:W-:-:S13]  /*06e0*/  FSETP.NEU.AND P0, PT, R25, RZ, PT ;  /* 0x000000ff1900720b */ /* 0x008fda0003f0d000 */
[----:B------:R-:W-:Y:S05]  /*06f0*/  @P0 BRA `(.L_x_261) ;  /* 0xfffffffc00e80947 */ /* 0x000fea000383ffff */
.L_x_260:
[----:B------:R-:W-:Y:S05]  /*0700*/  BSYNC B2 ;  /* 0x0000000000027941 */ /* 0x000fea0003800000 */
.L_x_259:
        /* <DEDUP_REMOVED lines=9> */
[----:B---3--:R-:W-:-:S10]  /*07a0*/  DMUL R16, R18, R16 ;  /* 0x0000001012107228 */ /* 0x008fd40000000000 */
[----:B------:R-:W5:Y:S02]  /*07b0*/  F2F.F32.F64 R16, R16 ;  /* 0x0000001000107310 */ /* 0x000f640000301000 */
[----:B-----5:R-:W-:-:S06]  /*07c0*/  FADD R11, R16, R11 ;  /* 0x0000000b100b7221 */ /* 0x020fcc0000000000 */
[----:B------:R-:W3:Y:S01]  /*07d0*/  ATOMG.E.EXCH.STRONG.GPU PT, R11, desc[UR4][R14.64], R11 ;  /* 0x8000000b0e0b79a8 */ /* 0x000ee2000c1ef104 */
[----:B0-----:R-:W-:Y:S01]  /*07e0*/  IADD3 R9, PT, PT, R4, R9, RZ ;  /* 0x0000000904097210 */ /* 0x001fe20007ffe0ff */
[----:B------:R-:W-:Y:S03]  /*07f0*/  BSSY B2, `(.L_x_262) ;  /* 0x000000a000027945 */ /* 0x000fe60003800000 */
[----:B------:R-:W-:Y:S02]  /*0800*/  ISETP.GE.AND P1, PT, R9, R5, PT ;  /* 0x000000050900720c */ /* 0x000fe40003f26270 */
[----:B---3--:R-:W-:-:S13]  /*0810*/  FSETP.NEU.AND P0, PT, R11, RZ, PT ;  /* 0x000000ff0b00720b */ /* 0x008fda0003f0d000 */
[----:B------:R-:W-:Y:S05]  /*0820*/  @!P0 BRA `(.L_x_263) ;  /* 0x0000000000188947 */ /* 0x000fea0003800000 */
.L_x_264:
[----:B------:R-:W-:Y:S05]  /*0830*/  YIELD ;  /* 0x0000000000007946 */ /* 0x000fea0003800000 */
[----:B------:R-:W3:Y:S02]  /*0840*/  ATOMG.E.EXCH.STRONG.GPU PT, R16, desc[UR4][R14.64], RZ ;  /* 0x800000ff0e1079a8 */ /* 0x000ee4000c1ef104 */
[----:B---3--:R-:W-:-:S06]  /*0850*/  FADD R11, R16, R11 ;  /* 0x0000000b100b7221 */ /* 0x008fcc0000000000 */
[----:B------:R-:W3:Y:S02]  /*0860*/  ATOMG.E.EXCH.STRONG.GPU PT, R11, desc[UR4][R14.64], R11 ;  /* 0x8000000b0e0b79a8 */ /* 0x000ee4000c1ef104 */
[----:B---3--:R-:W-:-:S13]  /*0870*/  FSETP.NEU.AND P0, PT, R11, RZ, PT ;  /* 0x000000ff0b00720b */ /* 0x008fda0003f0d000 */
[----:B------:R-:W-:Y:S05]  /*0880*/  @P0 BRA `(.L_x_264) ;  /* 0xfffffffc00e80947 */ /* 0x000fea000383ffff */
.L_x_263:
[----:B------:R-:W-:Y:S05]  /*0890*/  BSYNC B2 ;  /* 0x0000000000027941 */ /* 0x000fea0003800000 */
.L_x_262:
[----:B------:R-:W-:Y:S05]  /*08a0*/  @!P1 BRA `(.L_x_265) ;  /* 0xfffffff800c09947 */ /* 0x000fea000383ffff */
[----:B------:R-:W-:Y:S05]  /*08b0*/  BSYNC B0 ;  /* 0x0000000000007941 */ /* 0x000fea0003800000 */
.L_x_255:
[----:B--2---:R-:W-:-:S04]  /*08c0*/  IADD3 R7, PT, PT, R6, R7, RZ ;  /* 0x0000000706077210 */ /* 0x004fc80007ffe0ff */
[----:B------:R-:W-:-:S13]  /*08d0*/  ISETP.GE.AND P0, PT, R7, R10, PT ;  /* 0x0000000a0700720c */ /* 0x000fda0003f06270 */
[----:B------:R-:W-:Y:S05]  /*08e0*/  @!P0 BRA `(.L_x_266) ;  /* 0xfffffff800a08947 */ /* 0x000fea000383ffff */
[----:B------:R-:W-:Y:S05]  /*08f0*/  BSYNC B1 ;  /* 0x0000000000017941 */ /* 0x000fea0003800000 */
.L_x_254:
[----:B------:R-:W0:Y:S01]  /*0900*/  LDCU UR6, c[0x0][0x368] ;  /* 0x00006d00ff0677ac */ /* 0x000e220008000800 */
[----:B------:R-:W1:Y:S01]  /*0910*/  LDCU UR7, c[0x0][0x3dc] ;  /* 0x00007b80ff0777ac */ /* 0x000e620008000800 */
[----:B0-----:R-:W-:Y:S01]  /*0920*/  VIADD R8, R8, UR6 ;  /* 0x0000000608087c36 */ /* 0x001fe20008000000 */
[----:B-1----:R-:W-:-:S04]  /*0930*/  MOV R22, UR7 ;  /* 0x0000000700167c02 */ /* 0x002fc80008000f00 */
[----:B------:R-:W-:-:S13]  /*0940*/  ISETP.GE.AND P0, PT, R8, R22, PT ;  /* 0x000000160800720c */ /* 0x000fda0003f06270 */
[----:B------:R-:W-:Y:S05]  /*0950*/  @!P0 BRA `(.L_x_267) ;  /* 0xfffffff8007c8947 */ /* 0x000fea000383ffff */
.L_x_253:
[----:B------:R-:W-:Y:S01]  /*0960*/  ISETP.GE.AND P0, PT, R3, R22, PT ;  /* 0x000000160300720c */ /* 0x000fe20003f06270 */
[----:B------:R-:W-:Y:S05]  /*0970*/  WARPSYNC.ALL ;  /* 0x0000000000007948 */ /* 0x000fea0003800000 */
[----:B------:R-:W-:Y:S01]  /*0980*/  BAR.SYNC.DEFER_BLOCKING 0x0 ;  /* 0x0000000000007b1d */ /* 0x000fe20000010000 */
[----:B------:R-:W-:-:S04]  /*0990*/  ISETP.LT.AND P0, PT, R2, R5, !P0 ;  /* 0x000000050200720c */ /* 0x000fc80004701270 */
[----:B------:R-:W-:-:S13]  /*09a0*/  ISETP.EQ.AND P0, PT, R0, RZ, P0 ;  /* 0x000000ff0000720c */ /* 0x000fda0000702270 */
[----:B------:R-:W-:Y:S05]  /*09b0*/  @!P0 BRA `(.L_x_268) ;  /* 0x0000000000f08947 */ /* 0x000fea0003800000 */
[----:B------:R-:W0:Y:S01]  /*09c0*/  LDC R0, c[0x0][0x360] ;  /* 0x0000d800ff007b82 */ /* 0x000e220000000800 */
[----:B------:R-:W-:-:S07]  /*09d0*/  MOV R11, R3 ;  /* 0x00000003000b7202 */ /* 0x000fce0000000f00 */
[----:B------:R-:W2:Y:S02]  /*09e0*/  LDC R10, c[0x0][0x368] ;  /* 0x0000da00ff0a7b82 */ /* 0x000ea40000000800 */
.L_x_277:
[----:B------:R-:W3:Y:S01]  /*09f0*/  LDC.64 R4, c[0x0][0x390] ;  /* 0x0000e400ff047b82 */ /* 0x000ee20000000a00 */
[----:B------:R-:W4:Y:S01]  /*0a00*/  LDCU UR6, c[0x0][0x3dc] ;  /* 0x00007b80ff0677ac */ /* 0x000f220008000800 */
[----:B-1----:R-:W-:Y:S01]  /*0a10*/  MOV R12, R11 ;  /* 0x0000000b000c7202 */ /* 0x002fe20000000f00 */
[----:B------:R-:W-:Y:S01]  /*0a20*/  BSSY B0, `(.L_x_269) ;  /* 0x0000034000007945 */ /* 0x000fe20003800000 */
[----:B------:R-:W-:-:S04]  /*0a30*/  MOV R13, R2 ;  /* 0x00000002000d7202 */ /* 0x000fc80000000f00 */
[----:B------:R-:W1:Y:S01]  /*0a40*/  LDC.64 R6, c[0x0][0x388] ;  /* 0x0000e200ff067b82 */ /* 0x000e620000000a00 */
[----:B---3--:R-:W-:-:S04]  /*0a50*/  IMAD.WIDE R4, R11, 0x4, R4 ;  /* 0x000000040b047825 */ /* 0x008fc800078e0204 */
[----:B-1----:R-:W-:-:S04]  /*0a60*/  IMAD.WIDE R6, R11, 0x4, R6 ;  /* 0x000000040b067825 */ /* 0x002fc800078e0206 */
[----:B--2---:R-:W-:-:S05]  /*0a70*/  IMAD.IADD R11, R10, 0x1, R11 ;  /* 0x000000010a0b7824 */ /* 0x004fca00078e020b */
[----:B----4-:R-:W-:-:S13]  /*0a80*/  ISETP.GE.AND P1, PT, R11, UR6, PT ;  /* 0x000000060b007c0c */ /* 0x010fda000bf26270 */
.L_x_276:
[----:B------:R-:W1:Y:S01]  /*0a90*/  LDC.64 R20, c[0x0][0x3c0] ;  /* 0x0000f000ff147b82 */ /* 0x000e620000000a00 */
[----:B------:R-:W2:Y:S07]  /*0aa0*/  LDCU UR6, c[0x0][0x3d8] ;  /* 0x00007b00ff0677ac */ /* 0x000eae0008000800 */
[----:B------:R-:W3:Y:S08]  /*0ab0*/  LDC.64 R8, c[0x0][0x380] ;  /* 0x0000e000ff087b82 */ /* 0x000ef00000000a00 */
[----:B------:R-:W4:Y:S01]  /*0ac0*/  LDC.64 R18, c[0x0][0x3b8] ;  /* 0x0000ee00ff127b82 */ /* 0x000f220000000a00 */
[----:B--2---:R-:W-:-:S04]  /*0ad0*/  IMAD R14, R12, UR6, R13 ;  /* 0x000000060c0e7c24 */ /* 0x004fc8000f8e020d */
[----:B-1----:R-:W-:-:S06]  /*0ae0*/  IMAD.WIDE R20, R14, 0x4, R20 ;  /* 0x000000040e147825 */ /* 0x002fcc00078e0214 */
[----:B------:R-:W2:Y:S01]  /*0af0*/  LDG.E R20, desc[UR4][R20.64] ;  /* 0x0000000414147981 */ /* 0x000ea2000c1e1900 */
[----:B---3--:R-:W-:-:S05]  /*0b00*/  IMAD.WIDE R8, R13, 0x4, R8 ;  /* 0x000000040d087825 */ /* 0x008fca00078e0208 */
[----:B------:R-:W2:Y:S04]  /*0b10*/  LDG.E R15, desc[UR4][R8.64] ;  /* 0x00000004080f7981 */ /* 0x000ea8000c1e1900 */
[----:B------:R-:W2:Y:S02]  /*0b20*/  ATOMG.E.EXCH.STRONG.GPU PT, R17, desc[UR4][R4.64], RZ ;  /* 0x800000ff041179a8 */ /* 0x000ea4000c1ef104 */
[----:B--2---:R-:W-:Y:S02]  /*0b30*/  FFMA R15, R20, R15, R17 ;  /* 0x0000000f140f7223 */ /* 0x004fe40000000011 */
[----:B------:R-:W1:Y:S04]  /*0b40*/  LDC.64 R16, c[0x0][0x3c8] ;  /* 0x0000f200ff107b82 */ /* 0x000e680000000a00 */
[----:B------:R-:W2:Y:S01]  /*0b50*/  ATOMG.E.EXCH.STRONG.GPU PT, R15, desc[UR4][R4.64], R15 ;  /* 0x8000000f040f79a8 */ /* 0x000ea2000c1ef104 */
[----:B0-----:R-:W-:Y:S01]  /*0b60*/  IADD3 R13, PT, PT, R0, R13, RZ ;  /* 0x0000000d000d7210 */ /* 0x001fe20007ffe0ff */
[----:B------:R-:W-:Y:S03]  /*0b70*/  BSSY B1, `(.L_x_270) ;  /* 0x000000c000017945 */ /* 0x000fe60003800000 */
[----:B------:R-:W-:Y:S01]  /*0b80*/  ISETP.GE.AND P2, PT, R13, UR6, PT ;  /* 0x000000060d007c0c */ /* 0x000fe2000bf46270 */
[----:B----4-:R-:W-:-:S04]  /*0b90*/  IMAD.WIDE R18, R14, 0x4, R18 ;  /* 0x000000040e127825 */ /* 0x010fc800078e0212 */
[----:B-1----:R-:W-:Y:S01]  /*0ba0*/  IMAD.WIDE R16, R14, 0x4, R16 ;  /* 0x000000040e107825 */ /* 0x002fe200078e0210 */
[----:B--2---:R-:W-:-:S13]  /*0bb0*/  FSETP.NEU.AND P3, PT, R15, RZ, PT ;  /* 0x000000ff0f00720b */ /* 0x004fda0003f6d000 */
[----:B------:R-:W-:Y:S05]  /*0bc0*/  @!P3 BRA `(.L_x_271) ;  /* 0x000000000018b947 */ /* 0x000fea0003800000 */
.L_x_272:
[----:B------:R-:W-:Y:S05]  /*0bd0*/  YIELD ;  /* 0x0000000000007946 */ /* 0x000fea0003800000 */
[----:B------:R-:W2:Y:S02]  /*0be0*/  ATOMG.E.EXCH.STRONG.GPU PT, R14, desc[UR4][R4.64], RZ ;  /* 0x800000ff040e79a8 */ /* 0x000ea4000c1ef104 */
[----:B--2---:R-:W-:-:S06]  /*0bf0*/  FADD R15, R14, R15 ;  /* 0x0000000f0e0f7221 */ /* 0x004fcc0000000000 */
[----:B------:R-:W2:Y:S02]  /*0c00*/  ATOMG.E.EXCH.STRONG.GPU PT, R15, desc[UR4][R4.64], R15 ;  /* 0x8000000f040f79a8 */ /* 0x000ea4000c1ef104 */
[----:B--2---:R-:W-:-:S13]  /*0c10*/  FSETP.NEU.AND P3, PT, R15, RZ, PT ;  /* 0x000000ff0f00720b */ /* 0x004fda0003f6d000 */
[----:B------:R-:W-:Y:S05]  /*0c20*/  @P3 BRA `(.L_x_272) ;  /* 0xfffffffc00e83947 */ /* 0x000fea000383ffff */
.L_x_271:
[----:B------:R-:W-:Y:S05]  /*0c30*/  BSYNC B1 ;  /* 0x0000000000017941 */ /* 0x000fea0003800000 */
.L_x_270:
[----:B------:R-:W2:Y:S04]  /*0c40*/  LDG.E R16, desc[UR4][R16.64] ;  /* 0x0000000410107981 */ /* 0x000ea8000c1e1900 */
[----:B------:R-:W2:Y:S04]  /*0c50*/  LDG.E R19, desc[UR4][R18.64] ;  /* 0x0000000412137981 */ /* 0x000ea8000c1e1900 */
[----:B------:R-:W3:Y:S04]  /*0c60*/  LDG.E R9, desc[UR4][R8.64] ;  /* 0x0000000408097981 */ /* 0x000ee8000c1e1900 */
[----:B------:R-:W3:Y:S01]  /*0c70*/  ATOMG.E.EXCH.STRONG.GPU PT, R15, desc[UR4][R6.64], RZ ;  /* 0x800000ff060f79a8 */ /* 0x000ee2000c1ef104 */
[----:B--2---:R-:W-:-:S04]  /*0c80*/  FADD R14, R16, R19 ;  /* 0x00000013100e7221 */ /* 0x004fc80000000000 */
[----:B---3--:R-:W-:-:S06]  /*0c90*/  FFMA R15, R14, R9, R15 ;  /* 0x000000090e0f7223 */ /* 0x008fcc000000000f */
[----:B------:R-:W2:Y:S01]  /*0ca0*/  ATOMG.E.EXCH.STRONG.GPU PT, R15, desc[UR4][R6.64], R15 ;  /* 0x8000000f060f79a8 */ /* 0x000ea2000c1ef104 */
[----:B------:R-:W-:Y:S01]  /*0cb0*/  BSSY B1, `(.L_x_273) ;  /* 0x0000009000017945 */ /* 0x000fe20003800000 */
[----:B--2---:R-:W-:-:S13]  /*0cc0*/  FSETP.NEU.AND P3, PT, R15, RZ, PT ;  /* 0x000000ff0f00720b */ /* 0x004fda0003f6d000 */
[----:B------:R-:W-:Y:S05]  /*0cd0*/  @!P3 BRA `(.L_x_274) ;  /* 0x000000000018b947 */ /* 0x000fea0003800000 */
.L_x_275:
[----:B------:R-:W-:Y:S05]  /*0ce0*/  YIELD ;  /* 0x0000000000007946 */ /* 0x000fea0003800000 */
[----:B------:R-:W2:Y:S02]  /*0cf0*/  ATOMG.E.EXCH.STRONG.GPU PT, R8, desc[UR4][R6.64], RZ ;  /* 0x800000ff060879a8 */ /* 0x000ea4000c1ef104 */
[----:B--2---:R-:W-:-:S06]  /*0d00*/  FADD R15, R8, R15 ;  /* 0x0000000f080f7221 */ /* 0x004fcc0000000000 */
[----:B------:R-:W2:Y:S02]  /*0d10*/  ATOMG.E.EXCH.STRONG.GPU PT, R15, desc[UR4][R6.64], R15 ;  /* 0x8000000f060f79a8 */ /* 0x000ea4000c1ef104 */
[----:B--2---:R-:W-:-:S13]  /*0d20*/  FSETP.NEU.AND P3, PT, R15, RZ, PT ;  /* 0x000000ff0f00720b */ /* 0x004fda0003f6d000 */
[----:B------:R-:W-:Y:S05]  /*0d30*/  @P3 BRA `(.L_x_275) ;  /* 0xfffffffc00e83947 */ /* 0x000fea000383ffff */
.L_x_274:
[----:B------:R-:W-:Y:S05]  /*0d40*/  BSYNC B1 ;  /* 0x0000000000017941 */ /* 0x000fea0003800000 */
.L_x_273:
[----:B------:R-:W-:Y:S05]  /*0d50*/  @!P2 BRA `(.L_x_276) ;  /* 0xfffffffc004ca947 */ /* 0x000fea000383ffff */
[----:B------:R-:W-:Y:S05]  /*0d60*/  BSYNC B0 ;  /* 0x0000000000007941 */ /* 0x000fea0003800000 */
.L_x_269:
[----:B------:R-:W-:Y:S05]  /*0d70*/  @!P1 BRA `(.L_x_277) ;  /* 0xfffffffc001c9947 */ /* 0x000fea000383ffff */
.L_x_268:
[----:B------:R-:W-:Y:S05]  /*0d80*/  WARPSYNC.ALL ;  /* 0x0000000000007948 */ /* 0x000fea0003800000 */
[----:B------:R-:W-:Y:S06]  /*0d90*/  BAR.SYNC.DEFER_BLOCKING 0x0 ;  /* 0x0000000000007b1d */ /* 0x000fec0000010000 */
[----:B------:R-:W-:Y:S05]  /*0da0*/  @!P0 EXIT ;  /* 0x000000000000894d */ /* 0x000fea0003800000 */
[----:B-1----:R-:W0:Y:S01]  /*0db0*/  LDC.64 R14, c[0x0][0x388] ;  /* 0x0000e200ff0e7b82 */ /* 0x002e220000000a00 */
[----:B------:R-:W1:Y:S01]  /*0dc0*/  LDCU UR6, c[0x0][0x368] ;  /* 0x00006d00ff0677ac */ /* 0x000e620008000800 */
[----:B------:R-:W2:Y:S06]  /*0dd0*/  LDCU UR7, c[0x0][0x3dc] ;  /* 0x00007b80ff0777ac */ /* 0x000eac0008000800 */
[----:B------:R-:W3:Y:S08]  /*0de0*/  LDC.64 R12, c[0x0][0x390] ;  /* 0x0000e400ff0c7b82 */ /* 0x000ef00000000a00 */
[----:B------:R-:W4:Y:S02]  /*0df0*/  LDC.64 R10, c[0x0][0x398] ;  /* 0x0000e600ff0a7b82 */ /* 0x000f240000000a00 */
.L_x_278:
[----:B---3--:R-:W-:-:S04]  /*0e00*/  IMAD.WIDE R4, R3, 0x4, R12 ;  /* 0x0000000403047825 */ /* 0x008fc800078e020c */
[C---:B0-----:R-:W-:Y:S02]  /*0e10*/  IMAD.WIDE R6, R3.reuse, 0x4, R14 ;  /* 0x0000000403067825 */ /* 0x041fe400078e020e */
[----:B------:R-:W3:Y:S04]  /*0e20*/  LDG.E R4, desc[UR4][R4.64] ;  /* 0x0000000404047981 */ /* 0x000ee8000c1e1900 */
[----:B------:R-:W3:Y:S01]  /*0e30*/  LDG.E R7, desc[UR4][R6.64] ;  /* 0x0000000406077981 */ /* 0x000ee2000c1e1900 */
[C---:B----4-:R-:W-:Y:S01]  /*0e40*/  IMAD.WIDE R8, R3.reuse, 0x4, R10 ;  /* 0x0000000403087825 */ /* 0x050fe200078e020a */
[----:B-1----:R-:W-:-:S04]  /*0e50*/  IADD3 R3, PT, PT, R3, UR6, RZ ;  /* 0x0000000603037c10 */ /* 0x002fc8000fffe0ff */
[----:B--2---:R-:W-:Y:S01]  /*0e60*/  ISETP.GE.AND P0, PT, R3, UR7, PT ;  /* 0x0000000703007c0c */ /* 0x004fe2000bf06270 */
[----:B---3--:R-:W-:-:S05]  /*0e70*/  FADD R17, R4, -R7 ;  /* 0x8000000704117221 */ /* 0x008fca0000000000 */
[----:B------:R0:W-:Y:S07]  /*0e80*/  STG.E desc[UR4][R8.64], R17 ;  /* 0x0000001108007986 */ /* 0x0001ee000c101904 */
[----:B------:R-:W-:Y:S05]  /*0e90*/  @!P0 BRA `(.L_x_278) ;  /* 0xfffffffc00d88947 */ /* 0x000fea000383ffff */
[----:B------:R-:W-:Y:S05]  /*0ea0*/  EXIT ;  /* 0x000000000000794d */ /* 0x000fea0003800000 */
.L_x_279:
        /* <DEDUP_REMOVED lines=13> */
.L_x_1137:


//--------------------- .text._Z21integrate_flux_doublePdS_S_S_S_S_S_S_S_S_S_iii --------------------------
	.section	.text._Z21integrate_flux_doublePdS_S_S_S_S_S_S_S_S_S_iii,"ax",@progbits
	.align	128
        .global         _Z21integrate_flux_doublePdS_S_S_S_S_S_S_S_S_S_iii
        .type           _Z21integrate_flux_doublePdS_S_S_S_S_S_S_S_S_S_iii,@function
        .size           _Z21integrate_flux_doublePdS_S_S_S_S_S_S_S_S_S_iii,(.L_x_1138 - _Z21integrate_flux_doublePdS_S_S_S_S_S_S_S_S_S_iii)
        .other          _Z21integrate_flux_doublePdS_S_S_S_S_S_S_S_S_S_iii,@"STO_CUDA_ENTRY STV_DEFAULT"
_Z21integrate_flux_doublePdS_S_S_S_S_S_S_S_S_S_iii:
.text._Z21integrate_flux_doublePdS_S_S_S_S_S_S_S_S_S_iii:
[----:B------:R-:W-:Y:S01]  /*0000*/  LDC R1, c[0x0][0x37c] ;  /* 0x0000df00ff017b82 */ /* 0x000fe20000000800 */
[----:B------:R-:W0:Y:S01]  /*0010*/  S2R R8, SR_TID.Z ;  /* 0x0000000000087919 */ /* 0x000e220000002300 */
[----:B------:R-:W1:Y:S01]  /*0020*/  LDCU UR4, c[0x0][0x3dc] ;  /* 0x00007b80ff0477ac */ /* 0x000e620008000800 */
[----:B------:R-:W-:Y:S01]  /*0030*/  BSSY.RECONVERGENT B0, `(.L_x_280) ;  /* 0x0000029000007945 */ /* 0x000fe20003800200 */
[----:B------:R-:W2:Y:S01]  /*0040*/  S2R R9, SR_TID.Y ;  /* 0x0000000000097919 */ /* 0x000ea20000002200 */
[----:B------:R-:W3:Y:S01]  /*0050*/  S2R R0, SR_TID.X ;  /* 0x0000000000007919 */ /* 0x000ee20000002100 */
[----:B-1----:R-:W-:Y:S01]  /*0060*/  IMAD.U32 R3, RZ, RZ, UR4 ;  /* 0x00000004ff037e24 */ /* 0x002fe2000f8e00ff */
[----:B------:R-:W1:Y:S04]  /*0070*/  LDCU.64 UR4, c[0x0][0x358] ;  /* 0x00006b00ff0477ac */ /* 0x000e680008000a00 */
[----:B0-----:R-:W-:-:S04]  /*0080*/  ISETP.GE.AND P0, PT, R8, R3, PT ;  /* 0x000000030800720c */ /* 0x001fc80003f06270 */
[----:B--2---:R-:W-:-:S13]  /*0090*/  ISETP.EQ.AND P0, PT, R9, RZ, !P0 ;  /* 0x000000ff0900720c */ /* 0x004fda0004702270 */
[----:B-1-3--:R-:W-:Y:S05]  /*00a0*/  @!P0 BRA `(.L_x_281) ;  /* 0x0000000000848947 */ /* 0x00afea0003800000 */
[----:B------:R-:W0:Y:S01]  /*00b0*/  LDC R22, c[0x0][0x360] ;  /* 0x0000d800ff167b82 */ /* 0x000e220000000800 */
[----:B------:R-:W-:-:S07]  /*00c0*/  MOV R20, R8 ;  /* 0x0000000800147202 */ /* 0x000fce0000000f00 */
[----:B------:R-:W1:Y:S02]  /*00d0*/  LDC R21, c[0x0][0x368] ;  /* 0x0000da00ff157b82 */ /* 0x000e640000000800 */
.L_x_285:
[----:B------:R-:W2:Y:S01]  /*00e0*/  LDC R24, c[0x0][0x3d8] ;  /* 0x0000f600ff187b82 */ /* 0x000ea20000000800 */
[----:B------:R-:W-:Y:S01]  /*00f0*/  BSSY.RECONVERGENT B1, `(.L_x_282) ;  /* 0x0000017000017945 */ /* 0x000fe20003800200 */
[----:B--2---:R-:W-:-:S13]  /*0100*/  ISETP.GE.AND P1, PT, R0, R24, PT ;  /* 0x000000180000720c */ /* 0x004fda0003f26270 */
[----:B---3--:R-:W-:Y:S05]  /*0110*/  @P1 BRA `(.L_x_283) ;  /* 0x0000000000501947 */ /* 0x008fea0003800000 */
[----:B------:R-:W2:Y:S01]  /*0120*/  LDC.64 R10, c[0x0][0x390] ;  /* 0x0000e400ff0a7b82 */ /* 0x000ea20000000a00 */
[----:B------:R-:W-:-:S07]  /*0130*/  IMAD.MOV.U32 R23, RZ, RZ, R0 ;  /* 0x000000ffff177224 */ /* 0x000fce00078e0000 */
[----:B------:R-:W3:Y:S08]  /*0140*/  LDC.64 R12, c[0x0][0x388] ;  /* 0x0000e200ff0c7b82 */ /* 0x000ef00000000a00 */
[----:B------:R-:W4:Y:S08]  /*0150*/  LDC.64 R6, c[0x0][0x3b8] ;  /* 0x0000ee00ff067b82 */ /* 0x000f300000000a00 */
[----:B------:R-:W0:Y:S01]  /*0160*/  LDC.64 R4, c[0x0][0x3c0] ;  /* 0x0000f000ff047b82 */ /* 0x000e220000000a00 */
[----:B--2---:R-:W-:-:S07]  /*0170*/  IMAD.WIDE R10, R20, 0x8, R10 ;  /* 0x00000008140a7825 */ /* 0x004fce00078e020a */
[----:B------:R-:W2:Y:S01]  /*0180*/  LDC.64 R2, c[0x0][0x3c8] ;  /* 0x0000f200ff027b82 */ /* 0x000ea20000000a00 */
[----:B---3--:R-:W-:-:S07]  /*0190*/  IMAD.WIDE R12, R20, 0x8, R12 ;  /* 0x00000008140c7825 */ /* 0x008fce00078e020c */
.L_x_284:
[-C--:B---3--:R-:W-:Y:S01]  /*01a0*/  IMAD R19, R20, R24.reuse, R23 ;  /* 0x0000001814137224 */ /* 0x088fe200078e0217 */
[----:B------:R3:W-:Y:S01]  /*01b0*/  STG.E.64 desc[UR4][R10.64], RZ ;  /* 0x000000ff0a007986 */ /* 0x0007e2000c101b04 */
[----:B0-----:R-:W-:Y:S02]  /*01c0*/  IADD3 R23, PT, PT, R22, R23, RZ ;  /* 0x0000001716177210 */ /* 0x001fe40007ffe0ff */
[----:B--2---:R-:W-:Y:S01]  /*01d0*/  IMAD.WIDE R14, R19, 0x8, R2 ;  /* 0x00000008130e7825 */ /* 0x004fe200078e0202 */
[----:B------:R3:W-:Y:S01]  /*01e0*/  STG.E.64 desc[UR4][R12.64], RZ ;  /* 0x000000ff0c007986 */ /* 0x0007e2000c101b04 */
[----:B------:R-:W-:Y:S02]  /*01f0*/  ISETP.GE.AND P1, PT, R23, R24, PT ;  /* 0x000000181700720c */ /* 0x000fe40003f26270 */
[C---:B------:R-:W-:Y:S01]  /*0200*/  IMAD.WIDE R16, R19.reuse, 0x8, R4 ;  /* 0x0000000813107825 */ /* 0x040fe200078e0204 */
[----:B------:R3:W-:Y:S03]  /*0210*/  STG.E.64 desc[UR4][R14.64], RZ ;  /* 0x000000ff0e007986 */ /* 0x0007e6000c101b04 */
[----:B----4-:R-:W-:Y:S01]  /*0220*/  IMAD.WIDE R18, R19, 0x8, R6 ;  /* 0x0000000813127825 */ /* 0x010fe200078e0206 */
[----:B------:R3:W-:Y:S04]  /*0230*/  STG.E.64 desc[UR4][R16.64], RZ ;  /* 0x000000ff10007986 */ /* 0x0007e8000c101b04 */
[----:B------:R3:W-:Y:S02]  /*0240*/  STG.E.64 desc[UR4][R18.64], RZ ;  /* 0x000000ff12007986 */ /* 0x0007e4000c101b04 */
[----:B------:R-:W-:Y:S05]  /*0250*/  @!P1 BRA `(.L_x_284) ;  /* 0xfffffffc00d09947 */ /* 0x000fea000383ffff */
.L_x_283:
[----:B------:R-:W-:Y:S05]  /*0260*/  BSYNC.RECONVERGENT B1 ;  /* 0x0000000000017941 */ /* 0x000fea0003800200 */
.L_x_282:
[----:B------:R-:W2:Y:S01]  /*0270*/  LDCU UR6, c[0x0][0x3dc] ;  /* 0x00007b80ff0677ac */ /* 0x000ea20008000800 */
[----:B-1----:R-:W-:Y:S01]  /*0280*/  IMAD.IADD R20, R21, 0x1, R20 ;  /* 0x0000000115147824 */ /* 0x002fe200078e0214 */
[----:B--2---:R-:W-:-:S04]  /*0290*/  MOV R3, UR6 ;  /* 0x0000000600037c02 */ /* 0x004fc80008000f00 */
[----:B------:R-:W-:-:S13]  /*02a0*/  ISETP.GE.AND P1, PT, R20, R3, PT ;  /* 0x000000031400720c */ /* 0x000fda0003f26270 */
[----:B------:R-:W-:Y:S05]  /*02b0*/  @!P1 BRA `(.L_x_285) ;  /* 0xfffffffc00889947 */ /* 0x000fea000383ffff */
.L_x_281:
[----:B------:R-:W-:Y:S05]  /*02c0*/  BSYNC.RECONVERGENT B0 ;  /* 0x0000000000007941 */ /* 0x000fea0003800200 */
.L_x_280:
[----:B------:R-:W-:Y:S01]  /*02d0*/  BAR.SYNC.DEFER_BLOCKING 0x0 ;  /* 0x0000000000007b1d */ /* 0x000fe20000010000 */
[----:B------:R-:W-:-:S13]  /*02e0*/  ISETP.GE.AND P1, PT, R8, R3, PT ;  /* 0x000000030800720c */ /* 0x000fda0003f26270 */
[----:B------:R-:W-:Y:S05]  /*02f0*/  @P1 BRA `(.L_x_286) ;  /* 0x00000004006c1947 */ /* 0x000fea0003800000 */
[----:B---3--:R-:W1:Y:S01]  /*0300*/  LDC R11, c[0x0][0x360] ;  /* 0x0000d800ff0b7b82 */ /* 0x008e620000000800 */
[----:B------:R-:W-:-:S07]  /*0310*/  IMAD.MOV.U32 R15, RZ, RZ, R8 ;  /* 0x000000ffff0f7224 */ /* 0x000fce00078e0008 */
.L_x_299:
[----:B------:R-:W2:Y:S01]  /*0320*/  LDCU UR6, c[0x0][0x3e0] ;  /* 0x00007c00ff0677ac */ /* 0x000ea20008000800 */
[----:B------:R-:W-:Y:S01]  /*0330*/  BSSY B1, `(.L_x_287) ;  /* 0x0000051000017945 */ /* 0x000fe20003800000 */
[----:B--2---:R-:W-:-:S13]  /*0340*/  ISETP.GE.AND P1, PT, R9, UR6, PT ;  /* 0x0000000609007c0c */ /* 0x004fda000bf26270 */
[----:B------:R-:W-:Y:S05]  /*0350*/  @P1 BRA `(.L_x_288) ;  /* 0x0000000400381947 */ /* 0x000fea0003800000 */
[----:B------:R-:W-:-:S07]  /*0360*/  MOV R14, R9 ;  /* 0x00000009000e7202 */ /* 0x000fce0000000f00 */
.L_x_298:
[----:B------:R-:W2:Y:S01]  /*0370*/  LDCU UR6, c[0x0][0x3d8] ;  /* 0x00007b00ff0677ac */ /* 0x000ea20008000800 */
[----:B------:R-:W-:Y:S01]  /*0380*/  BSSY B0, `(.L_x_289) ;  /* 0x0000046000007945 */ /* 0x000fe20003800000 */
[----:B--2---:R-:W-:-:S13]  /*0390*/  ISETP.GE.AND P1, PT, R0, UR6, PT ;  /* 0x0000000600007c0c */ /* 0x004fda000bf26270 */
[----:B------:R-:W-:Y:S05]  /*03a0*/  @P1 BRA `(.L_x_290) ;  /* 0x00000004000c1947 */ /* 0x000fea0003800000 */
[----:B------:R-:W2:Y:S01]  /*03b0*/  LDC.64 R2, c[0x0][0x3d0] ;  /* 0x0000f400ff027b82 */ /* 0x000ea20000000a00 */
[----:B------:R-:W-:Y:S02]  /*03c0*/  IMAD.MOV.U32 R10, RZ, RZ, R0 ;  /* 0x000000ffff0a7224 */ /* 0x000fe400078e0000 */
[----:B--2---:R-:W-:-:S07]  /*03d0*/  IMAD.WIDE R2, R14, 0x8, R2 ;  /* 0x000000080e027825 */ /* 0x004fce00078e0202 */
.L_x_297:
[----:B------:R-:W2:Y:S01]  /*03e0*/  LDCU UR6, c[0x0][0x3d8] ;  /* 0x00007b00ff0677ac */ /* 0x000ea20008000800 */
[----:B------:R-:W3:Y:S01]  /*03f0*/  LDC.64 R20, c[0x0][0x3b0] ;  /* 0x0000ec00ff147b82 */ /* 0x000ee20000000a00 */
[----:B------:R-:W4:Y:S01]  /*0400*/  LDG.E.64 R6, desc[UR4][R2.64] ;  /* 0x0000000402067981 */ /* 0x000f22000c1e1b00 */
[----:B------:R-:W0:Y:S06]  /*0410*/  LDCU UR7, c[0x0][0x3e0] ;  /* 0x00007c00ff0777ac */ /* 0x000e2c0008000800 */
[----:B------:R-:W1:Y:S01]  /*0420*/  LDC.64 R12, c[0x0][0x3c8] ;  /* 0x0000f200ff0c7b82 */ /* 0x000e620000000a00 */
[----:B--2---:R-:W-:-:S04]  /*0430*/  IMAD R17, R15, UR6, R10 ;  /* 0x000000060f117c24 */ /* 0x004fc8000f8e020a */
[----:B0-----:R-:W-:-:S04]  /*0440*/  IMAD R16, R17, UR7, R14 ;  /* 0x0000000711107c24 */ /* 0x001fc8000f8e020e */
[----:B---3--:R-:W-:-:S05]  /*0450*/  IMAD.WIDE R20, R16, 0x8, R20 ;  /* 0x0000000810147825 */ /* 0x008fca00078e0214 */
[----:B------:R-:W2:Y:S01]  /*0460*/  LDG.E.64 R18, desc[UR4][R20.64] ;  /* 0x0000000414127981 */ /* 0x000ea2000c1e1b00 */
[----:B-1----:R-:W-:-:S05]  /*0470*/  IMAD.WIDE R12, R17, 0x8, R12 ;  /* 0x00000008110c7825 */ /* 0x002fca00078e020c */
[----:B------:R0:W5:Y:S01]  /*0480*/  LDG.E.64 R4, desc[UR4][R12.64] ;  /* 0x000000040c047981 */ /* 0x000162000c1e1b00 */
[----:B------:R-:W-:Y:S01]  /*0490*/  IADD3 R10, PT, PT, R11, R10, RZ ;  /* 0x0000000a0b0a7210 */ /* 0x000fe20007ffe0ff */
[----:B------:R-:W-:Y:S03]  /*04a0*/  BSSY B2, `(.L_x_291) ;  /* 0x000000c000027945 */ /* 0x000fe60003800000 */
[----:B------:R-:W-:Y:S01]  /*04b0*/  ISETP.GE.AND P2, PT, R10, UR6, PT ;  /* 0x000000060a007c0c */ /* 0x000fe2000bf46270 */
[----:B----4-:R-:W-:-:S08]  /*04c0*/  DMUL R6, R6, 0.5 ;  /* 0x3fe0000006067828 */ /* 0x010fd00000000000 */
[----:B0-2---:R-:W-:-:S11]  /*04d0*/  DMUL R18, R6, R18 ;  /* 0x0000001206127228 */ /* 0x005fd60000000000 */
.L_x_292:
[----:B-----5:R-:W-:Y:S01]  /*04e0*/  DADD R6, R18, R4 ;  /* 0x0000000012067229 */ /* 0x020fe20000000004 */
[----:B------:R-:W-:Y:S09]  /*04f0*/  YIELD ;  /* 0x0000000000007946 */ /* 0x000ff20003800000 */
[----:B------:R-:W2:Y:S02]  /*0500*/  ATOMG.E.CAS.64.STRONG.GPU PT, R6, [R12], R4, R6 ;  /* 0x000000040c0673a9 */ /* 0x000ea400001ee506 */
[----:B--2---:R-:W-:Y:S01]  /*0510*/  ISETP.NE.U32.AND P1, PT, R4, R6, PT ;  /* 0x000000060400720c */ /* 0x004fe20003f25070 */
[----:B------:R-:W-:-:S03]  /*0520*/  IMAD.MOV.U32 R4, RZ, RZ, R6 ;  /* 0x000000ffff047224 */ /* 0x000fc600078e0006 */
[-C--:B------:R-:W-:Y:S02]  /*0530*/  ISETP.NE.AND.EX P1, PT, R5, R7.reuse, PT, P1 ;  /* 0x000000070500720c */ /* 0x080fe40003f25310 */
[----:B------:R-:W-:-:S11]  /*0540*/  MOV R5, R7 ;  /* 0x0000000700057202 */ /* 0x000fd60000000f00 */
[----:B------:R-:W-:Y:S05]  /*0550*/  @P1 BRA `(.L_x_292) ;  /* 0xfffffffc00e01947 */ /* 0x000fea000383ffff */
[----:B------:R-:W-:Y:S05]  /*0560*/  BSYNC B2 ;  /* 0x0000000000027941 */ /* 0x000fea0003800000 */
.L_x_291:
[----:B------:R-:W0:Y:S01]  /*0570*/  LDC.64 R20, c[0x0][0x3a8] ;  /* 0x0000ea00ff147b82 */ /* 0x000e220000000a00 */
[----:B------:R-:W2:Y:S07]  /*0580*/  LDG.E.64 R6, desc[UR4][R2.64] ;  /* 0x0000000402067981 */ /* 0x000eae000c1e1b00 */
[----:B------:R-:W1:Y:S01]  /*0590*/  LDC.64 R12, c[0x0][0x3c0] ;  /* 0x0000f000ff0c7b82 */ /* 0x000e620000000a00 */
[----:B0-----:R-:W-:-:S05]  /*05a0*/  IMAD.WIDE R20, R16, 0x8, R20 ;  /* 0x0000000810147825 */ /* 0x001fca00078e0214 */
[----:B------:R-:W3:Y:S01]  /*05b0*/  LDG.E.64 R18, desc[UR4][R20.64] ;  /* 0x0000000414127981 */ /* 0x000ee2000c1e1b00 */
[----:B-1----:R-:W-:-:S05]  /*05c0*/  IMAD.WIDE R12, R17, 0x8, R12 ;  /* 0x00000008110c7825 */ /* 0x002fca00078e020c */
[----:B------:R0:W5:Y:S01]  /*05d0*/  LDG.E.64 R4, desc[UR4][R12.64] ;  /* 0x000000040c047981 */ /* 0x000162000c1e1b00 */
[----:B------:R-:W-:Y:S01]  /*05e0*/  BSSY B2, `(.L_x_293) ;  /* 0x000000b000027945 */ /* 0x000fe20003800000 */
[----:B--2---:R-:W-:-:S08]  /*05f0*/  DMUL R6, R6, 0.5 ;  /* 0x3fe0000006067828 */ /* 0x004fd00000000000 */
[----:B0--3--:R-:W-:-:S11]  /*0600*/  DMUL R18, R6, R18 ;  /* 0x0000001206127228 */ /* 0x009fd60000000000 */
.L_x_294:
        /* <DEDUP_REMOVED lines=9> */
.L_x_293:
[----:B------:R-:W0:Y:S01]  /*06a0*/  LDC.64 R12, c[0x0][0x3a0] ;  /* 0x0000e800ff0c7b82 */ /* 0x000e220000000a00 */
[----:B------:R-:W2:Y:S07]  /*06b0*/  LDG.E.64 R6, desc[UR4][R2.64] ;  /* 0x0000000402067981 */ /* 0x000eae000c1e1b00 */
[----:B------:R-:W1:Y:S01]  /*06c0*/  LDC.64 R4, c[0x0][0x3b8] ;  /* 0x0000ee00ff047b82 */ /* 0x000e620000000a00 */
[----:B0-----:R-:W-:-:S06]  /*06d0*/  IMAD.WIDE R12, R16, 0x8, R12 ;  /* 0x00000008100c7825 */ /* 0x001fcc00078e020c */
[----:B------:R-:W3:Y:S01]  /*06e0*/  LDG.E.64 R12, desc[UR4][R12.64] ;  /* 0x000000040c0c7981 */ /* 0x000ee2000c1e1b00 */
[----:B-1----:R-:W-:-:S05]  /*06f0*/  IMAD.WIDE R16, R17, 0x8, R4 ;  /* 0x0000000811107825 */ /* 0x002fca00078e0204 */
[----:B------:R0:W5:Y:S01]  /*0700*/  LDG.E.64 R4, desc[UR4][R16.64] ;  /* 0x0000000410047981 */ /* 0x000162000c1e1b00 */
[----:B------:R-:W-:Y:S01]  /*0710*/  BSSY B2, `(.L_x_295) ;  /* 0x000000b000027945 */ /* 0x000fe20003800000 */
[----:B--2---:R-:W-:-:S08]  /*0720*/  DMUL R6, R6, 0.5 ;  /* 0x3fe0000006067828 */ /* 0x004fd00000000000 */
[----:B0--3--:R-:W-:-:S11]  /*0730*/  DMUL R18, R6, R12 ;  /* 0x0000000c06127228 */ /* 0x009fd60000000000 */
.L_x_296:
        /* <DEDUP_REMOVED lines=9> */
.L_x_295:
[----:B------:R-:W-:Y:S05]  /*07d0*/  @!P2 BRA `(.L_x_297) ;  /* 0xfffffffc0000a947 */ /* 0x000fea000383ffff */
.L_x_290:
[----:B------:R-:W-:Y:S05]  /*07e0*/  BSYNC B0 ;  /* 0x0000000000007941 */ /* 0x000fea0003800000 */
.L_x_289:
[----:B------:R-:W2:Y:S01]  /*07f0*/  LDCU UR6, c[0x0][0x364] ;  /* 0x00006c80ff0677ac */ /* 0x000ea20008000800 */
[----:B------:R-:W3:Y:S01]  /*0800*/  LDCU UR7, c[0x0][0x3e0] ;  /* 0x00007c00ff0777ac */ /* 0x000ee20008000800 */
[----:B--2---:R-:W-:-:S05]  /*0810*/  VIADD R14, R14, UR6 ;  /* 0x000000060e0e7c36 */ /* 0x004fca0008000000 */
[----:B---3--:R-:W-:-:S13]  /*0820*/  ISETP.GE.AND P1, PT, R14, UR7, PT ;  /* 0x000000070e007c0c */ /* 0x008fda000bf26270 */
[----:B------:R-:W-:Y:S05]  /*0830*/  @!P1 BRA `(.L_x_298) ;  /* 0xfffffff800cc9947 */ /* 0x000fea000383ffff */
.L_x_288:
[----:B------:R-:W-:Y:S05]  /*0840*/  BSYNC B1 ;  /* 0x0000000000017941 */ /* 0x000fea0003800000 */
.L_x_287:
[----:B------:R-:W2:Y:S01]  /*0850*/  LDCU UR7, c[0x0][0x3dc] ;  /* 0x00007b80ff0777ac */ /* 0x000ea20008000800 */
[----:B------:R-:W3:Y:S01]  /*0860*/  LDCU UR6, c[0x0][0x368] ;  /* 0x00006d00ff0677ac */ /* 0x000ee20008000800 */
[----:B--2---:R-:W-:Y:S01]  /*0870*/  IMAD.U32 R3, RZ, RZ, UR7 ;  /* 0x00000007ff037e24 */ /* 0x004fe2000f8e00ff */
[----:B---3--:R-:W-:-:S04]  /*0880*/  IADD3 R15, PT, PT, R15, UR6, RZ ;  /* 0x000000060f0f7c10 */ /* 0x008fc8000fffe0ff */
[----:B------:R-:W-:-:S13]  /*0890*/  ISETP.GE.AND P1, PT, R15, R3, PT ;  /* 0x000000030f00720c */ /* 0x000fda0003f26270 */
[----:B------:R-:W-:Y:S05]  /*08a0*/  @!P1 BRA `(.L_x_299) ;  /* 0xfffffff8009c9947 */ /* 0x000fea000383ffff */
.L_x_286:
[----:B------:R-:W-:Y:S05]  /*08b0*/  WARPSYNC.ALL ;  /* 0x0000000000007948 */ /* 0x000fea0003800000 */
[----:B------:R-:W-:Y:S06]  /*08c0*/  BAR.SYNC.DEFER_BLOCKING 0x0 ;  /* 0x0000000000007b1d */ /* 0x000fec0000010000 */
[----:B------:R-:W-:Y:S05]  /*08d0*/  @!P0 BRA `(.L_x_300) ;  /* 0x0000000000f48947 */ /* 0x000fea0003800000 */
[----:B---3--:R-:W2:Y:S01]  /*08e0*/  LDC R14, c[0x0][0x360] ;  /* 0x0000d800ff0e7b82 */ /* 0x008ea20000000800 */
[----:B------:R-:W-:-:S07]  /*08f0*/  MOV R16, R8 ;  /* 0x0000000800107202 */ /* 0x000fce0000000f00 */
[----:B------:R-:W3:Y:S02]  /*0900*/  LDC R15, c[0x0][0x368] ;  /* 0x0000da00ff0f7b82 */ /* 0x000ee40000000800 */
.L_x_308:
[----:B------:R-:W4:Y:S01]  /*0910*/  LDCU UR6, c[0x0][0x3d8] ;  /* 0x00007b00ff0677ac */ /* 0x000f220008000800 */
[----:B------:R-:W-:Y:S01]  /*0920*/  BSSY B0, `(.L_x_301) ;  /* 0x0000033000007945 */ /* 0x000fe20003800000 */
[----:B----4-:R-:W-:-:S13]  /*0930*/  ISETP.GE.AND P0, PT, R0, UR6, PT ;  /* 0x0000000600007c0c */ /* 0x010fda000bf06270 */
[----:B------:R-:W-:Y:S05]  /*0940*/  @P0 BRA `(.L_x_302) ;  /* 0x0000000000c00947 */ /* 0x000fea0003800000 */
[----:B------:R-:W4:Y:S01]  /*0950*/  LDC.64 R2, c[0x0][0x390] ;  /* 0x0000e400ff027b82 */ /* 0x000f220000000a00 */
[----:B------:R-:W-:-:S07]  /*0960*/  IMAD.MOV.U32 R17, RZ, RZ, R0 ;  /* 0x000000ffff117224 */ /* 0x000fce00078e0000 */
[----:B-1----:R-:W1:Y:S01]  /*0970*/  LDC.64 R10, c[0x0][0x388] ;  /* 0x0000e200ff0a7b82 */ /* 0x002e620000000a00 */
[----:B----4-:R-:W-:-:S04]  /*0980*/  IMAD.WIDE R2, R16, 0x8, R2 ;  /* 0x0000000810027825 */ /* 0x010fc800078e0202 */
[----:B-1----:R-:W-:-:S07]  /*0990*/  IMAD.WIDE R10, R16, 0x8, R10 ;  /* 0x00000008100a7825 */ /* 0x002fce00078e020a */
.L_x_307:
[----:B------:R-:W1:Y:S01]  /*09a0*/  LDC.64 R12, c[0x0][0x380] ;  /* 0x0000e000ff0c7b82 */ /* 0x000e620000000a00 */
[----:B------:R-:W4:Y:S01]  /*09b0*/  LDCU UR6, c[0x0][0x3d8] ;  /* 0x00007b00ff0677ac */ /* 0x000f220008000800 */
[----:B------:R1:W5:Y:S06]  /*09c0*/  LDG.E.64 R4, desc[UR4][R2.64] ;  /* 0x0000000402047981 */ /* 0x00036c000c1e1b00 */
[----:B0-----:R-:W0:Y:S01]  /*09d0*/  LDC.64 R22, c[0x0][0x3c0] ;  /* 0x0000f000ff167b82 */ /* 0x001e220000000a00 */
[----:B----4-:R-:W-:Y:S02]  /*09e0*/  IMAD R20, R16, UR6, R17 ;  /* 0x0000000610147c24 */ /* 0x010fe4000f8e0211 */
[----:B-1----:R-:W-:-:S05]  /*09f0*/  IMAD.WIDE R12, R17, 0x8, R12 ;  /* 0x00000008110c7825 */ /* 0x002fca00078e020c */
[----:B------:R-:W4:Y:S01]  /*0a00*/  LDG.E.64 R6, desc[UR4][R12.64] ;  /* 0x000000040c067981 */ /* 0x000f22000c1e1b00 */
[----:B0-----:R-:W-:-:S05]  /*0a10*/  IMAD.WIDE R22, R20, 0x8, R22 ;  /* 0x0000000814167825 */ /* 0x001fca00078e0216 */
[----:B------:R-:W4:Y:S01]  /*0a20*/  LDG.E.64 R18, desc[UR4][R22.64] ;  /* 0x0000000416127981 */ /* 0x000f22000c1e1b00 */
[----:B--2---:R-:W-:Y:S01]  /*0a30*/  IADD3 R17, PT, PT, R14, R17, RZ ;  /* 0x000000110e117210 */ /* 0x004fe20007ffe0ff */
[----:B------:R-:W-:Y:S03]  /*0a40*/  BSSY B1, `(.L_x_303) ;  /* 0x000000b000017945 */ /* 0x000fe60003800000 */
[----:B------:R-:W-:Y:S01]  /*0a50*/  ISETP.GE.AND P1, PT, R17, UR6, PT ;  /* 0x0000000611007c0c */ /* 0x000fe2000bf26270 */
[----:B----4-:R-:W-:-:S12]  /*0a60*/  DMUL R18, R18, R6 ;  /* 0x0000000612127228 */ /* 0x010fd80000000000 */
.L_x_304:
        /* <DEDUP_REMOVED lines=9> */
.L_x_303:
[----:B------:R-:W0:Y:S01]  /*0b00*/  LDC.64 R6, c[0x0][0x3c8] ;  /* 0x0000f200ff067b82 */ /* 0x000e220000000a00 */
[----:B------:R-:W2:Y:S07]  /*0b10*/  LDG.E.64 R12, desc[UR4][R12.64] ;  /* 0x000000040c0c7981 */ /* 0x000eae000c1e1b00 */
[----:B------:R-:W1:Y:S01]  /*0b20*/  LDC.64 R4, c[0x0][0x3b8] ;  /* 0x0000ee00ff047b82 */ /* 0x000e620000000a00 */
[----:B0-----:R-:W-:-:S06]  /*0b30*/  IMAD.WIDE R6, R20, 0x8, R6 ;  /* 0x0000000814067825 */ /* 0x001fcc00078e0206 */
[----:B------:R-:W4:Y:S01]  /*0b40*/  LDG.E.64 R6, desc[UR4][R6.64] ;  /* 0x0000000406067981 */ /* 0x000f22000c1e1b00 */
[----:B-1----:R-:W-:-:S03]  /*0b50*/  IMAD.WIDE R20, R20, 0x8, R4 ;  /* 0x0000000814147825 */ /* 0x002fc600078e0204 */
[----:B------:R0:W5:Y:S04]  /*0b60*/  LDG.E.64 R4, desc[UR4][R10.64] ;  /* 0x000000040a047981 */ /* 0x000168000c1e1b00 */
[----:B------:R-:W4:Y:S01]  /*0b70*/  LDG.E.64 R20, desc[UR4][R20.64] ;  /* 0x0000000414147981 */ /* 0x000f22000c1e1b00 */
[----:B------:R-:W-:Y:S01]  /*0b80*/  BSSY B1, `(.L_x_305) ;  /* 0x000000b000017945 */ /* 0x000fe20003800000 */
[----:B----4-:R-:W-:-:S08]  /*0b90*/  DADD R18, R6, R20 ;  /* 0x0000000006127229 */ /* 0x010fd00000000014 */
[----:B0-2---:R-:W-:-:S11]  /*0ba0*/  DMUL R18, R18, R12 ;  /* 0x0000000c12127228 */ /* 0x005fd60000000000 */
.L_x_306:
        /* <DEDUP_REMOVED lines=9> */
.L_x_305:
[----:B------:R-:W-:Y:S05]  /*0c40*/  @!P1 BRA `(.L_x_307) ;  /* 0xfffffffc00549947 */ /* 0x000fea000383ffff */
.L_x_302:
[----:B------:R-:W-:Y:S05]  /*0c50*/  BSYNC B0 ;  /* 0x0000000000007941 */ /* 0x000fea0003800000 */
.L_x_301:
[----:B------:R-:W4:Y:S01]  /*0c60*/  LDCU UR6, c[0x0][0x3dc] ;  /* 0x00007b80ff0677ac */ /* 0x000f220008000800 */
[----:B---3--:R-:W-:Y:S01]  /*0c70*/  IMAD.IADD R16, R15, 0x1, R16 ;  /* 0x000000010f107824 */ /* 0x008fe200078e0210 */
[----:B----4-:R-:W-:-:S04]  /*0c80*/  MOV R3, UR6 ;  /* 0x0000000600037c02 */ /* 0x010fc80008000f00 */
[----:B------:R-:W-:-:S13]  /*0c90*/  ISETP.GE.AND P0, PT, R16, R3, PT ;  /* 0x000000031000720c */ /* 0x000fda0003f06270 */
[----:B------:R-:W-:Y:S05]  /*0ca0*/  @!P0 BRA `(.L_x_308) ;  /* 0xfffffffc00188947 */ /* 0x000fea000383ffff */
.L_x_300:
[----:B------:R-:W-:Y:S05]  /*0cb0*/  WARPSYNC.ALL ;  /* 0x0000000000007948 */ /* 0x000fea0003800000 */
[----:B------:R-:W-:Y:S01]  /*0cc0*/  BAR.SYNC.DEFER_BLOCKING 0x0 ;  /* 0x0000000000007b1d */ /* 0x000fe20000010000 */
[----:B------:R-:W-:-:S04]  /*0cd0*/  LOP3.LUT P0, RZ, R0, R9, RZ, 0xfc, !PT ;  /* 0x0000000900ff7212 */ /* 0x000fc8000780fcff */
[----:B------:R-:W-:-:S13]  /*0ce0*/  ISETP.GE.OR P0, PT, R8, R3, P0 ;  /* 0x000000030800720c */ /* 0x000fda0000706670 */
[----:B------:R-:W-:Y:S05]  /*0cf0*/  @P0 EXIT ;  /* 0x000000000000094d */ /* 0x000fea0003800000 */
[----:B---3--:R-:W3:Y:S01]  /*0d00*/  LDC.64 R18, c[0x0][0x388] ;  /* 0x0000e200ff127b82 */ /* 0x008ee20000000a00 */
[----:B------:R-:W4:Y:S07]  /*0d10*/  LDCU UR6, c[0x0][0x368] ;  /* 0x00006d00ff0677ac */ /* 0x000f2e0008000800 */
[----:B------:R-:W0:Y:S08]  /*0d20*/  LDC.64 R16, c[0x0][0x390] ;  /* 0x0000e400ff107b82 */ /* 0x000e300000000a00 */
[----:B--2---:R-:W2:Y:S02]  /*0d30*/  LDC.64 R14, c[0x0][0x398] ;  /* 0x0000e600ff0e7b82 */ /* 0x004ea40000000a00 */
.L_x_309:
[----:B0-----:R-:W-:-:S04]  /*0d40*/  IMAD.WIDE R4, R8, 0x8, R16 ;  /* 0x0000000808047825 */ /* 0x001fc800078e0210 */
[C---:B---3--:R-:W-:Y:S02]  /*0d50*/  IMAD.WIDE R6, R8.reuse, 0x8, R18 ;  /* 0x0000000808067825 */ /* 0x048fe400078e0212 */
[----:B------:R-:W1:Y:S04]  /*0d60*/  LDG.E.64 R4, desc[UR4][R4.64] ;  /* 0x0000000404047981 */ /* 0x000e68000c1e1b00 */
[----:B------:R-:W1:Y:S01]  /*0d70*/  LDG.E.64 R6, desc[UR4][R6.64] ;  /* 0x0000000406067981 */ /* 0x000e62000c1e1b00 */
[----:B--2---:R-:W-:-:S04]  /*0d80*/  IMAD.WIDE R12, R8, 0x8, R14 ;  /* 0x00000008080c7825 */ /* 0x004fc800078e020e */
[----:B----4-:R-:W-:-:S05]  /*0d90*/  VIADD R8, R8, UR6 ;  /* 0x0000000608087c36 */ /* 0x010fca0008000000 */
[----:B------:R-:W-:Y:S01]  /*0da0*/  ISETP.GE.AND P0, PT, R8, R3, PT ;  /* 0x000000030800720c */ /* 0x000fe20003f06270 */
[----:B-1----:R-:W-:-:S07]  /*0db0*/  DADD R10, R4, -R6 ;  /* 0x00000000040a7229 */ /* 0x002fce0000000806 */
[----:B------:R0:W-:Y:S05]  /*0dc0*/  STG.E.64 desc[UR4][R12.64], R10 ;  /* 0x0000000a0c007986 */ /* 0x0001ea000c101b04 */
[----:B------:R-:W-:Y:S05]  /*0dd0*/  @!P0 BRA `(.L_x_309) ;  /* 0xfffffffc00d88947 */ /* 0x000fea000383ffff */
[----:B------:R-:W-:Y:S05]  /*0de0*/  EXIT ;  /* 0x000000000000794d */ /* 0x000fea0003800000 */
.L_x_310:
        /* <DEDUP_REMOVED lines=9> */
.L_x_1138:


//--------------------- .text._Z12fband_nonisoPdS_S_S_S_S_S_S_S_S_S_S_S_S_S_S_S_S_S_S_S_S_S_S_diddiiddiddiiidid --------------------------
	.section	.text._Z12fband_nonisoPdS_S_S_S_S_S_S_S_S_S_S_S_S_S_S_S_S_S_S_S_S_S_S_diddiiddiddiiidid,"ax",@progbits
	.align	128
        .global         _Z12fband_nonisoPdS_S_S_S_S_S_S_S_S_S_S_S_S_S_S_S_S_S_S_S_S_S_S_diddiiddiddiiidid
        .type           _Z12fband_nonisoPdS_S_S_S_S_S_S_S_S_S_S_S_S_S_S_S_S_S_S_S_S_S_S_diddiiddiddiiidid,@function
        .size           _Z12fband_nonisoPdS_S_S_S_S_S_S_S_S_S_S_S_S_S_S_S_S_S_S_S_S_S_S_diddiiddiddiiidid,(.L_x_1097 - _Z12fband_nonisoPdS_S_S_S_S_S_S_S_S_S_S_S_S_S_S_S_S_S_S_S_S_S_S_diddiiddiddiiidid)
        .other          _Z12fband_nonisoPdS_S_S_S_S_S_S_S_S_S_S_S_S_S_S_S_S_S_S_S_S_S_S_diddiiddiddiiidid,@"STO_CUDA_ENTRY STV_DEFAULT"
_Z12fband_nonisoPdS_S_S_S_S_S_S_S_S_S_S_S_S_S_S_S_S_S_S_S_S_S_S_diddiiddiddiiidid:
.text._Z12fband_nonisoPdS_S_S_S_S_S_S_S_S_S_S_S_S_S_S_S_S_S_S_S_S_S_S_diddiiddiddiiidid:
[----:B------:R-:W0:Y:S01]  /*0000*/  LDC R1, c[0x0][0x37c] ;  /* 0x0000df00ff017b82 */ /* 0x000e220000000800 */
[----:B------:R-:W1:Y:S01]  /*0010*/  S2R R18, SR_TID.Y ;  /* 0x0000000000127919 */ /* 0x000e620000002200 */
[----:B------:R-:W2:Y:S06]  /*0020*/  LDCU UR5, c[0x0][0x2fc] ;  /* 0x00005f80ff0577ac */ /* 0x000eac0008000800 */
[----:B------:R-:W3:Y:S01]  /*0030*/  LDC R0, c[0x0][0x360] ;  /* 0x0000d800ff007b82 */ /* 0x000ee20000000800 */
[----:B0-----:R-:W-:Y:S01]  /*0040*/  VIADD R1, R1, 0xfffffff0 ;  /* 0xfffffff001017836 */ /* 0x001fe20000000000 */
[----:B------:R-:W3:Y:S01]  /*0050*/  S2R R17, SR_TID.X ;  /* 0x0000000000117919 */ /* 0x000ee20000002100 */
[----:B------:R-:W0:Y:S01]  /*0060*/  LDCU UR8, c[0x0][0x478] ;  /* 0x00008f00ff0877ac */ /* 0x000e220008000800 */
[----:B------:R-:W4:Y:S04]  /*0070*/  LDCU UR9, c[0x0][0x464] ;  /* 0x00008c80ff0977ac */ /* 0x000f280008000800 */
[----:B------:R-:W1:Y:S01]  /*0080*/  S2UR UR7, SR_CTAID.Y ;  /* 0x00000000000779c3 */ /* 0x000e620000002600 */
[----:B------:R-:W5:Y:S07]  /*0090*/  LDCU UR4, c[0x0][0x2f8] ;  /* 0x00005f00ff0477ac */ /* 0x000f6e0008000800 */
[----:B------:R-:W1:Y:S01]  /*00a0*/  LDC R3, c[0x0][0x364] ;  /* 0x0000d900ff037b82 */ /* 0x000e620000000800 */
[----:B0-----:R-:W-:-:S07]  /*00b0*/  IMAD.U32 R13, RZ, RZ, UR8 ;  /* 0x00000008ff0d7e24 */ /* 0x001fce000f8e00ff */
[----:B------:R-:W3:Y:S01]  /*00c0*/  S2UR UR6, SR_CTAID.X ;  /* 0x00000000000679c3 */ /* 0x000ee20000002500 */
[----:B-----5:R-:W-:-:S05]  /*00d0*/  IADD3 R19, P1, PT, R1, UR4, RZ ;  /* 0x0000000401137c10 */ /* 0x020fca000ff3e0ff */
[----:B--2---:R-:W-:Y:S02]  /*00e0*/  IMAD.X R22, RZ, RZ, UR5, P1 ;  /* 0x00000005ff167e24 */ /* 0x004fe400088e06ff */
[----:B-1----:R-:W-:-:S05]  /*00f0*/  IMAD R18, R3, UR7, R18 ;  /* 0x0000000703127c24 */ /* 0x002fca000f8e0212 */
[----:B------:R-:W-:Y:S01]  /*0100*/  ISETP.GE.AND P0, PT, R18, R13, PT ;  /* 0x0000000d1200720c */ /* 0x000fe20003f06270 */
[----:B---3--:R-:W-:Y:S02]  /*0110*/  IMAD R17, R0, UR6, R17 ;  /* 0x0000000600117c24 */ /* 0x008fe4000f8e0211 */
[----:B----4-:R-:W-:-:S05]  /*0120*/  IMAD.U32 R0, RZ, RZ, UR9 ;  /* 0x00000009ff007e24 */ /* 0x010fca000f8e00ff */
[----:B------:R-:W-:-:S13]  /*0130*/  ISETP.GE.OR P0, PT, R17, R0, P0 ;  /* 0x000000001100720c */ /* 0x000fda0000706670 */
[----:B------:R-:W-:Y:S05]  /*0140*/  @P0 EXIT ;  /* 0x000000000000094d */ /* 0x000fea0003800000 */
[----:B------:R-:W0:Y:S01]  /*0150*/  LDCU UR4, c[0x0][0x460] ;  /* 0x00008c00ff0477ac */ /* 0x000e220008000800 */
[----:B------:R-:W1:Y:S01]  /*0160*/  LDCU.64 UR46, c[0x0][0x358] ;  /* 0x00006b00ff2e77ac */ /* 0x000e620008000a00 */
[----:B------:R-:W-:Y:S01]  /*0170*/  UMOV UR48, URZ ;  /* 0x000000ff00307c82 */ /* 0x000fe20008000000 */
[----:B------:R-:W-:Y:S01]  /*0180*/  UMOV UR49, 0x40000000 ;  /* 0x4000000000317882 */ /* 0x000fe20000000000 */
[----:B0-----:R-:W-:-:S09]  /*0190*/  UISETP.GE.AND UP0, UPT, UR4, 0x1, UPT ;  /* 0x000000010400788c */ /* 0x001fd2000bf06270 */
[----:B-1----:R-:W-:Y:S05]  /*01a0*/  BRA.U !UP0, `(.L_x_311) ;  /* 0x0000002d08287547 */ /* 0x002fea000b800000 */
[----:B------:R-:W0:Y:S01]  /*01b0*/  LDCU UR8, c[0x0][0x45c] ;  /* 0x00008b80ff0877ac */ /* 0x000e220008000800 */
[----:B------:R-:W1:Y:S01]  /*01c0*/  LDC.64 R8, c[0x0][0x458] ;  /* 0x00011600ff087b82 */ /* 0x000e620000000a00 */
[----:B------:R-:W-:Y:S01]  /*01d0*/  IMAD.MOV.U32 R2, RZ, RZ, 0x1 ;  /* 0x00000001ff027424 */ /* 0x000fe200078e00ff */
[----:B------:R-:W2:Y:S01]  /*01e0*/  LDCU UR5, c[0x0][0x490] ;  /* 0x00009200ff0577ac */ /* 0x000ea20008000800 */
[----:B------:R-:W-:Y:S01]  /*01f0*/  IMAD R23, R17, UR4, R17 ;  /* 0x0000000411177c24 */ /* 0x000fe2000f8e0211 */
[----:B------:R-:W3:Y:S04]  /*0200*/  LDCU.64 UR6, c[0x0][0x468] ;  /* 0x00008d00ff0677ac */ /* 0x000ee80008000a00 */
[----:B------:R-:W4:Y:S08]  /*0210*/  LDC.64 R10, c[0x0][0x450] ;  /* 0x00011400ff0a7b82 */ /* 0x000f300000000a00 */
[----:B------:R-:W5:Y:S01]  /*0220*/  LDC.64 R12, c[0x0][0x440] ;  /* 0x00011000ff0c7b82 */ /* 0x000f620000000a00 */
[----:B0-----:R-:W1:Y:S02]  /*0230*/  MUFU.RCP64H R3, UR8 ;  /* 0x0000000800037d08 */ /* 0x001e640008001800 */
[----:B-1----:R-:W-:-:S08]  /*0240*/  DFMA R4, R2, -R8, 1 ;  /* 0x3ff000000204742b */ /* 0x002fd00000000808 */
[----:B------:R-:W-:-:S08]  /*0250*/  DFMA R4, R4, R4, R4 ;  /* 0x000000040404722b */ /* 0x000fd00000000004 */
[----:B------:R-:W-:-:S08]  /*0260*/  DFMA R4, R2, R4, R2 ;  /* 0x000000040204722b */ /* 0x000fd00000000002 */
[----:B------:R-:W-:-:S08]  /*0270*/  DFMA R2, R4, -R8, 1 ;  /* 0x3ff000000402742b */ /* 0x000fd00000000808 */
[----:B------:R-:W-:Y:S02]  /*0280*/  DFMA R92, R4, R2, R4 ;  /* 0x00000002045c722b */ /* 0x000fe40000000004 */
[----:B-----5:R-:W-:Y:S01]  /*0290*/  DADD R2, R12, 2 ;  /* 0x400000000c027429 */ /* 0x020fe20000000000 */
[----:B--2---:R-:W0:Y:S05]  /*02a0*/  I2F.F64 R4, UR5 ;  /* 0x0000000500047d12 */ /* 0x004e2a0008201c00 */
[----:B----4-:R-:W-:-:S04]  /*02b0*/  DMUL R6, R92, R10 ;  /* 0x0000000a5c067228 */ /* 0x010fc80000000000 */
[----:B------:R-:W-:-:S04]  /*02c0*/  LOP3.LUT R2, R3, 0x7ff00000, RZ, 0xc0, !PT ;  /* 0x7ff0000003027812 */ /* 0x000fc800078ec0ff */
[----:B------:R-:W-:Y:S01]  /*02d0*/  DFMA R8, R6, -R8, R10 ;  /* 0x800000080608722b */ /* 0x000fe2000000000a */
[----:B------:R-:W-:Y:S01]  /*02e0*/  ISETP.NE.AND P0, PT, R2, 0x7ff00000, PT ;  /* 0x7ff000000200780c */ /* 0x000fe20003f05270 */
[----:B------:R-:W1:Y:S01]  /*02f0*/  LDC R10, c[0x0][0x454] ;  /* 0x00011500ff0a7b82 */ /* 0x000e620000000800 */
[----:B0-----:R-:W-:-:S05]  /*0300*/  DADD R4, -R4, 1 ;  /* 0x3ff0000004047429 */ /* 0x001fca0000000100 */
[----:B------:R-:W-:-:S03]  /*0310*/  DFMA R92, R92, R8, R6 ;  /* 0x000000085c5c722b */ /* 0x000fc60000000006 */
[----:B---3--:R-:W-:-:S03]  /*0320*/  DMUL R20, R4, UR6 ;  /* 0x0000000604147c28 */ /* 0x008fc60008000000 */
[----:B------:R-:W-:-:S04]  /*0330*/  DSETP.EQ.AND P2, PT, |R12|, +INF , !P0 ;  /* 0x7ff000000c00742a */ /* 0x000fc80004742200 */
[----:B------:R-:W-:Y:S02]  /*0340*/  FFMA R0, RZ, UR8, R93 ;  /* 0x00000008ff007c23 */ /* 0x000fe4000800005d */
[----:B------:R-:W-:-:S03]  /*0350*/  P2R R63, PR, RZ, 0x4 ;  /* 0x00000004ff3f7803 */ /* 0x000fc60000000000 */
[----:B------:R-:W-:Y:S02]  /*0360*/  FSETP.GT.AND P1, PT, |R0|, 1.469367938527859385e-39, PT ;  /* 0x001000000000780b */ /* 0x000fe40003f24200 */
[----:B-1----:R-:W-:-:S13]  /*0370*/  FSETP.GEU.AND P0, PT, |R10|, 6.5827683646048100446e-37, PT ;  /* 0x036000000a00780b */ /* 0x002fda0003f0e200 */
[----:B------:R-:W-:Y:S05]  /*0380*/  @P1 BRA P0, `(.L_x_312) ;  /* 0x0000000000201947 */ /* 0x000fea0000000000 */
[----:B------:R-:W0:Y:S01]  /*0390*/  LDCU.64 UR4, c[0x0][0x450] ;  /* 0x00008a00ff0477ac */ /* 0x000e220008000a00 */
[----:B------:R-:W-:Y:S01]  /*03a0*/  MOV R0, 0x410 ;  /* 0x0000041000007802 */ /* 0x000fe20000000f00 */
[----:B------:R-:W1:Y:S01]  /*03b0*/  LDCU.64 UR6, c[0x0][0x458] ;  /* 0x00008b00ff0677ac */ /* 0x000e620008000a00 */
[----:B0-----:R-:W-:Y:S01]  /*03c0*/  MOV R12, UR4 ;  /* 0x00000004000c7c02 */ /* 0x001fe20008000f00 */
[----:B------:R-:W-:Y:S02]  /*03d0*/  IMAD.U32 R13, RZ, RZ, UR5 ;  /* 0x00000005ff0d7e24 */ /* 0x000fe4000f8e00ff */
[----:B-1----:R-:W-:Y:S02]  /*03e0*/  IMAD.U32 R10, RZ, RZ, UR6 ;  /* 0x00000006ff0a7e24 */ /* 0x002fe4000f8e00ff */
[----:B------:R-:W-:-:S07]  /*03f0*/  IMAD.U32 R11, RZ, RZ, UR7 ;  /* 0x00000007ff0b7e24 */ /* 0x000fce000f8e00ff */
[----:B------:R-:W-:Y:S05]  /*0400*/  CALL.REL.NOINC `($__internal_4_$__cuda_sm20_div_rn_f64_full) ;  /* 0x00000058002c7944 */ /* 0x000fea0003c00000 */
.L_x_312:
[----:B------:R-:W0:Y:S01]  /*0410*/  LDC.64 R60, c[0x0][0x460] ;  /* 0x00011800ff3c7b82 */ /* 0x000e220000000a00 */
[----:B------:R-:W1:Y:S01]  /*0420*/  LDCU.64 UR4, c[0x0][0x3b0] ;  /* 0x00007600ff0477ac */ /* 0x000e620008000a00 */
[----:B------:R-:W-:Y:S01]  /*0430*/  DMUL R92, R92, R92 ;  /* 0x0000005c5c5c7228 */ /* 0x000fe20000000000 */
[----:B------:R-:W-:Y:S01]  /*0440*/  SHF.R.S32.HI R57, RZ, 0x1f, R23 ;  /* 0x0000001fff397819 */ /* 0x000fe20000011417 */
[----:B------:R-:W-:Y:S01]  /*0450*/  IMAD.MOV.U32 R28, RZ, RZ, -0x36e2eb1c ;  /* 0xc91d14e4ff1c7424 */ /* 0x000fe200078e00ff */
[----:B------:R-:W2:Y:S01]  /*0460*/  LDCU.64 UR10, c[0x0][0x440] ;  /* 0x00008800ff0a77ac */ /* 0x000ea20008000a00 */
[----:B------:R-:W-:Y:S01]  /*0470*/  IMAD.MOV.U32 R29, RZ, RZ, 0x3fc43fe5 ;  /* 0x3fc43fe5ff1d7424 */ /* 0x000fe200078e00ff */
[----:B------:R-:W-:Y:S01]  /*0480*/  MOV R2, 0x9999999a ;  /* 0x9999999a00027802 */ /* 0x000fe20000000f00 */
[----:B------:R-:W-:Y:S01]  /*0490*/  IMAD.MOV.U32 R3, RZ, RZ, 0x3ff39999 ;  /* 0x3ff39999ff037424 */ /* 0x000fe200078e00ff */
[----:B------:R-:W3:Y:S01]  /*04a0*/  LDCU.64 UR6, c[0x0][0x480] ;  /* 0x00009000ff0677ac */ /* 0x000ee20008000a00 */
[----:B------:R-:W-:Y:S01]  /*04b0*/  DMUL R20, R20, R92 ;  /* 0x0000005c14147228 */ /* 0x000fe20000000000 */
[----:B------:R-:W-:Y:S01]  /*04c0*/  IMAD.MOV.U32 R26, RZ, RZ, 0x54442d18 ;  /* 0x54442d18ff1a7424 */ /* 0x000fe200078e00ff */
[----:B------:R-:W4:Y:S01]  /*04d0*/  LDCU UR9, c[0x0][0x478] ;  /* 0x00008f00ff0977ac */ /* 0x000f220008000800 */
[----:B------:R-:W-:-:S02]  /*04e0*/  IMAD.MOV.U32 R27, RZ, RZ, 0x401921fb ;  /* 0x401921fbff1b7424 */ /* 0x000fc400078e00ff */
[----:B------:R-:W-:Y:S01]  /*04f0*/  IMAD.MOV.U32 R56, RZ, RZ, 0x1 ;  /* 0x00000001ff387424 */ /* 0x000fe200078e00ff */
[----:B------:R-:W5:Y:S01]  /*0500*/  LDCU UR8, c[0x0][0x460] ;  /* 0x00008c00ff0877ac */ /* 0x000f620008000800 */
[----:B------:R-:W0:Y:S01]  /*0510*/  LDCU.64 UR38, c[0x0][0x440] ;  /* 0x00008800ff2677ac */ /* 0x000e220008000a00 */
[----:B--2---:R-:W-:Y:S01]  /*0520*/  DFMA R28, -R28, UR10, R2 ;  /* 0x0000000a1c1c7c2b */ /* 0x004fe20008000102 */
[-C--:B0-----:R-:W-:Y:S01]  /*0530*/  IADD3 R0, P0, PT, R23, R60.reuse, RZ ;  /* 0x0000003c17007210 */ /* 0x081fe20007f1e0ff */
[C---:B------:R-:W-:Y:S01]  /*0540*/  VIADD R16, R60.reuse, 0xffffffff ;  /* 0xffffffff3c107836 */ /* 0x040fe20000000000 */
[----:B------:R-:W0:Y:S01]  /*0550*/  LDCU.64 UR36, c[0x0][0x480] ;  /* 0x00009000ff2477ac */ /* 0x000e220008000a00 */
[-CC-:B------:R-:W-:Y:S01]  /*0560*/  IMAD R59, R61, R60.reuse, R17.reuse ;  /* 0x0000003c3d3b7224 */ /* 0x180fe200078e0211 */
[----:B------:R-:W-:Y:S01]  /*0570*/  LEA.HI.X.SX32 R5, R60, R57, 0x1, P0 ;  /* 0x000000393c057211 */ /* 0x000fe200000f0eff */
[----:B------:R-:W-:Y:S01]  /*0580*/  IMAD R61, R16, R61, R17 ;  /* 0x0000003d103d7224 */ /* 0x000fe200078e0211 */
[C---:B-1----:R-:W-:Y:S01]  /*0590*/  LEA R30, P0, R0.reuse, UR4, 0x3 ;  /* 0x00000004001e7c11 */ /* 0x042fe2000f8018ff */
[----:B------:R-:W-:Y:S01]  /*05a0*/  UMOV UR4, 0x54442d18 ;  /* 0x54442d1800047882 */ /* 0x000fe20000000000 */
[----:B---3--:R-:W-:Y:S01]  /*05b0*/  DMUL R26, R26, UR6 ;  /* 0x000000061a1a7c28 */ /* 0x008fe20008000000 */
[----:B------:R-:W-:Y:S01]  /*05c0*/  IMAD R2, R17, R60, R60 ;  /* 0x0000003c11027224 */ /* 0x000fe200078e023c */
[----:B------:R-:W-:Y:S01]  /*05d0*/  LEA.HI.X R31, R0, UR5, R5, 0x3, P0 ;  /* 0x00000005001f7c11 */ /* 0x000fe200080f1c05 */
[----:B------:R-:W-:Y:S01]  /*05e0*/  UMOV UR5, 0x400921fb ;  /* 0x400921fb00057882 */ /* 0x000fe20000000000 */
[----:B-----5:R-:W-:Y:S01]  /*05f0*/  MOV R58, UR8 ;  /* 0x00000008003a7c02 */ /* 0x020fe20008000f00 */
[----:B------:R-:W-:Y:S01]  /*0600*/  DMUL R24, R20, UR4 ;  /* 0x0000000414187c28 */ /* 0x000fe20008000000 */
[--C-:B----4-:R-:W-:Y:S01]  /*0610*/  IMAD R60, R59, UR9, R18.reuse ;  /* 0x000000093b3c7c24 */ /* 0x110fe2000f8e0212 */
[----:B------:R-:W1:Y:S01]  /*0620*/  LDCU.64 UR42, c[0x0][0x4b0] ;  /* 0x00009600ff2a77ac */ /* 0x000e620008000a00 */
[----:B------:R-:W-:Y:S01]  /*0630*/  IMAD R62, R61, UR9, R18 ;  /* 0x000000093d3e7c24 */ /* 0x000fe2000f8e0212 */
[----:B------:R-:W2:Y:S01]  /*0640*/  LDCU.64 UR40, c[0x0][0x488] ;  /* 0x00009100ff2877ac */ /* 0x000ea20008000a00 */
[----:B------:R-:W3:Y:S01]  /*0650*/  LDCU UR55, c[0x0][0x460] ;  /* 0x00008c00ff3777ac */ /* 0x000ee20008000800 */
[----:B------:R-:W4:Y:S01]  /*0660*/  LDCU UR54, c[0x0][0x478] ;  /* 0x00008f00ff3677ac */ /* 0x000f220008000800 */
[----:B------:R-:W0:Y:S01]  /*0670*/  LDCU UR53, c[0x0][0x464] ;  /* 0x00008c80ff3577ac */ /* 0x000e220008000800 */
[----:B------:R-:W0:Y:S01]  /*0680*/  LDCU UR52, c[0x0][0x498] ;  /* 0x00009300ff3477ac */ /* 0x000e220008000800 */
[----:B------:R-:W0:Y:S01]  /*0690*/  LDCU.64 UR44, c[0x0][0x3b0] ;  /* 0x00007600ff2c77ac */ /* 0x000e220008000a00 */
[----:B------:R-:W0:Y:S02]  /*06a0*/  LDCU.64 UR50, c[0x0][0x3b8] ;  /* 0x00007700ff3277ac */ /* 0x000e240008000a00 */
.L_x_358:
[----:B------:R-:W-:-:S13]  /*06b0*/  ISETP.NE.AND P0, PT, R56, 0x1, PT ;  /* 0x000000013800780c */ /* 0x000fda0003f05270 */
[----:B------:R-:W5:Y:S01]  /*06c0*/  @!P0 LDG.E.64 R4, desc[UR46][R30.64+-0x8] ;  /* 0xfffff82e1e048981 */ /* 0x000f62000c1e1b00 */
[----:B------:R-:W1:Y:S01]  /*06d0*/  @!P0 LDC.64 R6, c[0x0][0x380] ;  /* 0x0000e000ff068b82 */ /* 0x000e620000000a00 */
[----:B------:R-:W-:Y:S01]  /*06e0*/  BSSY.RECONVERGENT B6, `(.L_x_313) ;  /* 0x0000268000067945 */ /* 0x000fe20003800200 */
[----:B-1----:R-:W-:Y:S01]  /*06f0*/  @!P0 IMAD.WIDE R6, R62, 0x8, R6 ;  /* 0x000000083e068825 */ /* 0x002fe200078e0206 */
[----:B-----5:R-:W-:-:S07]  /*0700*/  @!P0 DMUL R4, R24, R4 ;  /* 0x0000000418048228 */ /* 0x020fce0000000000 */
[----:B------:R1:W-:Y:S01]  /*0710*/  @!P0 STG.E.64 desc[UR46][R6.64], R4 ;  /* 0x0000000406008986 */ /* 0x0003e2000c101b2e */
[----:B------:R-:W-:Y:S05]  /*0720*/  @!P0 BRA `(.L_x_314) ;  /* 0x00000024008c8947 */ /* 0x000fea0003800000 */
[----:B------:R-:W0:Y:S08]  /*0730*/  LDC.64 R66, c[0x0][0x3c0] ;  /* 0x0000f000ff427b82 */ /* 0x000e300000000a00 */
[----:B------:R-:W2:Y:S08]  /*0740*/  LDC.64 R80, c[0x0][0x3d0] ;  /* 0x0000f400ff507b82 */ /* 0x000eb00000000a00 */
[----:B------:R-:W3:Y:S08]  /*0750*/  LDC.64 R72, c[0x0][0x3e0] ;  /* 0x0000f800ff487b82 */ /* 0x000ef00000000a00 */
[----:B------:R-:W4:Y:S01]  /*0760*/  LDC.64 R78, c[0x0][0x3f0] ;  /* 0x0000fc00ff4e7b82 */ /* 0x000f220000000a00 */
[----:B0-----:R-:W-:-:S06]  /*0770*/  IMAD.WIDE R66, R62, 0x8, R66 ;  /* 0x000000083e427825 */ /* 0x001fcc00078e0242 */
[----:B------:R-:W5:Y:S01]  /*0780*/  LDG.E.64 R66, desc[UR46][R66.64] ;  /* 0x0000002e42427981 */ /* 0x000f62000c1e1b00 */
[----:B------:R-:W0:Y:S01]  /*0790*/  LDC.64 R76, c[0x0][0x400] ;  /* 0x00010000ff4c7b82 */ /* 0x000e220000000a00 */
[----:B--2---:R-:W-:-:S06]  /*07a0*/  IMAD.WIDE R80, R62, 0x8, R80 ;  /* 0x000000083e507825 */ /* 0x004fcc00078e0250 */
[----:B------:R-:W5:Y:S01]  /*07b0*/  LDG.E.64 R80, desc[UR46][R80.64] ;  /* 0x0000002e50507981 */ /* 0x000f62000c1e1b00 */
[----:B------:R-:W2:Y:S01]  /*07c0*/  LDC.64 R74, c[0x0][0x410] ;  /* 0x00010400ff4a7b82 */ /* 0x000ea20000000a00 */
[----:B---3--:R-:W-:-:S06]  /*07d0*/  IMAD.WIDE R72, R62, 0x8, R72 ;  /* 0x000000083e487825 */ /* 0x008fcc00078e0248 */
[----:B------:R-:W5:Y:S01]  /*07e0*/  LDG.E.64 R72, desc[UR46][R72.64] ;  /* 0x0000002e48487981 */ /* 0x000f62000c1e1b00 */
[----:B------:R-:W3:Y:S01]  /*07f0*/  LDC.64 R20, c[0x0][0x420] ;  /* 0x00010800ff147b82 */ /* 0x000ee20000000a00 */
[----:B----4-:R-:W-:-:S06]  /*0800*/  IMAD.WIDE R78, R62, 0x8, R78 ;  /* 0x000000083e4e7825 */ /* 0x010fcc00078e024e */
[----:B------:R-:W5:Y:S01]  /*0810*/  LDG.E.64 R78, desc[UR46][R78.64] ;  /* 0x0000002e4e4e7981 */ /* 0x000f62000c1e1b00 */
        /* <DEDUP_REMOVED lines=21> */
[----:B----4-:R-:W-:-:S06]  /*0970*/  IMAD.WIDE R36, R62, 0x8, R36 ;  /* 0x000000083e247825 */ /* 0x010fcc00078e0224 */
[----:B------:R-:W5:Y:S01]  /*0980*/  LDG.E.64 R36, desc[UR46][R36.64] ;  /* 0x0000002e24247981 */ /* 0x000f62000c1e1b00 */
[----:B0-----:R-:W-:-:S06]  /*0990*/  IMAD.WIDE R38, R62, 0x8, R38 ;  /* 0x000000083e267825 */ /* 0x001fcc00078e0226 */
[----:B------:R-:W5:Y:S01]  /*09a0*/  LDG.E.64 R38, desc[UR46][R38.64] ;  /* 0x0000002e26267981 */ /* 0x000f62000c1e1b00 */
[----:B--2---:R-:W-:-:S06]  /*09b0*/  IMAD.WIDE R40, R62, 0x8, R40 ;  /* 0x000000083e287825 */ /* 0x004fcc00078e0228 */
[----:B------:R-:W5:Y:S01]  /*09c0*/  LDG.E.64 R40, desc[UR46][R40.64] ;  /* 0x0000002e28287981 */ /* 0x000f62000c1e1b00 */
[----:B------:R-:W-:Y:S01]  /*09d0*/  UISETP.NE.AND UP0, UPT, UR52, 0x1, UPT ;  /* 0x000000013400788c */ /* 0x000fe2000bf05270 */
[----:B------:R-:W-:Y:S02]  /*09e0*/  IMAD.MOV.U32 R54, RZ, RZ, 0x0 ;  /* 0x00000000ff367424 */ /* 0x000fe400078e00ff */
[----:B------:R-:W-:Y:S02]  /*09f0*/  IMAD.MOV.U32 R55, RZ, RZ, 0x3ff00000 ;  /* 0x3ff00000ff377424 */ /* 0x000fe400078e00ff */
[----:B------:R-:W-:Y:S02]  /*0a00*/  IMAD.MOV.U32 R70, RZ, RZ, 0x0 ;  /* 0x00000000ff467424 */ /* 0x000fe400078e00ff */
[----:B------:R-:W-:Y:S02]  /*0a10*/  IMAD.MOV.U32 R71, RZ, RZ, 0x3ff00000 ;  /* 0x3ff00000ff477424 */ /* 0x000fe400078e00ff */
[----:B------:R-:W-:Y:S05]  /*0a20*/  BRA.U UP0, `(.L_x_315) ;  /* 0x0000000900207547 */ /* 0x000fea000b800000 */
[----:B-1----:R-:W0:Y:S01]  /*0a30*/  LDC.64 R6, c[0x0][0x440] ;  /* 0x00011000ff067b82 */ /* 0x002e220000000a00 */
[----:B-----5:R-:W-:Y:S01]  /*0a40*/  DSETP.GT.AND P0, PT, R66, UR42, PT ;  /* 0x0000002a42007e2a */ /* 0x020fe2000bf04000 */
[----:B------:R-:W-:Y:S01]  /*0a50*/  BSSY.RECONVERGENT B0, `(.L_x_316) ;  /* 0x0000042000007945 */ /* 0x000fe20003800200 */
[----:B------:R-:W-:Y:S01]  /*0a60*/  IMAD.MOV.U32 R70, RZ, RZ, 0x0 ;  /* 0x00000000ff467424 */ /* 0x000fe200078e00ff */
[----:B------:R-:W-:-:S03]  /*0a70*/  MOV R71, 0x3ff00000 ;  /* 0x3ff0000000477802 */ /* 0x000fc60000000f00 */
[----:B0-----:R-:W-:-:S14]  /*0a80*/  DSETP.LTU.OR P0, PT, R6, RZ, !P0 ;  /* 0x000000ff0600722a */ /* 0x001fdc0004709400 */
[----:B------:R-:W-:Y:S05]  /*0a90*/  @P0 BRA `(.L_x_317) ;  /* 0x0000000000f40947 */ /* 0x000fea0003800000 */
[----:B------:R-:W-:Y:S01]  /*0aa0*/  DADD R4, -RZ, |R6| ;  /* 0x00000000ff047229 */ /* 0x000fe20000000506 */
[----:B------:R-:W-:Y:S01]  /*0ab0*/  UMOV UR4, 0xa43fe5c9 ;  /* 0xa43fe5c900047882 */ /* 0x000fe20000000000 */
[----:B------:R-:W-:Y:S01]  /*0ac0*/  UMOV UR5, 0x3fc6bedf ;  /* 0x3fc6bedf00057882 */ /* 0x000fe20000000000 */
[C---:B------:R-:W-:Y:S01]  /*0ad0*/  DSETP.NEU.AND P3, PT, R6.reuse, 1, PT ;  /* 0x3ff000000600742a */ /* 0x040fe20003f6d000 */
[----:B------:R-:W-:Y:S01]  /*0ae0*/  BSSY.RECONVERGENT B1, `(.L_x_318) ;  /* 0x0000006000017945 */ /* 0x000fe20003800200 */
[----:B------:R-:W-:Y:S01]  /*0af0*/  DSETP.NEU.AND P2, PT, R6, RZ, PT ;  /* 0x000000ff0600722a */ /* 0x000fe20003f4d000 */
[----:B------:R-:W-:Y:S01]  /*0b00*/  MOV R0, 0xb40 ;  /* 0x00000b4000007802 */ /* 0x000fe20000000f00 */
[----:B------:R-:W-:-:S03]  /*0b10*/  DFMA R42, R66, -UR4, R28 ;  /* 0x80000004422a7c2b */ /* 0x000fc6000800001c */
[----:B------:R-:W-:-:S09]  /*0b20*/  IMAD.MOV.U32 R3, RZ, RZ, R5 ;  /* 0x000000ffff037224 */ /* 0x000fd200078e0005 */
[----:B------:R-:W-:Y:S05]  /*0b30*/  CALL.REL.NOINC `($_Z12fband_nonisoPdS_S_S_S_S_S_S_S_S_S_S_S_S_S_S_S_S_S_S_S_S_S_S_diddiiddiddiiidid$__internal_accurate_pow) ;  /* 0x0000005400cc7944 */ /* 0x000fea0003c00000 */
[----:B------:R-:W-:Y:S05]  /*0b40*/  BSYNC.RECONVERGENT B1 ;  /* 0x0000000000017941 */ /* 0x000fea0003800200 */
.L_x_318:
[----:B------:R-:W-:Y:S01]  /*0b50*/  ISETP.NE.AND P0, PT, R63, RZ, PT ;  /* 0x000000ff3f00720c */ /* 0x000fe20003f05270 */
[----:B------:R-:W-:Y:S01]  /*0b60*/  UMOV UR4, 0x2ca57a78 ;  /* 0x2ca57a7800047882 */ /* 0x000fe20000000000 */
[----:B------:R-:W-:Y:S01]  /*0b70*/  FSEL R4, R4, RZ, P2 ;  /* 0x000000ff04047208 */ /* 0x000fe20001000000 */
[----:B------:R-:W-:Y:S01]  /*0b80*/  UMOV UR5, 0x3fb31c43 ;  /* 0x3fb31c4300057882 */ /* 0x000fe20000000000 */
[----:B------:R-:W-:Y:S01]  /*0b90*/  FSEL R3, R3, RZ, P2 ;  /* 0x000000ff03037208 */ /* 0x000fe20001000000 */
[----:B------:R-:W-:Y:S01]  /*0ba0*/  BSSY.RECONVERGENT B1, `(.L_x_319) ;  /* 0x0000010000017945 */ /* 0x000fe20003800200 */
[----:B------:R-:W-:Y:S02]  /*0bb0*/  FSEL R4, R4, RZ, !P0 ;  /* 0x000000ff04047208 */ /* 0x000fe40004000000 */
[----:B------:R-:W-:Y:S02]  /*0bc0*/  FSEL R5, R3, +QNAN , !P0 ;  /* 0x7ff0000003057808 */ /* 0x000fe40004000000 */
[----:B------:R-:W-:-:S04]  /*0bd0*/  MOV R0, 0xca0 ;  /* 0x00000ca000007802 */ /* 0x000fc80000000f00 */
[----:B------:R-:W-:Y:S01]  /*0be0*/  DMUL R4, R4, UR4 ;  /* 0x0000000404047c28 */ /* 0x000fe20008000000 */
[----:B------:R-:W-:Y:S01]  /*0bf0*/  UMOV UR4, 0xbda5119d ;  /* 0xbda5119d00047882 */ /* 0x000fe20000000000 */
[----:B------:R-:W-:-:S08]  /*0c00*/  UMOV UR5, 0x3fce17c1 ;  /* 0x3fce17c100057882 */ /* 0x000fd00000000000 */
[----:B------:R-:W-:Y:S02]  /*0c10*/  FSEL R6, R4, 4.7031788186213674408e-12, P3 ;  /* 0x2ca57a7804067808 */ /* 0x000fe40001800000 */
[----:B------:R-:W-:Y:S01]  /*0c20*/  FSEL R7, R5, 1.3992999792098999023, P3 ;  /* 0x3fb31c4305077808 */ /* 0x000fe20001800000 */
[----:B------:R-:W-:-:S05]  /*0c30*/  DMUL R4, R66, UR4 ;  /* 0x0000000442047c28 */ /* 0x000fca0008000000 */
[----:B------:R-:W-:Y:S02]  /*0c40*/  DADD R42, R42, -R6 ;  /* 0x000000002a2a7229 */ /* 0x000fe40000000806 */
[----:B------:R-:W-:-:S06]  /*0c50*/  DADD R6, -RZ, |R66| ;  /* 0x00000000ff067229 */ /* 0x000fcc0000000542 */
[----:B------:R-:W-:-:S04]  /*0c60*/  DFMA R42, R4, UR38, R42 ;  /* 0x00000026042a7c2b */ /* 0x000fc8000800002a */
[----:B------:R-:W-:Y:S02]  /*0c70*/  IMAD.MOV.U32 R4, RZ, RZ, R6 ;  /* 0x000000ffff047224 */ /* 0x000fe400078e0006 */
[----:B------:R-:W-:-:S07]  /*0c80*/  IMAD.MOV.U32 R3, RZ, RZ, R7 ;  /* 0x000000ffff037224 */ /* 0x000fce00078e0007 */
[----:B------:R-:W-:Y:S05]  /*0c90*/  CALL.REL.NOINC `($_Z12fband_nonisoPdS_S_S_S_S_S_S_S_S_S_S_S_S_S_S_S_S_S_S_S_S_S_S_diddiiddiddiiidid$__internal_accurate_pow) ;  /* 0x0000005400747944 */ /* 0x000fea0003c00000 */
[----:B------:R-:W-:Y:S05]  /*0ca0*/  BSYNC.RECONVERGENT B1 ;  /* 0x0000000000017941 */ /* 0x000fea0003800200 */
.L_x_319:
[C---:B------:R-:W-:Y:S01]  /*0cb0*/  DADD R6, R66.reuse, 2 ;  /* 0x4000000042067429 */ /* 0x040fe20000000000 */
[----:B------:R-:W-:Y:S01]  /*0cc0*/  BSSY.RECONVERGENT B1, `(.L_x_320) ;  /* 0x000000d000017945 */ /* 0x000fe20003800200 */
[----:B------:R-:W-:-:S06]  /*0cd0*/  DSETP.NEU.AND P0, PT, R66, RZ, PT ;  /* 0x000000ff4200722a */ /* 0x000fcc0003f0d000 */
[----:B------:R-:W-:Y:S02]  /*0ce0*/  FSEL R4, R4, RZ, P0 ;  /* 0x000000ff04047208 */ /* 0x000fe40000000000 */
[----:B------:R-:W-:Y:S02]  /*0cf0*/  LOP3.LUT R6, R7, 0x7ff00000, RZ, 0xc0, !PT ;  /* 0x7ff0000007067812 */ /* 0x000fe400078ec0ff */
[----:B------:R-:W-:Y:S02]  /*0d00*/  FSEL R5, R3, RZ, P0 ;  /* 0x000000ff03057208 */ /* 0x000fe40000000000 */
[----:B------:R-:W-:-:S13]  /*0d10*/  ISETP.NE.AND P1, PT, R6, 0x7ff00000, PT ;  /* 0x7ff000000600780c */ /* 0x000fda0003f25270 */
[----:B------:R-:W-:Y:S05]  /*0d20*/  @P1 BRA `(.L_x_321) ;  /* 0x0000000000181947 */ /* 0x000fea0003800000 */
[----:B------:R-:W-:-:S14]  /*0d30*/  DSETP.NAN.AND P0, PT, R66, R66, PT ;  /* 0x000000424200722a */ /* 0x000fdc0003f08000 */
[----:B------:R-:W-:Y:S01]  /*0d40*/  @P0 DADD R4, R66, 2 ;  /* 0x4000000042040429 */ /* 0x000fe20000000000 */
[----:B------:R-:W-:Y:S10]  /*0d50*/  @P0 BRA `(.L_x_321) ;  /* 0x00000000000c0947 */ /* 0x000ff40003800000 */
[----:B------:R-:W-:-:S14]  /*0d60*/  DSETP.NEU.AND P0, PT, |R66|, +INF , PT ;  /* 0x7ff000004200742a */ /* 0x000fdc0003f0d200 */
[----:B------:R-:W-:Y:S02]  /*0d70*/  @!P0 IMAD.MOV.U32 R4, RZ, RZ, 0x0 ;  /* 0x00000000ff048424 */ /* 0x000fe400078e00ff */
[----:B------:R-:W-:-:S07]  /*0d80*/  @!P0 IMAD.MOV.U32 R5, RZ, RZ, 0x7ff00000 ;  /* 0x7ff00000ff058424 */ /* 0x000fce00078e00ff */
.L_x_321:
[----:B------:R-:W-:Y:S05]  /*0d90*/  BSYNC.RECONVERGENT B1 ;  /* 0x0000000000017941 */ /* 0x000fea0003800200 */
.L_x_320:
[----:B------:R-:W-:Y:S01]  /*0da0*/  UMOV UR4, 0x64ece9a3 ;  /* 0x64ece9a300047882 */ /* 0x000fe20000000000 */
[----:B------:R-:W-:Y:S01]  /*0db0*/  UMOV UR5, 0x3fac9470 ;  /* 0x3fac947000057882 */ /* 0x000fe20000000000 */
[----:B------:R-:W-:Y:S01]  /*0dc0*/  DSETP.NEU.AND P0, PT, R66, 1, PT ;  /* 0x3ff000004200742a */ /* 0x000fe20003f0d000 */
[----:B------:R-:W-:Y:S01]  /*0dd0*/  MOV R3, 0x80000 ;  /* 0x0008000000037802 */ /* 0x000fe20000000f00 */
[----:B------:R-:W-:-:S10]  /*0de0*/  DMUL R4, R4, UR4 ;  /* 0x0000000404047c28 */ /* 0x000fd40008000000 */
[----:B------:R-:W-:Y:S02]  /*0df0*/  FSEL R4, R4, 3.49621352098199618191e+22, P0 ;  /* 0x64ece9a304047808 */ /* 0x000fe40000000000 */
[----:B------:R-:W-:-:S06]  /*0e00*/  FSEL R5, R5, 1.3482799530029296875, P0 ;  /* 0x3fac947005057808 */ /* 0x000fcc0000000000 */
[----:B------:R-:W-:-:S08]  /*0e10*/  DADD R42, R42, -R4 ;  /* 0x000000002a2a7229 */ /* 0x000fd00000000804 */
[----:B------:R-:W-:Y:S02]  /*0e20*/  DSETP.MAX.AND P0, P1, R42, 1, PT ;  /* 0x3ff000002a00742a */ /* 0x000fe4000390f000 */
[----:B------:R-:W-:-:S04]  /*0e30*/  IMAD.MOV.U32 R0, RZ, RZ, R43 ;  /* 0x000000ffff007224 */ /* 0x000fc800078e002b */
[----:B------:R-:W-:Y:S02]  /*0e40*/  SEL R70, R42, RZ, P0 ;  /* 0x000000ff2a467207 */ /* 0x000fe40000000000 */
[----:B------:R-:W-:-:S06]  /*0e50*/  FSEL R71, R0, 1.875, P0 ;  /* 0x3ff0000000477808 */ /* 0x000fcc0000000000 */
[----:B------:R-:W-:-:S07]  /*0e60*/  @P1 LOP3.LUT R71, R3, 0x3ff00000, RZ, 0xfc, !PT ;  /* 0x3ff0000003471812 */ /* 0x000fce00078efcff */
.L_x_317:
[----:B------:R-:W-:Y:S05]  /*0e70*/  BSYNC.RECONVERGENT B0 ;  /* 0x0000000000007941 */ /* 0x000fea0003800200 */
.L_x_316:
[----:B------:R-:W0:Y:S01]  /*0e80*/  LDC.64 R6, c[0x0][0x440] ;  /* 0x00011000ff067b82 */ /* 0x000e220000000a00 */
[----:B------:R-:W-:Y:S01]  /*0e90*/  DSETP.GT.AND P0, PT, R32, UR42, PT ;  /* 0x0000002a20007e2a */ /* 0x000fe2000bf04000 */
[----:B------:R-:W-:Y:S05]  /*0ea0*/  BSSY.RECONVERGENT B0, `(.L_x_315) ;  /* 0x0000040000007945 */ /* 0x000fea0003800200 */
        /* <DEDUP_REMOVED lines=13> */
.L_x_323:
        /* <DEDUP_REMOVED lines=22> */
.L_x_324:
        /* <DEDUP_REMOVED lines=12> */
[----:B------:R-:W-:Y:S01]  /*11a0*/  @!P0 IMAD.MOV.U32 R4, RZ, RZ, 0x0 ;  /* 0x00000000ff048424 */ /* 0x000fe200078e00ff */
[----:B------:R-:W-:-:S07]  /*11b0*/  @!P0 MOV R5, 0x7ff00000 ;  /* 0x7ff0000000058802 */ /* 0x000fce0000000f00 */
.L_x_326:
[----:B------:R-:W-:Y:S05]  /*11c0*/  BSYNC.RECONVERGENT B1 ;  /* 0x0000000000017941 */ /* 0x000fea0003800200 */
.L_x_325:
[----:B------:R-:W-:Y:S01]  /*11d0*/  UMOV UR4, 0x64ece9a3 ;  /* 0x64ece9a300047882 */ /* 0x000fe20000000000 */
[----:B------:R-:W-:Y:S01]  /*11e0*/  UMOV UR5, 0x3fac9470 ;  /* 0x3fac947000057882 */ /* 0x000fe20000000000 */
[----:B------:R-:W-:Y:S01]  /*11f0*/  DSETP.NEU.AND P0, PT, R32, 1, PT ;  /* 0x3ff000002000742a */ /* 0x000fe20003f0d000 */
[----:B------:R-:W-:Y:S01]  /*1200*/  IMAD.MOV.U32 R3, RZ, RZ, 0x80000 ;  /* 0x00080000ff037424 */ /* 0x000fe200078e00ff */
        /* <DEDUP_REMOVED lines=9> */
.L_x_322:
[----:B------:R-:W-:Y:S05]  /*12a0*/  BSYNC.RECONVERGENT B0 ;  /* 0x0000000000007941 */ /* 0x000fea0003800200 */
.L_x_315:
[----:B-----5:R-:W-:Y:S01]  /*12b0*/  DSETP.GEU.AND P1, PT, R80, UR40, PT ;  /* 0x0000002850007e2a */ /* 0x020fe2000bf2e000 */
[----:B------:R-:W0:Y:S08]  /*12c0*/  LDC R0, c[0x0][0x494] ;  /* 0x00012500ff007b82 */ /* 0x000e300000000800 */
[----:B------:R-:W2:Y:S08]  /*12d0*/  LDC.64 R10, c[0x0][0x438] ;  /* 0x00010e00ff0a7b82 */ /* 0x000eb00000000a00 */
[----:B------:R-:W3:Y:S08]  /*12e0*/  @!P1 LDC.64 R14, c[0x0][0x3b8] ;  /* 0x0000ee00ff0e9b82 */ /* 0x000ef00000000a00 */
[----:B-1----:R-:W1:Y:S01]  /*12f0*/  LDC.64 R4, c[0x0][0x430] ;  /* 0x00010c00ff047b82 */ /* 0x002e620000000a00 */
[----:B0-----:R-:W-:-:S02]  /*1300*/  ISETP.NE.AND P0, PT, R0, 0x1, PT ;  /* 0x000000010000780c */ /* 0x001fc40003f05270 */
[----:B------:R-:W-:-:S04]  /*1310*/  IADD3 R0, P2, PT, R23, R58, RZ ;  /* 0x0000003a17007210 */ /* 0x000fc80007f5e0ff */
[----:B------:R-:W-:Y:S02]  /*1320*/  LEA.HI.X.SX32 R3, R58, R57, 0x1, P2 ;  /* 0x000000393a037211 */ /* 0x000fe400010f0eff */
[----:B------:R-:W-:-:S04]  /*1330*/  LEA R42, P2, R0, UR44, 0x3 ;  /* 0x0000002c002a7c11 */ /* 0x000fc8000f8418ff */
[----:B------:R-:W-:Y:S01]  /*1340*/  LEA.HI.X R43, R0, UR45, R3, 0x3, P2 ;  /* 0x0000002d002b7c11 */ /* 0x000fe200090f1c03 */
[----:B--2---:R-:W-:-:S04]  /*1350*/  @!P0 IMAD.WIDE R6, R59, 0x8, R10 ;  /* 0x000000083b068825 */ /* 0x004fc800078e020a */
[----:B---3--:R-:W-:Y:S01]  /*1360*/  @!P1 IMAD.WIDE R14, R2, 0x8, R14 ;  /* 0x00000008020e9825 */ /* 0x008fe200078e020e */
[----:B------:R-:W2:Y:S03]  /*1370*/  @!P1 LDG.E.64 R8, desc[UR46][R42.64+-0x8] ;  /* 0xfffff82e2a089981 */ /* 0x000ea6000c1e1b00 */
[C---:B------:R-:W-:Y:S01]  /*1380*/  @!P0 IMAD.WIDE R10, R61.reuse, 0x8, R10 ;  /* 0x000000083d0a8825 */ /* 0x040fe200078e020a */
[----:B------:R-:W3:Y:S03]  /*1390*/  @!P0 LDG.E.64 R6, desc[UR46][R6.64] ;  /* 0x0000002e06068981 */ /* 0x000ee6000c1e1b00 */
[----:B-1----:R-:W-:Y:S01]  /*13a0*/  @!P0 IMAD.WIDE R4, R61, 0x8, R4 ;  /* 0x000000083d048825 */ /* 0x002fe200078e0204 */
[----:B------:R-:W2:Y:S04]  /*13b0*/  @!P1 LDG.E.64 R14, desc[UR46][R14.64] ;  /* 0x0000002e0e0e9981 */ /* 0x000ea8000c1e1b00 */
[----:B------:R-:W4:Y:S04]  /*13c0*/  @!P0 LDG.E.64 R10, desc[UR46][R10.64] ;  /* 0x0000002e0a0a8981 */ /* 0x000f28000c1e1b00 */
[----:B------:R-:W3:Y:S01]  /*13d0*/  @!P0 LDG.E.64 R4, desc[UR46][R4.64] ;  /* 0x0000002e04048981 */ /* 0x000ee2000c1e1b00 */
[----:B------:R-:W0:Y:S01]  /*13e0*/  LDCU.64 UR4, c[0x0][0x440] ;  /* 0x00008800ff0477ac */ /* 0x000e220008000a00 */
[----:B------:R-:W-:Y:S01]  /*13f0*/  @!P1 DADD R44, R72, R78 ;  /* 0x00000000482c9229 */ /* 0x000fe2000000004e */
[----:B------:R-:W-:Y:S07]  /*1400*/  BSSY.RECONVERGENT B1, `(.L_x_327) ;  /* 0x0000048000017945 */ /* 0x000fee0003800200 */
[----:B------:R-:W-:Y:S01]  /*1410*/  @!P1 DADD R68, -R76, R44 ;  /* 0x000000004c449229 */ /* 0x000fe2000000012c */
[----:B0-----:R-:W-:Y:S01]  /*1420*/  IMAD.U32 R44, RZ, RZ, UR4 ;  /* 0x00000004ff2c7e24 */ /* 0x001fe2000f8e00ff */
[----:B------:R-:W-:Y:S01]  /*1430*/  MOV R53, UR5 ;  /* 0x0000000500357c02 */ /* 0x000fe20008000f00 */
[----:B------:R-:W-:-:S02]  /*1440*/  IMAD.U32 R45, RZ, RZ, UR5 ;  /* 0x00000005ff2d7e24 */ /* 0x000fc4000f8e00ff */
[----:B------:R-:W-:Y:S01]  /*1450*/  IMAD.U32 R52, RZ, RZ, UR4 ;  /* 0x00000004ff347e24 */ /* 0x000fe2000f8e00ff */
[----:B--2---:R-:W-:Y:S02]  /*1460*/  @!P1 DADD R46, R14, R8 ;  /* 0x000000000e2e9229 */ /* 0x004fe40000000008 */
[C---:B---3--:R-:W-:Y:S02]  /*1470*/  @!P0 DADD R8, R4.reuse, R6 ;  /* 0x0000000004088229 */ /* 0x048fe40000000006 */
[----:B----4-:R-:W-:-:S04]  /*1480*/  @!P0 DADD R12, R4, R10 ;  /* 0x00000000040c8229 */ /* 0x010fc8000000000a */
[----:B------:R-:W-:Y:S02]  /*1490*/  @!P1 DMUL R46, R46, 0.5 ;  /* 0x3fe000002e2e9828 */ /* 0x000fe40000000000 */
[----:B------:R-:W-:Y:S02]  /*14a0*/  @!P0 DMUL R44, R8, 0.5 ;  /* 0x3fe00000082c8828 */ /* 0x000fe40000000000 */
[----:B------:R-:W-:-:S04]  /*14b0*/  @!P0 DMUL R52, R12, 0.5 ;  /* 0x3fe000000c348828 */ /* 0x000fc80000000000 */
[----:B------:R-:W-:Y:S01]  /*14c0*/  @!P1 DMUL R68, R46, R68 ;  /* 0x000000442e449228 */ /* 0x000fe20000000000 */
[----:B------:R-:W-:Y:S10]  /*14d0*/  @!P1 BRA `(.L_x_328) ;  /* 0x0000000000e89947 */ /* 0x000ff40003800000 */
[----:B------:R-:W0:Y:S01]  /*14e0*/  LDC.64 R4, c[0x0][0x3b8] ;  /* 0x0000ee00ff047b82 */ /* 0x000e220000000a00 */
[----:B------:R-:W2:Y:S01]  /*14f0*/  LDG.E.64 R64, desc[UR46][R42.64+-0x8] ;  /* 0xfffff82e2a407981 */ /* 0x000ea2000c1e1b00 */
[----:B0-----:R-:W-:-:S06]  /*1500*/  IMAD.WIDE R46, R2, 0x8, R4 ;  /* 0x00000008022e7825 */ /* 0x001fcc00078e0204 */
[----:B------:R-:W2:Y:S01]  /*1510*/  LDG.E.64 R46, desc[UR46][R46.64] ;  /* 0x0000002e2e2e7981 */ /* 0x000ea2000c1e1b00 */
[----:B------:R-:W0:Y:S01]  /*1520*/  MUFU.RCP64H R5, R81 ;  /* 0x0000005100057308 */ /* 0x000e220000001800 */
[----:B------:R-:W-:-:S06]  /*1530*/  IMAD.MOV.U32 R4, RZ, RZ, 0x1 ;  /* 0x00000001ff047424 */ /* 0x000fcc00078e00ff */
[----:B0-----:R-:W-:-:S08]  /*1540*/  DFMA R6, -R80, R4, 1 ;  /* 0x3ff000005006742b */ /* 0x001fd00000000104 */
[----:B------:R-:W-:-:S08]  /*1550*/  DFMA R6, R6, R6, R6 ;  /* 0x000000060606722b */ /* 0x000fd00000000006 */
[----:B------:R-:W-:-:S08]  /*1560*/  DFMA R6, R4, R6, R4 ;  /* 0x000000060406722b */ /* 0x000fd00000000004 */
[----:B------:R-:W-:-:S08]  /*1570*/  DFMA R4, -R80, R6, 1 ;  /* 0x3ff000005004742b */ /* 0x000fd00000000106 */
[----:B------:R-:W-:Y:S01]  /*1580*/  DFMA R4, R6, R4, R6 ;  /* 0x000000040604722b */ /* 0x000fe20000000006 */
[----:B------:R-:W-:Y:S01]  /*1590*/  BSSY.RECONVERGENT B2, `(.L_x_329) ;  /* 0x000000f000027945 */ /* 0x000fe20003800200 */
[----:B--2---:R-:W-:-:S08]  /*15a0*/  DADD R12, R64, -R46 ;  /* 0x00000000400c7229 */ /* 0x004fd0000000082e */
[----:B------:R-:W-:-:S08]  /*15b0*/  DMUL R68, R12, R4 ;  /* 0x000000040c447228 */ /* 0x000fd00000000000 */
[----:B------:R-:W-:-:S08]  /*15c0*/  DFMA R6, -R80, R68, R12 ;  /* 0x000000445006722b */ /* 0x000fd0000000010c */
[----:B------:R-:W-:Y:S01]  /*15d0*/  DFMA R68, R4, R6, R68 ;  /* 0x000000060444722b */ /* 0x000fe20000000044 */
[----:B------:R-:W-:-:S09]  /*15e0*/  FSETP.GEU.AND P1, PT, |R13|, 6.5827683646048100446e-37, PT ;  /* 0x036000000d00780b */ /* 0x000fd20003f2e200 */
[----:B------:R-:W-:-:S05]  /*15f0*/  FFMA R0, RZ, R81, R69 ;  /* 0x00000051ff007223 */ /* 0x000fca0000000045 */
[----:B------:R-:W-:-:S13]  /*1600*/  FSETP.GT.AND P0, PT, |R0|, 1.469367938527859385e-39, PT ;  /* 0x001000000000780b */ /* 0x000fda0003f04200 */
[----:B------:R-:W-:Y:S05]  /*1610*/  @P0 BRA P1, `(.L_x_330) ;  /* 0x0000000000180947 */ /* 0x000fea0000800000 */
[----:B------:R-:W-:Y:S01]  /*1620*/  IMAD.MOV.U32 R10, RZ, RZ, R80 ;  /* 0x000000ffff0a7224 */ /* 0x000fe200078e0050 */
[----:B------:R-:W-:Y:S01]  /*1630*/  MOV R0, 0x1660 ;  /* 0x0000166000007802 */ /* 0x000fe20000000f00 */
[----:B------:R-:W-:-:S07]  /*1640*/  IMAD.MOV.U32 R11, RZ, RZ, R81 ;  /* 0x000000ffff0b7224 */ /* 0x000fce00078e0051 */
[----:B------:R-:W-:Y:S05]  /*1650*/  CALL.REL.NOINC `($__internal_4_$__cuda_sm20_div_rn_f64_full) ;  /* 0x0000004400987944 */ /* 0x000fea0003c00000 */
[----:B------:R-:W-:Y:S02]  /*1660*/  IMAD.MOV.U32 R68, RZ, RZ, R92 ;  /* 0x000000ffff447224 */ /* 0x000fe400078e005c */
[----:B------:R-:W-:-:S07]  /*1670*/  IMAD.MOV.U32 R69, RZ, RZ, R93 ;  /* 0x000000ffff457224 */ /* 0x000fce00078e005d */
.L_x_330:
[----:B------:R-:W-:Y:S05]  /*1680*/  BSYNC.RECONVERGENT B2 ;  /* 0x0000000000027941 */ /* 0x000fea0003800200 */
.L_x_329:
[----:B------:R-:W-:Y:S01]  /*1690*/  DFMA R44, -R66, R44, 1 ;  /* 0x3ff00000422c742b */ /* 0x000fe2000000012c */
[----:B------:R-:W-:Y:S01]  /*16a0*/  MOV R4, 0x1 ;  /* 0x0000000100047802 */ /* 0x000fe20000000f00 */
[----:B------:R-:W0:Y:S01]  /*16b0*/  LDC R0, c[0x0][0x484] ;  /* 0x00012100ff007b82 */ /* 0x000e220000000800 */
[----:B------:R-:W-:Y:S01]  /*16c0*/  DMUL R46, R76, R46 ;  /* 0x0000002e4c2e7228 */ /* 0x000fe20000000000 */
[----:B------:R-:W-:Y:S04]  /*16d0*/  BSSY.RECONVERGENT B2, `(.L_x_331) ;  /* 0x0000016000027945 */ /* 0x000fe80003800200 */
[----:B------:R-:W-:-:S06]  /*16e0*/  DMUL R10, R44, R70 ;  /* 0x000000462c0a7228 */ /* 0x000fcc0000000000 */
[----:B------:R-:W1:Y:S01]  /*16f0*/  MUFU.RCP64H R5, R11 ;  /* 0x0000000b00057308 */ /* 0x000e620000001800 */
[----:B0-----:R-:W-:Y:S01]  /*1700*/  FSETP.GEU.AND P1, PT, |R0|, 6.5827683646048100446e-37, PT ;  /* 0x036000000000780b */ /* 0x001fe20003f2e200 */
[----:B-1----:R-:W-:-:S08]  /*1710*/  DFMA R6, -R10, R4, 1 ;  /* 0x3ff000000a06742b */ /* 0x002fd00000000104 */
[----:B------:R-:W-:-:S08]  /*1720*/  DFMA R6, R6, R6, R6 ;  /* 0x000000060606722b */ /* 0x000fd00000000006 */
[----:B------:R-:W-:-:S08]  /*1730*/  DFMA R6, R4, R6, R4 ;  /* 0x000000060406722b */ /* 0x000fd00000000004 */
[----:B------:R-:W-:-:S08]  /*1740*/  DFMA R4, -R10, R6, 1 ;  /* 0x3ff000000a04742b */ /* 0x000fd00000000106 */
[----:B------:R-:W-:-:S08]  /*1750*/  DFMA R4, R6, R4, R6 ;  /* 0x000000040604722b */ /* 0x000fd00000000006 */
[----:B------:R-:W-:-:S08]  /*1760*/  DMUL R92, R4, UR36 ;  /* 0x00000024045c7c28 */ /* 0x000fd00008000000 */
[----:B------:R-:W-:-:S08]  /*1770*/  DFMA R6, -R10, R92, UR36 ;  /* 0x000000240a067e2b */ /* 0x000fd0000800015c */
[----:B------:R-:W-:Y:S02]  /*1780*/  DFMA R92, R4, R6, R92 ;  /* 0x00000006045c722b */ /* 0x000fe4000000005c */
[----:B------:R-:W-:-:S08]  /*1790*/  DADD R4, R72, R78 ;  /* 0x0000000048047229 */ /* 0x000fd0000000004e */
[----:B------:R-:W-:Y:S01]  /*17a0*/  FFMA R3, RZ, R11, R93 ;  /* 0x0000000bff037223 */ /* 0x000fe2000000005d */
[----:B------:R-:W-:-:S04]  /*17b0*/  DFMA R64, R4, R64, -R46 ;  /* 0x000000400440722b */ /* 0x000fc8000000082e */
[----:B------:R-:W-:-:S13]  /*17c0*/  FSETP.GT.AND P0, PT, |R3|, 1.469367938527859385e-39, PT ;  /* 0x001000000300780b */ /* 0x000fda0003f04200 */
[----:B------:R-:W-:Y:S05]  /*17d0*/  @P0 BRA P1, `(.L_x_332) ;  /* 0x0000000000140947 */ /* 0x000fea0000800000 */
[----:B------:R-:W0:Y:S01]  /*17e0*/  LDCU.64 UR4, c[0x0][0x480] ;  /* 0x00009000ff0477ac */ /* 0x000e220008000a00 */
[----:B------:R-:W-:Y:S01]  /*17f0*/  MOV R0, 0x1830 ;  /* 0x0000183000007802 */ /* 0x000fe20000000f00 */
[----:B0-----:R-:W-:Y:S02]  /*1800*/  IMAD.U32 R12, RZ, RZ, UR4 ;  /* 0x00000004ff0c7e24 */ /* 0x001fe4000f8e00ff */
[----:B------:R-:W-:-:S07]  /*1810*/  IMAD.U32 R13, RZ, RZ, UR5 ;  /* 0x00000005ff0d7e24 */ /* 0x000fce000f8e00ff */
[----:B------:R-:W-:Y:S05]  /*1820*/  CALL.REL.NOINC `($__internal_4_$__cuda_sm20_div_rn_f64_full) ;  /* 0x0000004400247944 */ /* 0x000fea0003c00000 */
.L_x_332:
[----:B------:R-:W-:Y:S05]  /*1830*/  BSYNC.RECONVERGENT B2 ;  /* 0x0000000000027941 */ /* 0x000fea0003800200 */
.L_x_331:
[----:B------:R-:W-:-:S08]  /*1840*/  DADD R4, -R72, R76 ;  /* 0x0000000048047229 */ /* 0x000fd0000000014c */
[----:B------:R-:W-:-:S08]  /*1850*/  DADD R4, R78, R4 ;  /* 0x000000004e047229 */ /* 0x000fd00000000004 */
[----:B------:R-:W-:-:S08]  /*1860*/  DMUL R4, R4, R92 ;  /* 0x0000005c04047228 */ /* 0x000fd00000000000 */
[----:B------:R-:W-:-:S11]  /*1870*/  DFMA R68, R4, R68, R64 ;  /* 0x000000440444722b */ /* 0x000fd60000000040 */
.L_x_328:
[----:B------:R-:W-:Y:S05]  /*1880*/  BSYNC.RECONVERGENT B1 ;  /* 0x0000000000017941 */ /* 0x000fea0003800200 */
.L_x_327:
[----:B------:R-:W0:Y:S08]  /*1890*/  LDC.64 R44, c[0x0][0x3a8] ;  /* 0x0000ea00ff2c7b82 */ /* 0x000e300000000a00 */
[----:B------:R-:W1:Y:S08]  /*18a0*/  LDC.64 R6, c[0x0][0x398] ;  /* 0x0000e600ff067b82 */ /* 0x000e700000000a00 */
[----:B------:R-:W2:Y:S01]  /*18b0*/  LDC.64 R4, c[0x0][0x380] ;  /* 0x0000e000ff047b82 */ /* 0x000ea20000000a00 */
[----:B0-----:R-:W-:-:S07]  /*18c0*/  IMAD.WIDE R44, R62, 0x8, R44 ;  /* 0x000000083e2c7825 */ /* 0x001fce00078e022c */
[----:B------:R-:W0:Y:S01]  /*18d0*/  LDC.64 R12, c[0x0][0x470] ;  /* 0x00011c00ff0c7b82 */ /* 0x000e220000000a00 */
[----:B------:R-:W3:Y:S01]  /*18e0*/  LDG.E.64 R80, desc[UR46][R44.64] ;  /* 0x0000002e2c507981 */ /* 0x000ee2000c1e1b00 */
[----:B-1----:R-:W-:-:S06]  /*18f0*/  IMAD.WIDE R6, R62, 0x8, R6 ;  /* 0x000000083e067825 */ /* 0x002fcc00078e0206 */
[----:B------:R-:W1:Y:S01]  /*1900*/  LDC R64, c[0x0][0x4a8] ;  /* 0x00012a00ff407b82 */ /* 0x000e620000000800 */
[----:B------:R-:W4:Y:S01]  /*1910*/  LDG.E.64 R6, desc[UR46][R6.64] ;  /* 0x0000002e06067981 */ /* 0x000f22000c1e1b00 */
[----:B--2---:R-:W-:-:S06]  /*1920*/  IMAD.WIDE R4, R60, 0x8, R4 ;  /* 0x000000083c047825 */ /* 0x004fcc00078e0204 */
[----:B------:R-:W2:Y:S01]  /*1930*/  LDG.E.64 R4, desc[UR46][R4.64] ;  /* 0x0000002e04047981 */ /* 0x000ea2000c1e1b00 */
[----:B------:R-:W-:Y:S01]  /*1940*/  IMAD.MOV.U32 R8, RZ, RZ, 0x1 ;  /* 0x00000001ff087424 */ /* 0x000fe200078e00ff */
[----:B------:R-:W-:Y:S01]  /*1950*/  BSSY.RECONVERGENT B1, `(.L_x_333) ;  /* 0x0000019000017945 */ /* 0x000fe20003800200 */
[----:B0-----:R-:W-:-:S06]  /*1960*/  DADD R14, -RZ, -R12 ;  /* 0x00000000ff0e7229 */ /* 0x001fcc000000090c */
[----:B------:R-:W0:Y:S01]  /*1970*/  MUFU.RCP64H R9, R15 ;  /* 0x0000000f00097308 */ /* 0x000e220000001800 */
[----:B-1----:R-:W-:Y:S01]  /*1980*/  ISETP.NE.AND P2, PT, R64, 0x1, PT ;  /* 0x000000014000780c */ /* 0x002fe20003f45270 */
[----:B0-----:R-:W-:-:S08]  /*1990*/  DFMA R10, R8, R12, 1 ;  /* 0x3ff00000080a742b */ /* 0x001fd0000000000c */
[----:B------:R-:W-:-:S08]  /*19a0*/  DFMA R10, R10, R10, R10 ;  /* 0x0000000a0a0a722b */ /* 0x000fd0000000000a */
[----:B------:R-:W-:-:S08]  /*19b0*/  DFMA R10, R8, R10, R8 ;  /* 0x0000000a080a722b */ /* 0x000fd00000000008 */
[----:B------:R-:W-:-:S08]  /*19c0*/  DFMA R8, R10, R12, 1 ;  /* 0x3ff000000a08742b */ /* 0x000fd0000000000c */
[----:B------:R-:W-:-:S08]  /*19d0*/  DFMA R8, R10, R8, R10 ;  /* 0x000000080a08722b */ /* 0x000fd0000000000a */
[----:B---3--:R-:W-:Y:S01]  /*19e0*/  DMUL R92, R80, R8 ;  /* 0x00000008505c7228 */ /* 0x008fe20000000000 */
[----:B------:R-:W-:-:S07]  /*19f0*/  FSETP.GEU.AND P1, PT, |R81|, 6.5827683646048100446e-37, PT ;  /* 0x036000005100780b */ /* 0x000fce0003f2e200 */
[----:B------:R-:W-:Y:S02]  /*1a00*/  DFMA R10, R92, R12, R80 ;  /* 0x0000000c5c0a722b */ /* 0x000fe40000000050 */
[----:B----4-:R-:W-:-:S06]  /*1a10*/  DMUL R6, R78, R6 ;  /* 0x000000064e067228 */ /* 0x010fcc0000000000 */
[----:B------:R-:W-:Y:S02]  /*1a20*/  DFMA R92, R8, R10, R92 ;  /* 0x0000000a085c722b */ /* 0x000fe4000000005c */
[----:B--2---:R-:W-:-:S08]  /*1a30*/  DFMA R46, R76, R4, -R6 ;  /* 0x000000044c2e722b */ /* 0x004fd00000000806 */
[----:B------:R-:W-:-:S05]  /*1a40*/  FFMA R0, RZ, R15, R93 ;  /* 0x0000000fff007223 */ /* 0x000fca000000005d */
[----:B------:R-:W-:Y:S02]  /*1a50*/  FSETP.GT.AND P0, PT, |R0|, 1.469367938527859385e-39, PT ;  /* 0x001000000000780b */ /* 0x000fe40003f04200 */
[----:B------:R-:W-:-:S11]  /*1a60*/  P2R R0, PR, RZ, 0x4 ;  /* 0x00000004ff007803 */ /* 0x000fd60000000000 */
[----:B------:R-:W-:Y:S05]  /*1a70*/  @P0 BRA P1, `(.L_x_334) ;  /* 0x0000000000180947 */ /* 0x000fea0000800000 */
[----:B------:R-:W-:Y:S01]  /*1a80*/  IMAD.MOV.U32 R12, RZ, RZ, R80 ;  /* 0x000000ffff0c7224 */ /* 0x000fe200078e0050 */
[----:B------:R-:W-:Y:S01]  /*1a90*/  MOV R10, R14 ;  /* 0x0000000e000a7202 */ /* 0x000fe20000000f00 */
[----:B------:R-:W-:Y:S01]  /*1aa0*/  IMAD.MOV.U32 R13, RZ, RZ, R81 ;  /* 0x000000ffff0d7224 */ /* 0x000fe200078e0051 */
[----:B------:R-:W-:Y:S01]  /*1ab0*/  MOV R0, 0x1ae0 ;  /* 0x00001ae000007802 */ /* 0x000fe20000000f00 */
[----:B------:R-:W-:-:S07]  /*1ac0*/  IMAD.MOV.U32 R11, RZ, RZ, R15 ;  /* 0x000000ffff0b7224 */ /* 0x000fce00078e000f */
[----:B------:R-:W-:Y:S05]  /*1ad0*/  CALL.REL.NOINC `($__internal_4_$__cuda_sm20_div_rn_f64_full) ;  /* 0x0000004000787944 */ /* 0x000fea0003c00000 */
.L_x_334:
[----:B------:R-:W-:Y:S05]  /*1ae0*/  BSYNC.RECONVERGENT B1 ;  /* 0x0000000000017941 */ /* 0x000fea0003800200 */
.L_x_333:
[----:B------:R-:W0:Y:S08]  /*1af0*/  LDC.64 R4, c[0x0][0x3a0] ;  /* 0x0000e800ff047b82 */ /* 0x000e300000000a00 */
[----:B------:R-:W1:Y:S01]  /*1b00*/  LDC.64 R8, c[0x0][0x470] ;  /* 0x00011c00ff087b82 */ /* 0x000e620000000a00 */
[----:B0-----:R-:W-:-:S05]  /*1b10*/  IMAD.WIDE R4, R60, 0x8, R4 ;  /* 0x000000083c047825 */ /* 0x001fca00078e0204 */
[----:B------:R-:W2:Y:S01]  /*1b20*/  LDG.E.64 R12, desc[UR46][R4.64] ;  /* 0x0000002e040c7981 */ /* 0x000ea2000c1e1b00 */
[----:B------:R-:W-:Y:S01]  /*1b30*/  IMAD.MOV.U32 R6, RZ, RZ, 0x1 ;  /* 0x00000001ff067424 */ /* 0x000fe200078e00ff */
[----:B------:R-:W-:Y:S01]  /*1b40*/  BSSY.RECONVERGENT B1, `(.L_x_335) ;  /* 0x0000016000017945 */ /* 0x000fe20003800200 */
[----:B-1----:R-:W-:-:S06]  /*1b50*/  DADD R10, -RZ, -R8 ;  /* 0x00000000ff0a7229 */ /* 0x002fcc0000000908 */
[----:B------:R-:W0:Y:S02]  /*1b60*/  MUFU.RCP64H R7, R11 ;  /* 0x0000000b00077308 */ /* 0x000e240000001800 */
[----:B0-----:R-:W-:-:S08]  /*1b70*/  DFMA R14, R6, R8, 1 ;  /* 0x3ff00000060e742b */ /* 0x001fd00000000008 */
[----:B------:R-:W-:-:S08]  /*1b80*/  DFMA R14, R14, R14, R14 ;  /* 0x0000000e0e0e722b */ /* 0x000fd0000000000e */
[----:B------:R-:W-:-:S08]  /*1b90*/  DFMA R14, R6, R14, R6 ;  /* 0x0000000e060e722b */ /* 0x000fd00000000006 */
[----:B------:R-:W-:-:S08]  /*1ba0*/  DFMA R6, R14, R8, 1 ;  /* 0x3ff000000e06742b */ /* 0x000fd00000000008 */
[----:B------:R-:W-:-:S08]  /*1bb0*/  DFMA R14, R14, R6, R14 ;  /* 0x000000060e0e722b */ /* 0x000fd0000000000e */
[----:B--2---:R-:W-:Y:S01]  /*1bc0*/  DMUL R6, R14, R12 ;  /* 0x0000000c0e067228 */ /* 0x004fe20000000000 */
[----:B------:R-:W-:-:S07]  /*1bd0*/  FSETP.GEU.AND P1, PT, |R13|, 6.5827683646048100446e-37, PT ;  /* 0x036000000d00780b */ /* 0x000fce0003f2e200 */
[----:B------:R-:W-:-:S08]  /*1be0*/  DFMA R4, R6, R8, R12 ;  /* 0x000000080604722b */ /* 0x000fd0000000000c */
[----:B------:R-:W-:Y:S02]  /*1bf0*/  DFMA R4, R14, R4, R6 ;  /* 0x000000040e04722b */ /* 0x000fe40000000006 */
[----:B------:R-:W-:-:S08]  /*1c00*/  DMUL R6, R72, R20 ;  /* 0x0000001448067228 */ /* 0x000fd00000000000 */
[----:B------:R-:W-:Y:S01]  /*1c10*/  FFMA R0, RZ, R11, R5 ;  /* 0x0000000bff007223 */ /* 0x000fe20000000005 */
[----:B------:R-:W-:-:S04]  /*1c20*/  DFMA R74, R78, R74, R6 ;  /* 0x0000004a4e4a722b */ /* 0x000fc80000000006 */
[----:B------:R-:W-:-:S04]  /*1c30*/  FSETP.GT.AND P0, PT, |R0|, 1.469367938527859385e-39, PT ;  /* 0x001000000000780b */ /* 0x000fc80003f04200 */
[----:B------:R-:W-:-:S09]  /*1c40*/  DMUL R74, R74, R92 ;  /* 0x0000005c4a4a7228 */ /* 0x000fd20000000000 */
[----:B------:R-:W-:Y:S05]  /*1c50*/  @P0 BRA P1, `(.L_x_336) ;  /* 0x0000000000100947 */ /* 0x000fea0000800000 */
[----:B------:R-:W-:-:S07]  /*1c60*/  MOV R0, 0x1c80 ;  /* 0x00001c8000007802 */ /* 0x000fce0000000f00 */
[----:B------:R-:W-:Y:S05]  /*1c70*/  CALL.REL.NOINC `($__internal_4_$__cuda_sm20_div_rn_f64_full) ;  /* 0x0000004000107944 */ /* 0x000fea0003c00000 */
[----:B------:R-:W-:Y:S02]  /*1c80*/  IMAD.MOV.U32 R4, RZ, RZ, R92 ;  /* 0x000000ffff047224 */ /* 0x000fe400078e005c */
[----:B------:R-:W-:-:S07]  /*1c90*/  IMAD.MOV.U32 R5, RZ, RZ, R93 ;  /* 0x000000ffff057224 */ /* 0x000fce00078e005d */
.L_x_336:
[----:B------:R-:W-:Y:S05]  /*1ca0*/  BSYNC.RECONVERGENT B1 ;  /* 0x0000000000017941 */ /* 0x000fea0003800200 */
.L_x_335:
[----:B------:R-:W0:Y:S01]  /*1cb0*/  MUFU.RCP64H R7, R73 ;  /* 0x0000004900077308 */ /* 0x000e220000001800 */
[----:B------:R-:W-:Y:S01]  /*1cc0*/  VIADD R6, R73, 0x300402 ;  /* 0x0030040249067836 */ /* 0x000fe20000000000 */
[----:B------:R-:W-:Y:S01]  /*1cd0*/  DMUL R4, R20, R4 ;  /* 0x0000000414047228 */ /* 0x000fe20000000000 */
[----:B------:R-:W-:Y:S01]  /*1ce0*/  IMAD.MOV.U32 R0, RZ, RZ, RZ ;  /* 0x000000ffff007224 */ /* 0x000fe200078e00ff */
[----:B------:R-:W-:Y:S01]  /*1cf0*/  BSSY.RECONVERGENT B0, `(.L_x_337) ;  /* 0x0000016000007945 */ /* 0x000fe20003800200 */
[----:B------:R-:W-:Y:S01]  /*1d00*/  IMAD.MOV.U32 R20, RZ, RZ, RZ ;  /* 0x000000ffff147224 */ /* 0x000fe200078e00ff */
[----:B------:R-:W-:-:S04]  /*1d10*/  FSETP.GEU.AND P0, PT, |R6|, 5.8789094863358348022e-39, PT ;  /* 0x004004020600780b */ /* 0x000fc80003f0e200 */
[----:B------:R-:W-:Y:S02]  /*1d20*/  DFMA R4, -R76, R4, R74 ;  /* 0x000000044c04722b */ /* 0x000fe4000000014a */
[----:B0-----:R-:W-:-:S06]  /*1d30*/  DFMA R8, -R72, R6, 1 ;  /* 0x3ff000004808742b */ /* 0x001fcc0000000106 */
[----:B------:R-:W-:Y:S02]  /*1d40*/  DSETP.MIN.AND P1, P2, RZ, R4, PT ;  /* 0x00000004ff00722a */ /* 0x000fe40003a20000 */
[----:B------:R-:W-:Y:S01]  /*1d50*/  MOV R21, R4 ;  /* 0x0000000400157202 */ /* 0x000fe20000000f00 */
[----:B------:R-:W-:-:S03]  /*1d60*/  DFMA R8, R8, R8, R8 ;  /* 0x000000080808722b */ /* 0x000fc60000000008 */
[----:B------:R-:W-:Y:S02]  /*1d70*/  FSEL R3, R0, R5, P1 ;  /* 0x0000000500037208 */ /* 0x000fe40000800000 */
[----:B------:R-:W-:-:S03]  /*1d80*/  SEL R20, R20, R21, P1 ;  /* 0x0000001514147207 */ /* 0x000fc60000800000 */
[----:B------:R-:W-:-:S03]  /*1d90*/  DFMA R8, R6, R8, R6 ;  /* 0x000000080608722b */ /* 0x000fc60000000006 */
[----:B------:R-:W-:-:S05]  /*1da0*/  @P2 LOP3.LUT R3, R5, 0x80000, RZ, 0xfc, !PT ;  /* 0x0008000005032812 */ /* 0x000fca00078efcff */
[----:B------:R-:W-:Y:S01]  /*1db0*/  IMAD.MOV.U32 R21, RZ, RZ, R3 ;  /* 0x000000ffff157224 */ /* 0x000fe200078e0003 */
[----:B------:R-:W-:-:S08]  /*1dc0*/  DFMA R80, -R72, R8, 1 ;  /* 0x3ff000004850742b */ /* 0x000fd00000000108 */
[----:B------:R-:W-:Y:S01]  /*1dd0*/  DFMA R80, R8, R80, R8 ;  /* 0x000000500850722b */ /* 0x000fe20000000008 */
[----:B------:R-:W-:Y:S10]  /*1de0*/  @P0 BRA `(.L_x_338) ;  /* 0x0000000000180947 */ /* 0x000ff40003800000 */
[----:B------:R-:W-:Y:S01]  /*1df0*/  LOP3.LUT R4, R73, 0x7fffffff, RZ, 0xc0, !PT ;  /* 0x7fffffff49047812 */ /* 0x000fe200078ec0ff */
[----:B------:R-:W-:Y:S01]  /*1e00*/  IMAD.MOV.U32 R0, RZ, RZ, R72 ;  /* 0x000000ffff007224 */ /* 0x000fe200078e0048 */
[----:B------:R-:W-:Y:S01]  /*1e10*/  MOV R6, 0x1e50 ;  /* 0x00001e5000067802 */ /* 0x000fe20000000f00 */
[----:B------:R-:W-:Y:S01]  /*1e20*/  IMAD.MOV.U32 R3, RZ, RZ, R73 ;  /* 0x000000ffff037224 */ /* 0x000fe200078e0049 */
[----:B------:R-:W-:-:S07]  /*1e30*/  IADD3 R4, PT, PT, R4, -0x100000, RZ ;  /* 0xfff0000004047810 */ /* 0x000fce0007ffe0ff */
[----:B------:R-:W-:Y:S05]  /*1e40*/  CALL.REL.NOINC `($__internal_3_$__cuda_sm20_dblrcp_rn_slowpath_v3) ;  /* 0x0000003800fc7944 */ /* 0x000fea0003c00000 */
.L_x_338:
[----:B------:R-:W-:Y:S05]  /*1e50*/  BSYNC.RECONVERGENT B0 ;  /* 0x0000000000007941 */ /* 0x000fea0003800200 */
.L_x_337:
[C---:B------:R-:W-:Y:S01]  /*1e60*/  DADD R10, -R66.reuse, R70 ;  /* 0x00000000420a7229 */ /* 0x040fe20000000146 */
[----:B------:R-:W-:Y:S01]  /*1e70*/  IMAD.MOV.U32 R4, RZ, RZ, 0x1 ;  /* 0x00000001ff047424 */ /* 0x000fe200078e00ff */
[----:B------:R-:W-:Y:S01]  /*1e80*/  DADD R66, -R66, 1 ;  /* 0x3ff0000042427429 */ /* 0x000fe20000000100 */
[----:B------:R-:W-:Y:S03]  /*1e90*/  BSSY.RECONVERGENT B1, `(.L_x_339) ;  /* 0x0000011000017945 */ /* 0x000fe60003800200 */
[----:B------:R-:W0:Y:S04]  /*1ea0*/  MUFU.RCP64H R5, R11 ;  /* 0x0000000b00057308 */ /* 0x000e280000001800 */
[----:B------:R-:W-:-:S10]  /*1eb0*/  DMUL R12, R66, R26 ;  /* 0x0000001a420c7228 */ /* 0x000fd40000000000 */
        /* <DEDUP_REMOVED lines=12> */
[----:B------:R-:W-:-:S07]  /*1f80*/  MOV R0, 0x1fa0 ;  /* 0x00001fa000007802 */ /* 0x000fce0000000f00 */
[----:B------:R-:W-:Y:S05]  /*1f90*/  CALL.REL.NOINC `($__internal_4_$__cuda_sm20_div_rn_f64_full) ;  /* 0x0000003c00487944 */ /* 0x000fea0003c00000 */
.L_x_340:
[----:B------:R-:W-:Y:S05]  /*1fa0*/  BSYNC.RECONVERGENT B1 ;  /* 0x0000000000017941 */ /* 0x000fea0003800200 */
.L_x_339:
[----:B------:R-:W0:Y:S01]  /*1fb0*/  LDC.64 R4, c[0x0][0x390] ;  /* 0x0000e400ff047b82 */ /* 0x000e220000000a00 */
[----:B------:R-:W-:Y:S01]  /*1fc0*/  DFMA R46, R92, R68, R46 ;  /* 0x000000445c2e722b */ /* 0x000fe2000000002e */
[----:B------:R-:W-:Y:S01]  /*1fd0*/  ISETP.NE.AND P0, PT, R64, 0x1, PT ;  /* 0x000000014000780c */ /* 0x000fe20003f05270 */
[----:B------:R-:W-:Y:S06]  /*1fe0*/  BSSY.RECONVERGENT B7, `(.L_x_341) ;  /* 0x0000012000077945 */ /* 0x000fec0003800200 */
[----:B------:R-:W-:-:S08]  /*1ff0*/  DADD R46, R20, R46 ;  /* 0x00000000142e7229 */ /* 0x000fd0000000002e */
[----:B------:R-:W-:Y:S01]  /*2000*/  DMUL R80, R46, R80 ;  /* 0x000000502e507228 */ /* 0x000fe20000000000 */
[----:B0-----:R-:W-:-:S07]  /*2010*/  IMAD.WIDE R46, R62, 0x8, R4 ;  /* 0x000000083e2e7825 */ /* 0x001fce00078e0204 */
[----:B------:R-:W-:Y:S01]  /*2020*/  DSETP.GEU.OR P0, PT, R80, RZ, P0 ;  /* 0x000000ff5000722a */ /* 0x000fe2000070e400 */
[----:B------:R0:W-:-:S13]  /*2030*/  STG.E.64 desc[UR46][R46.64], R80 ;  /* 0x000000502e007986 */ /* 0x0001da000c101b2e */
[----:B------:R-:W-:Y:S05]  /*2040*/  @P0 BRA `(.L_x_342) ;  /* 0x00000000002c0947 */ /* 0x000fea0003800000 */
[----:B------:R-:W-:Y:S01]  /*2050*/  MOV R0, 0x30 ;  /* 0x0000003000007802 */ /* 0x000fe20000000f00 */
[----:B------:R1:W-:Y:S01]  /*2060*/  STL.64 [R1], R16 ;  /* 0x0000001001007387 */ /* 0x0003e20000100a00 */
[----:B------:R-:W2:Y:S01]  /*2070*/  LDCU.64 UR4, c[0x4][0x18] ;  /* 0x01000300ff0477ac */ /* 0x000ea20008000a00 */
[----:B------:R-:W-:Y:S01]  /*2080*/  IMAD.MOV.U32 R6, RZ, RZ, R19 ;  /* 0x000000ffff067224 */ /* 0x000fe200078e0013 */
[----:B------:R1:W3:Y:S01]  /*2090*/  LDC.64 R8, c[0x4][R0] ;  /* 0x0100000000087b82 */ /* 0x0002e20000000a00 */
[----:B------:R1:W-:Y:S01]  /*20a0*/  STL [R1+0x8], R18 ;  /* 0x0000081201007387 */ /* 0x0003e20000100800 */
[----:B------:R-:W-:Y:S02]  /*20b0*/  IMAD.MOV.U32 R7, RZ, RZ, R22 ;  /* 0x000000ffff077224 */ /* 0x000fe400078e0016 */
[----:B--2---:R-:W-:Y:S02]  /*20c0*/  IMAD.U32 R4, RZ, RZ, UR4 ;  /* 0x00000004ff047e24 */ /* 0x004fe4000f8e00ff */
[----:B-1----:R-:W-:-:S07]  /*20d0*/  IMAD.U32 R5, RZ, RZ, UR5 ;  /* 0x00000005ff057e24 */ /* 0x002fce000f8e00ff */
[----:B------:R-:W-:-:S07]  /*20e0*/  LEPC R20, `(.L_x_342) ;  /* 0x000000001014794e */ /* 0x000fce0000000000 */
[----:B0--3--:R-:W-:Y:S05]  /*20f0*/  CALL.ABS.NOINC R8 ;  /* 0x0000000008007343 */ /* 0x009fea0003c00000 */
.L_x_342:
[----:B------:R-:W-:Y:S05]  /*2100*/  BSYNC.RECONVERGENT B7 ;  /* 0x0000000000077941 */ /* 0x000fea0003800200 */
.L_x_341:
[----:B------:R-:W-:Y:S01]  /*2110*/  DSETP.GEU.AND P0, PT, R50, UR40, PT ;  /* 0x0000002832007e2a */ /* 0x000fe2000bf0e000 */
[----:B------:R-:W-:Y:S01]  /*2120*/  IMAD R3, R17, UR55, RZ ;  /* 0x0000003711037c24 */ /* 0x000fe2000f8e02ff */
[----:B------:R-:W-:Y:S04]  /*2130*/  BSSY.RECONVERGENT B1, `(.L_x_343) ;  /* 0x0000047000017945 */ /* 0x000fe80003800200 */
[----:B------:R-:W-:Y:S02]  /*2140*/  SHF.R.S32.HI R5, RZ, 0x1f, R3 ;  /* 0x0000001fff057819 */ /* 0x000fe40000011403 */
[----:B------:R-:W-:-:S04]  /*2150*/  IADD3 R3, P1, PT, R3, R58, RZ ;  /* 0x0000003a03037210 */ /* 0x000fc80007f3e0ff */
[----:B------:R-:W-:Y:S02]  /*2160*/  LEA.HI.X.SX32 R0, R58, R5, 0x1, P1 ;  /* 0x000000053a007211 */ /* 0x000fe400008f0eff */
[----:B------:R-:W-:-:S04]  /*2170*/  LEA R8, P1, R3, UR50, 0x3 ;  /* 0x0000003203087c11 */ /* 0x000fc8000f8218ff */
[----:B------:R-:W-:Y:S01]  /*2180*/  LEA.HI.X R9, R3, UR51, R0, 0x3, P1 ;  /* 0x0000003303097c11 */ /* 0x000fe200088f1c00 */
[----:B------:R-:W-:Y:S08]  /*2190*/  @P0 BRA `(.L_x_344) ;  /* 0x0000000000200947 */ /* 0x000ff00003800000 */
[----:B------:R-:W2:Y:S04]  /*21a0*/  LDG.E.64 R4, desc[UR46][R8.64+-0x8] ;  /* 0xfffff82e08047981 */ /* 0x000ea8000c1e1b00 */
[----:B------:R-:W2:Y:S01]  /*21b0*/  LDG.E.64 R42, desc[UR46][R42.64+-0x8] ;  /* 0xfffff82e2a2a7981 */ /* 0x000ea2000c1e1b00 */
[----:B------:R-:W-:-:S08]  /*21c0*/  DADD R6, R48, R34 ;  /* 0x0000000030067229 */ /* 0x000fd00000000022 */
[----:B------:R-:W-:Y:S02]  /*21d0*/  DADD R6, -R36, R6 ;  /* 0x0000000024067229 */ /* 0x000fe40000000106 */
[----:B--2---:R-:W-:-:S08]  /*21e0*/  DADD R4, R4, R42 ;  /* 0x0000000004047229 */ /* 0x004fd0000000002a */
[----:B------:R-:W-:-:S08]  /*21f0*/  DMUL R4, R4, 0.5 ;  /* 0x3fe0000004047828 */ /* 0x000fd00000000000 */
[----:B------:R-:W-:Y:S01]  /*2200*/  DMUL R20, R4, R6 ;  /* 0x0000000604147228 */ /* 0x000fe20000000000 */
[----:B------:R-:W-:Y:S10]  /*2210*/  BRA `(.L_x_345) ;  /* 0x0000000000e07947 */ /* 0x000ff40003800000 */
.L_x_344:
[----:B------:R-:W2:Y:S04]  /*2220*/  LDG.E.64 R20, desc[UR46][R8.64+-0x8] ;  /* 0xfffff82e08147981 */ /* 0x000ea8000c1e1b00 */
[----:B------:R-:W2:Y:S01]  /*2230*/  LDG.E.64 R42, desc[UR46][R42.64+-0x8] ;  /* 0xfffff82e2a2a7981 */ /* 0x000ea2000c1e1b00 */
[----:B------:R-:W1:Y:S01]  /*2240*/  MUFU.RCP64H R5, R51 ;  /* 0x0000003300057308 */ /* 0x000e620000001800 */
[----:B------:R-:W-:Y:S01]  /*2250*/  MOV R4, 0x1 ;  /* 0x0000000100047802 */ /* 0x000fe20000000f00 */
[----:B------:R-:W-:Y:S05]  /*2260*/  BSSY.RECONVERGENT B2, `(.L_x_346) ;  /* 0x0000014000027945 */ /* 0x000fea0003800200 */
[----:B-1----:R-:W-:-:S08]  /*2270*/  DFMA R6, -R50, R4, 1 ;  /* 0x3ff000003206742b */ /* 0x002fd00000000104 */
[----:B------:R-:W-:-:S08]  /*2280*/  DFMA R6, R6, R6, R6 ;  /* 0x000000060606722b */ /* 0x000fd00000000006 */
[----:B------:R-:W-:-:S08]  /*2290*/  DFMA R6, R4, R6, R4 ;  /* 0x000000060406722b */ /* 0x000fd00000000004 */
[----:B------:R-:W-:-:S08]  /*22a0*/  DFMA R4, -R50, R6, 1 ;  /* 0x3ff000003204742b */ /* 0x000fd00000000106 */
[----:B------:R-:W-:Y:S02]  /*22b0*/  DFMA R4, R6, R4, R6 ;  /* 0x000000040604722b */ /* 0x000fe40000000006 */
[----:B--2---:R-:W-:-:S08]  /*22c0*/  DADD R12, R20, -R42 ;  /* 0x00000000140c7229 */ /* 0x004fd0000000082a */
[----:B------:R-:W-:Y:S02]  /*22d0*/  DMUL R66, R12, R4 ;  /* 0x000000040c427228 */ /* 0x000fe40000000000 */
[----:B------:R-:W-:-:S06]  /*22e0*/  FSETP.GEU.AND P1, PT, |R13|, 6.5827683646048100446e-37, PT ;  /* 0x036000000d00780b */ /* 0x000fcc0003f2e200 */
[----:B------:R-:W-:-:S08]  /*22f0*/  DFMA R6, -R50, R66, R12 ;  /* 0x000000423206722b */ /* 0x000fd0000000010c */
[----:B------:R-:W-:-:S10]  /*2300*/  DFMA R66, R4, R6, R66 ;  /* 0x000000060442722b */ /* 0x000fd40000000042 */
[----:B------:R-:W-:-:S05]  /*2310*/  FFMA R0, RZ, R51, R67 ;  /* 0x00000033ff007223 */ /* 0x000fca0000000043 */
[----:B------:R-:W-:-:S13]  /*2320*/  FSETP.GT.AND P0, PT, |R0|, 1.469367938527859385e-39, PT ;  /* 0x001000000000780b */ /* 0x000fda0003f04200 */
[----:B------:R-:W-:Y:S05]  /*2330*/  @P0 BRA P1, `(.L_x_347) ;  /* 0x0000000000180947 */ /* 0x000fea0000800000 */
[----:B------:R-:W-:Y:S01]  /*2340*/  IMAD.MOV.U32 R10, RZ, RZ, R50 ;  /* 0x000000ffff0a7224 */ /* 0x000fe200078e0032 */
[----:B------:R-:W-:Y:S01]  /*2350*/  MOV R0, 0x2380 ;  /* 0x0000238000007802 */ /* 0x000fe20000000f00 */
[----:B------:R-:W-:-:S07]  /*2360*/  IMAD.MOV.U32 R11, RZ, RZ, R51 ;  /* 0x000000ffff0b7224 */ /* 0x000fce00078e0033 */
[----:B0-----:R-:W-:Y:S05]  /*2370*/  CALL.REL.NOINC `($__internal_4_$__cuda_sm20_div_rn_f64_full) ;  /* 0x0000003800507944 */ /* 0x001fea0003c00000 */
[----:B------:R-:W-:Y:S02]  /*2380*/  IMAD.MOV.U32 R66, RZ, RZ, R92 ;  /* 0x000000ffff427224 */ /* 0x000fe400078e005c */
[----:B------:R-:W-:-:S07]  /*2390*/  IMAD.MOV.U32 R67, RZ, RZ, R93 ;  /* 0x000000ffff437224 */ /* 0x000fce00078e005d */
.L_x_347:
[----:B------:R-:W-:Y:S05]  /*23a0*/  BSYNC.RECONVERGENT B2 ;  /* 0x0000000000027941 */ /* 0x000fea0003800200 */
.L_x_346:
[----:B------:R-:W-:Y:S01]  /*23b0*/  DFMA R52, -R32, R52, 1 ;  /* 0x3ff000002034742b */ /* 0x000fe20000000134 */
[----:B------:R-:W-:Y:S01]  /*23c0*/  IMAD.MOV.U32 R4, RZ, RZ, 0x1 ;  /* 0x00000001ff047424 */ /* 0x000fe200078e00ff */
[----:B------:R-:W1:Y:S01]  /*23d0*/  LDC R0, c[0x0][0x484] ;  /* 0x00012100ff007b82 */ /* 0x000e620000000800 */
[----:B------:R-:W-:Y:S01]  /*23e0*/  DMUL R42, R36, R42 ;  /* 0x0000002a242a7228 */ /* 0x000fe20000000000 */
[----:B------:R-:W-:Y:S04]  /*23f0*/  BSSY.RECONVERGENT B2, `(.L_x_348) ;  /* 0x0000016000027945 */ /* 0x000fe80003800200 */
[----:B------:R-:W-:-:S06]  /*2400*/  DMUL R10, R52, R54 ;  /* 0x00000036340a7228 */ /* 0x000fcc0000000000 */
[----:B------:R-:W2:Y:S01]  /*2410*/  MUFU.RCP64H R5, R11 ;  /* 0x0000000b00057308 */ /* 0x000ea20000001800 */
[----:B-1----:R-:W-:Y:S01]  /*2420*/  FSETP.GEU.AND P1, PT, |R0|, 6.5827683646048100446e-37, PT ;  /* 0x036000000000780b */ /* 0x002fe20003f2e200 */
[----:B--2---:R-:W-:-:S08]  /*2430*/  DFMA R6, -R10, R4, 1 ;  /* 0x3ff000000a06742b */ /* 0x004fd00000000104 */
        /* <DEDUP_REMOVED lines=12> */
[----:B------:R-:W1:Y:S01]  /*2500*/  LDCU.64 UR4, c[0x0][0x480] ;  /* 0x00009000ff0477ac */ /* 0x000e620008000a00 */
[----:B------:R-:W-:Y:S02]  /*2510*/  MOV R0, 0x2550 ;  /* 0x0000255000007802 */ /* 0x000fe40000000f00 */
[----:B-1----:R-:W-:Y:S01]  /*2520*/  MOV R12, UR4 ;  /* 0x00000004000c7c02 */ /* 0x002fe20008000f00 */
[----:B------:R-:W-:-:S07]  /*2530*/  IMAD.U32 R13, RZ, RZ, UR5 ;  /* 0x00000005ff0d7e24 */ /* 0x000fce000f8e00ff */
[----:B0-----:R-:W-:Y:S05]  /*2540*/  CALL.REL.NOINC `($__internal_4_$__cuda_sm20_div_rn_f64_full) ;  /* 0x0000003400dc7944 */ /* 0x001fea0003c00000 */
.L_x_349:
[----:B------:R-:W-:Y:S05]  /*2550*/  BSYNC.RECONVERGENT B2 ;  /* 0x0000000000027941 */ /* 0x000fea0003800200 */
.L_x_348:
[----:B------:R-:W-:-:S08]  /*2560*/  DADD R4, -R48, R36 ;  /* 0x0000000030047229 */ /* 0x000fd00000000124 */
[----:B------:R-:W-:-:S08]  /*2570*/  DADD R4, R34, R4 ;  /* 0x0000000022047229 */ /* 0x000fd00000000004 */
[----:B------:R-:W-:-:S08]  /*2580*/  DMUL R4, R4, R92 ;  /* 0x0000005c04047228 */ /* 0x000fd00000000000 */
[----:B------:R-:W-:-:S11]  /*2590*/  DFMA R20, R4, R66, R20 ;  /* 0x000000420414722b */ /* 0x000fd60000000014 */
.L_x_345:
[----:B------:R-:W-:Y:S05]  /*25a0*/  BSYNC.RECONVERGENT B1 ;  /* 0x0000000000017941 */ /* 0x000fea0003800200 */
.L_x_343:
[----:B------:R-:W1:Y:S01]  /*25b0*/  LDC.64 R6, c[0x0][0x3a0] ;  /* 0x0000e800ff067b82 */ /* 0x000e620000000a00 */
[----:B------:R-:W2:Y:S07]  /*25c0*/  LDG.E.64 R42, desc[UR46][R46.64] ;  /* 0x0000002e2e2a7981 */ /* 0x000eae000c1e1b00 */
[----:B------:R-:W3:Y:S08]  /*25d0*/  LDC.64 R4, c[0x0][0x388] ;  /* 0x0000e200ff047b82 */ /* 0x000ef00000000a00 */
[----:B------:R-:W4:Y:S01]  /*25e0*/  LDC.64 R8, c[0x0][0x470] ;  /* 0x00011c00ff087b82 */ /* 0x000f220000000a00 */
[----:B-1----:R-:W-:-:S05]  /*25f0*/  IMAD.WIDE R6, R62, 0x8, R6 ;  /* 0x000000083e067825 */ /* 0x002fca00078e0206 */
[----:B------:R1:W5:Y:S01]  /*2600*/  LDG.E.64 R12, desc[UR46][R6.64] ;  /* 0x0000002e060c7981 */ /* 0x000362000c1e1b00 */
[----:B---3--:R-:W-:-:S06]  /*2610*/  IMAD.WIDE R4, R62, 0x8, R4 ;  /* 0x000000083e047825 */ /* 0x008fcc00078e0204 */
[----:B------:R-:W3:Y:S01]  /*2620*/  LDG.E.64 R4, desc[UR46][R4.64] ;  /* 0x0000002e04047981 */ /* 0x000ee2000c1e1b00 */
[----:B----4-:R-:W-:-:S06]  /*2630*/  DADD R10, -RZ, -R8 ;  /* 0x00000000ff0a7229 */ /* 0x010fcc0000000908 */
[----:B------:R-:W4:Y:S01]  /*2640*/  MUFU.RCP64H R15, R11 ;  /* 0x0000000b000f7308 */ /* 0x000f220000001800 */
[----:B------:R-:W-:-:S06]  /*2650*/  IMAD.MOV.U32 R14, RZ, RZ, 0x1 ;  /* 0x00000001ff0e7424 */ /* 0x000fcc00078e00ff */
[----:B----4-:R-:W-:-:S08]  /*2660*/  DFMA R50, R14, R8, 1 ;  /* 0x3ff000000e32742b */ /* 0x010fd00000000008 */
[----:B------:R-:W-:-:S08]  /*2670*/  DFMA R50, R50, R50, R50 ;  /* 0x000000323232722b */ /* 0x000fd00000000032 */
[----:B------:R-:W-:-:S08]  /*2680*/  DFMA R50, R14, R50, R14 ;  /* 0x000000320e32722b */ /* 0x000fd0000000000e */
[----:B-1----:R-:W-:-:S08]  /*2690*/  DFMA R6, R50, R8, 1 ;  /* 0x3ff000003206742b */ /* 0x002fd00000000008 */
[----:B------:R-:W-:Y:S01]  /*26a0*/  DFMA R50, R50, R6, R50 ;  /* 0x000000063232722b */ /* 0x000fe20000000032 */
[----:B------:R-:W-:Y:S07]  /*26b0*/  BSSY.RECONVERGENT B1, `(.L_x_350) ;  /* 0x000000c000017945 */ /* 0x000fee0003800200 */
[----:B-----5:R-:W-:-:S08]  /*26c0*/  DMUL R92, R50, R12 ;  /* 0x0000000c325c7228 */ /* 0x020fd00000000000 */
[----:B------:R-:W-:-:S08]  /*26d0*/  DFMA R6, R92, R8, R12 ;  /* 0x000000085c06722b */ /* 0x000fd0000000000c */
[----:B------:R-:W-:Y:S01]  /*26e0*/  DFMA R92, R50, R6, R92 ;  /* 0x00000006325c722b */ /* 0x000fe2000000005c */
[----:B------:R-:W-:-:S09]  /*26f0*/  FSETP.GEU.AND P1, PT, |R13|, 6.5827683646048100446e-37, PT ;  /* 0x036000000d00780b */ /* 0x000fd20003f2e200 */
[----:B------:R-:W-:-:S05]  /*2700*/  FFMA R0, RZ, R11, R93 ;  /* 0x0000000bff007223 */ /* 0x000fca000000005d */
[----:B------:R-:W-:Y:S01]  /*2710*/  FSETP.GT.AND P0, PT, |R0|, 1.469367938527859385e-39, PT ;  /* 0x001000000000780b */ /* 0x000fe20003f04200 */
[----:B---3--:R-:W-:-:S08]  /*2720*/  DMUL R4, R34, R4 ;  /* 0x0000000422047228 */ /* 0x008fd00000000000 */
[----:B--2---:R-:W-:-:S04]  /*2730*/  DFMA R42, R36, R42, -R4 ;  /* 0x0000002a242a722b */ /* 0x004fc80000000804 */
[----:B------:R-:W-:Y:S07]  /*2740*/  @P0 BRA P1, `(.L_x_351) ;  /* 0x0000000000080947 */ /* 0x000fee0000800000 */
[----:B------:R-:W-:-:S07]  /*2750*/  MOV R0, 0x2770 ;  /* 0x0000277000007802 */ /* 0x000fce0000000f00 */
[----:B0-----:R-:W-:Y:S05]  /*2760*/  CALL.REL.NOINC `($__internal_4_$__cuda_sm20_div_rn_f64_full) ;  /* 0x0000003400547944 */ /* 0x001fea0003c00000 */
.L_x_351:
[----:B------:R-:W-:Y:S05]  /*2770*/  BSYNC.RECONVERGENT B1 ;  /* 0x0000000000017941 */ /* 0x000fea0003800200 */
.L_x_350:
[----:B------:R-:W2:Y:S01]  /*2780*/  LDG.E.64 R12, desc[UR46][R44.64] ;  /* 0x0000002e2c0c7981 */ /* 0x000ea2000c1e1b00 */
[----:B------:R-:W1:Y:S01]  /*2790*/  LDC.64 R6, c[0x0][0x470] ;  /* 0x00011c00ff067b82 */ /* 0x000e620000000a00 */
[----:B------:R-:W-:Y:S01]  /*27a0*/  IMAD.MOV.U32 R4, RZ, RZ, 0x1 ;  /* 0x00000001ff047424 */ /* 0x000fe200078e00ff */
[----:B------:R-:W-:Y:S01]  /*27b0*/  BSSY.RECONVERGENT B1, `(.L_x_352) ;  /* 0x0000016000017945 */ /* 0x000fe20003800200 */
[----:B-1----:R-:W-:-:S06]  /*27c0*/  DADD R10, -RZ, -R6 ;  /* 0x00000000ff0a7229 */ /* 0x002fcc0000000906 */
[----:B------:R-:W1:Y:S02]  /*27d0*/  MUFU.RCP64H R5, R11 ;  /* 0x0000000b00057308 */ /* 0x000e640000001800 */
[----:B-1----:R-:W-:-:S08]  /*27e0*/  DFMA R8, R4, R6, 1 ;  /* 0x3ff000000408742b */ /* 0x002fd00000000006 */
        /* <DEDUP_REMOVED lines=15> */
[----:B0-----:R-:W-:Y:S05]  /*28e0*/  CALL.REL.NOINC `($__internal_4_$__cuda_sm20_div_rn_f64_full) ;  /* 0x0000003000f47944 */ /* 0x001fea0003c00000 */
[----:B------:R-:W-:Y:S02]  /*28f0*/  IMAD.MOV.U32 R4, RZ, RZ, R92 ;  /* 0x000000ffff047224 */ /* 0x000fe400078e005c */
[----:B------:R-:W-:-:S07]  /*2900*/  IMAD.MOV.U32 R5, RZ, RZ, R93 ;  /* 0x000000ffff057224 */ /* 0x000fce00078e005d */
.L_x_353:
[----:B------:R-:W-:Y:S05]  /*2910*/  BSYNC.RECONVERGENT B1 ;  /* 0x0000000000017941 */ /* 0x000fea0003800200 */
.L_x_352:
[----:B------:R-:W1:Y:S01]  /*2920*/  MUFU.RCP64H R7, R49 ;  /* 0x0000003100077308 */ /* 0x000e620000001800 */
[----:B------:R-:W-:Y:S01]  /*2930*/  IADD3 R6, PT, PT, R49, 0x300402, RZ ;  /* 0x0030040231067810 */ /* 0x000fe20007ffe0ff */
[----:B------:R-:W-:Y:S01]  /*2940*/  DMUL R4, R36, R4 ;  /* 0x0000000424047228 */ /* 0x000fe20000000000 */
[----:B------:R-:W-:Y:S01]  /*2950*/  IMAD.MOV.U32 R0, RZ, RZ, RZ ;  /* 0x000000ffff007224 */ /* 0x000fe200078e00ff */
[----:B------:R-:W-:Y:S01]  /*2960*/  BSSY.RECONVERGENT B0, `(.L_x_354) ;  /* 0x0000016000007945 */ /* 0x000fe20003800200 */
[----:B------:R-:W-:-:S05]  /*2970*/  FSETP.GEU.AND P0, PT, |R6|, 5.8789094863358348022e-39, PT ;  /* 0x004004020600780b */ /* 0x000fca0003f0e200 */
[----:B------:R-:W-:Y:S01]  /*2980*/  DFMA R4, -R40, R4, R34 ;  /* 0x000000042804722b */ /* 0x000fe20000000122 */
[----:B------:R-:W-:Y:S01]  /*2990*/  IMAD.MOV.U32 R34, RZ, RZ, RZ ;  /* 0x000000ffff227224 */ /* 0x000fe200078e00ff */
[----:B-1----:R-:W-:-:S06]  /*29a0*/  DFMA R8, -R48, R6, 1 ;  /* 0x3ff000003008742b */ /* 0x002fcc0000000106 */
[----:B------:R-:W-:Y:S02]  /*29b0*/  DSETP.MIN.AND P1, P2, RZ, R4, PT ;  /* 0x00000004ff00722a */ /* 0x000fe40003a20000 */
[----:B------:R-:W-:Y:S01]  /*29c0*/  IMAD.MOV.U32 R35, RZ, RZ, R4 ;  /* 0x000000ffff237224 */ /* 0x000fe200078e0004 */
[----:B------:R-:W-:-:S03]  /*29d0*/  DFMA R8, R8, R8, R8 ;  /* 0x000000080808722b */ /* 0x000fc60000000008 */
[----:B------:R-:W-:Y:S02]  /*29e0*/  FSEL R3, R0, R5, P1 ;  /* 0x0000000500037208 */ /* 0x000fe40000800000 */
[----:B------:R-:W-:-:S03]  /*29f0*/  SEL R34, R34, R35, P1 ;  /* 0x0000002322227207 */ /* 0x000fc60000800000 */
[----:B------:R-:W-:-:S03]  /*2a00*/  DFMA R8, R6, R8, R6 ;  /* 0x000000080608722b */ /* 0x000fc60000000006 */
[----:B------:R-:W-:-:S05]  /*2a10*/  @P2 LOP3.LUT R3, R5, 0x80000, RZ, 0xfc, !PT ;  /* 0x0008000005032812 */ /* 0x000fca00078efcff */
[----:B------:R-:W-:Y:S01]  /*2a20*/  IMAD.MOV.U32 R35, RZ, RZ, R3 ;  /* 0x000000ffff237224 */ /* 0x000fe200078e0003 */
[----:B0-----:R-:W-:-:S08]  /*2a30*/  DFMA R80, -R48, R8, 1 ;  /* 0x3ff000003050742b */ /* 0x001fd00000000108 */
[----:B------:R-:W-:Y:S01]  /*2a40*/  DFMA R80, R8, R80, R8 ;  /* 0x000000500850722b */ /* 0x000fe20000000008 */
[----:B------:R-:W-:Y:S10]  /*2a50*/  @P0 BRA `(.L_x_355) ;  /* 0x0000000000180947 */ /* 0x000ff40003800000 */
[----:B------:R-:W-:Y:S01]  /*2a60*/  LOP3.LUT R4, R49, 0x7fffffff, RZ, 0xc0, !PT ;  /* 0x7fffffff31047812 */ /* 0x000fe200078ec0ff */
[----:B------:R-:W-:Y:S01]  /*2a70*/  IMAD.MOV.U32 R0, RZ, RZ, R48 ;  /* 0x000000ffff007224 */ /* 0x000fe200078e0030 */
[----:B------:R-:W-:Y:S02]  /*2a80*/  MOV R3, R49 ;  /* 0x0000003100037202 */ /* 0x000fe40000000f00 */
[----:B------:R-:W-:Y:S01]  /*2a90*/  MOV R6, 0x2ac0 ;  /* 0x00002ac000067802 */ /* 0x000fe20000000f00 */
[----:B------:R-:W-:-:S07]  /*2aa0*/  VIADD R4, R4, 0xfff00000 ;  /* 0xfff0000004047836 */ /* 0x000fce0000000000 */
[----:B------:R-:W-:Y:S05]  /*2ab0*/  CALL.REL.NOINC `($__internal_3_$__cuda_sm20_dblrcp_rn_slowpath_v3) ;  /* 0x0000002c00e07944 */ /* 0x000fea0003c00000 */
.L_x_355:
[----:B------:R-:W-:Y:S05]  /*2ac0*/  BSYNC.RECONVERGENT B0 ;  /* 0x0000000000007941 */ /* 0x000fea0003800200 */
.L_x_354:
[----:B------:R-:W-:Y:S01]  /*2ad0*/  DADD R10, -R32, R54 ;  /* 0x00000000200a7229 */ /* 0x000fe20000000136 */
[----:B------:R-:W-:Y:S01]  /*2ae0*/  IMAD.MOV.U32 R4, RZ, RZ, 0x1 ;  /* 0x00000001ff047424 */ /* 0x000fe200078e00ff */
[----:B------:R-:W-:Y:S04]  /*2af0*/  BSSY.RECONVERGENT B1, `(.L_x_356) ;  /* 0x0000012000017945 */ /* 0x000fe80003800200 */
[----:B------:R-:W0:Y:S02]  /*2b00*/  MUFU.RCP64H R5, R11 ;  /* 0x0000000b00057308 */ /* 0x000e240000001800 */
[----:B0-----:R-:W-:-:S08]  /*2b10*/  DFMA R6, -R10, R4, 1 ;  /* 0x3ff000000a06742b */ /* 0x001fd00000000104 */
[----:B------:R-:W-:-:S08]  /*2b20*/  DFMA R6, R6, R6, R6 ;  /* 0x000000060606722b */ /* 0x000fd00000000006 */
[----:B------:R-:W-:Y:S02]  /*2b30*/  DFMA R6, R4, R6, R4 ;  /* 0x000000060406722b */ /* 0x000fe40000000004 */
[----:B------:R-:W-:-:S06]  /*2b40*/  DADD R4, -R32, 1 ;  /* 0x3ff0000020047429 */ /* 0x000fcc0000000100 */
[----:B------:R-:W-:Y:S02]  /*2b50*/  DFMA R8, -R10, R6, 1 ;  /* 0x3ff000000a08742b */ /* 0x000fe40000000106 */
[----:B------:R-:W-:-:S06]  /*2b60*/  DMUL R12, R4, R26 ;  /* 0x0000001a040c7228 */ /* 0x000fcc0000000000 */
[----:B------:R-:W-:-:S04]  /*2b70*/  DFMA R8, R6, R8, R6 ;  /* 0x000000080608722b */ /* 0x000fc80000000006 */
[----:B------:R-:W-:-:S04]  /*2b80*/  FSETP.GEU.AND P1, PT, |R13|, 6.5827683646048100446e-37, PT ;  /* 0x036000000d00780b */ /* 0x000fc80003f2e200 */
        /* <DEDUP_REMOVED lines=8> */
.L_x_357:
[----:B------:R-:W-:Y:S05]  /*2c10*/  BSYNC.RECONVERGENT B1 ;  /* 0x0000000000017941 */ /* 0x000fea0003800200 */
.L_x_356:
[----:B------:R-:W0:Y:S01]  /*2c20*/  LDC.64 R4, c[0x0][0x380] ;  /* 0x0000e000ff047b82 */ /* 0x000e220000000a00 */
[----:B------:R-:W-:Y:S01]  /*2c30*/  DFMA R20, R92, R20, R42 ;  /* 0x000000145c14722b */ /* 0x000fe2000000002a */
[----:B------:R-:W-:-:S07]  /*2c40*/  ISETP.NE.AND P0, PT, R64, 0x1, PT ;  /* 0x000000014000780c */ /* 0x000fce0003f05270 */
        /* <DEDUP_REMOVED lines=8> */
[----:B------:R-:W0:Y:S01]  /*2cd0*/  LDCU.64 UR4, c[0x4][0x18] ;  /* 0x01000300ff0477ac */ /* 0x000e220008000a00 */
[----:B------:R-:W-:Y:S01]  /*2ce0*/  IMAD.MOV.U32 R6, RZ, RZ, R19 ;  /* 0x000000ffff067224 */ /* 0x000fe200078e0013 */
[----:B------:R1:W2:Y:S01]  /*2cf0*/  LDC.64 R8, c[0x4][R0] ;  /* 0x0100000000087b82 */ /* 0x0002a20000000a00 */
[----:B------:R1:W-:Y:S01]  /*2d00*/  STL [R1+0x8], R18 ;  /* 0x0000081201007387 */ /* 0x0003e20000100800 */
[----:B------:R-:W-:Y:S01]  /*2d10*/  MOV R7, R22 ;  /* 0x0000001600077202 */ /* 0x000fe20000000f00 */
[----:B0-----:R-:W-:Y:S02]  /*2d20*/  IMAD.U32 R4, RZ, RZ, UR4 ;  /* 0x00000004ff047e24 */ /* 0x001fe4000f8e00ff */
[----:B-1----:R-:W-:-:S07]  /*2d30*/  IMAD.U32 R5, RZ, RZ, UR5 ;  /* 0x00000005ff057e24 */ /* 0x002fce000f8e00ff */
[----:B------:R-:W-:-:S07]  /*2d40*/  LEPC R20, `(.L_x_314) ;  /* 0x000000001014794e */ /* 0x000fce0000000000 */
[----:B--2---:R-:W-:Y:S05]  /*2d50*/  CALL.ABS.NOINC R8 ;  /* 0x0000000008007343 */ /* 0x004fea0003c00000 */
.L_x_314:
[----:B0-234-:R-:W-:Y:S05]  /*2d60*/  BSYNC.RECONVERGENT B6 ;  /* 0x0000000000067941 */ /* 0x01dfea0003800200 */
.L_x_313:
[----:B-1----:R-:W-:Y:S01]  /*2d70*/  VIADD R4, R16, 0x1 ;  /* 0x0000000110047836 */ /* 0x002fe20000000000 */
[----:B------:R-:W-:Y:S01]  /*2d80*/  IADD3 R2, PT, PT, R2, -0x1, RZ ;  /* 0xffffffff02027810 */ /* 0x000fe20007ffe0ff */
[----:B------:R-:W-:Y:S02]  /*2d90*/  IMAD.U32 R13, RZ, RZ, UR54 ;  /* 0x00000036ff0d7e24 */ /* 0x000fe4000f8e00ff */
[----:B------:R-:W-:Y:S01]  /*2da0*/  IMAD.U32 R0, RZ, RZ, UR53 ;  /* 0x00000035ff007e24 */ /* 0x000fe2000f8e00ff */
[----:B------:R-:W-:Y:S01]  /*2db0*/  ISETP.GT.U32.AND P0, PT, R4, 0x1, PT ;  /* 0x000000010400780c */ /* 0x000fe20003f04070 */
[----:B------:R-:W-:Y:S02]  /*2dc0*/  IMAD.MOV R3, RZ, RZ, -R13 ;  /* 0x000000ffff037224 */ /* 0x000fe400078e0a0d */
[----:B------:R-:W-:Y:S02]  /*2dd0*/  VIADD R56, R56, 0xffffffff ;  /* 0xffffffff38387836 */ /* 0x000fe40000000000 */
[----:B------:R-:W-:-:S02]  /*2de0*/  IMAD R62, R0, R3, R62 ;  /* 0x00000003003e7224 */ /* 0x000fc400078e023e */
[----:B------:R-:W-:Y:S02]  /*2df0*/  IMAD R60, R0, R3, R60 ;  /* 0x00000003003c7224 */ /* 0x000fe400078e023c */
[----:B------:R-:W-:Y:S02]  /*2e00*/  VIADD R16, R16, 0xffffffff ;  /* 0xffffffff10107836 */ /* 0x000fe40000000000 */
[----:B------:R-:W-:Y:S02]  /*2e10*/  VIADD R58, R58, 0xffffffff ;  /* 0xffffffff3a3a7836 */ /* 0x000fe40000000000 */
[--C-:B------:R-:W-:Y:S02]  /*2e20*/  IMAD.IADD R59, R59, 0x1, -R0.reuse ;  /* 0x000000013b3b7824 */ /* 0x100fe400078e0a00 */
[----:B------:R-:W-:Y:S01]  /*2e30*/  IMAD.IADD R61, R61, 0x1, -R0 ;  /* 0x000000013d3d7824 */ /* 0x000fe200078e0a00 */
[----:B------:R-:W-:Y:S06]  /*2e40*/  @P0 BRA `(.L_x_358) ;  /* 0xffffffd800180947 */ /* 0x000fec000383ffff */
.L_x_311:
[----:B------:R-:W0:Y:S01]  /*2e50*/  LDC R10, c[0x0][0x460] ;  /* 0x00011800ff0a7b82 */ /* 0x000e220000000800 */
[----:B------:R-:W-:Y:S07]  /*2e60*/  WARPSYNC.ALL ;  /* 0x0000000000007948 */ /* 0x000fee0003800000 */
[----:B------:R-:W-:Y:S01]  /*2e70*/  BAR.SYNC.DEFER_BLOCKING 0x0 ;  /* 0x0000000000007b1d */ /* 0x000fe20000010000 */
[----:B0-----:R-:W-:-:S13]  /*2e80*/  ISETP.GE.AND P0, PT, R10, 0x1, PT ;  /* 0x000000010a00780c */ /* 0x001fda0003f06270 */
[----:B------:R-:W-:Y:S05]  /*2e90*/  @!P0 EXIT ;  /* 0x000000000000894d */ /* 0x000fea0003800000 */
[----:B------:R-:W0:Y:S01]  /*2ea0*/  LDC.64 R6, c[0x0][0x440] ;  /* 0x00011000ff067b82 */ /* 0x000e220000000a00 */
[C---:B------:R-:W-:Y:S01]  /*2eb0*/  IMAD R24, R17.reuse, R10, RZ ;  /* 0x0000000a11187224 */ /* 0x040fe200078e02ff */
[----:B------:R-:W1:Y:S01]  /*2ec0*/  LDCU.64 UR6, c[0x0][0x480] ;  /* 0x00009000ff0677ac */ /* 0x000e620008000a00 */
[----:B------:R-:W-:Y:S02]  /*2ed0*/  HFMA2 R35, -RZ, RZ, 1.9873046875, -0.0027332305908203125 ;  /* 0x3ff39999ff237431 */ /* 0x000fe400000001ff */
[----:B------:R-:W-:Y:S01]  /*2ee0*/  IMAD.MOV.U32 R34, RZ, RZ, -0x66666666 ;  /* 0x9999999aff227424 */ /* 0x000fe200078e00ff */
[-C--:B------:R-:W-:Y:S01]  /*2ef0*/  IADD3 R25, PT, PT, R17, -R0.reuse, RZ ;  /* 0x8000000011197210 */ /* 0x080fe20007ffe0ff */
[----:B------:R-:W-:Y:S01]  /*2f00*/  IMAD.MOV.U32 R44, RZ, RZ, 0x54442d18 ;  /* 0x54442d18ff2c7424 */ /* 0x000fe200078e00ff */
[----:B------:R-:W-:Y:S01]  /*2f10*/  UMOV UR4, 0xc91d14e4 ;  /* 0xc91d14e400047882 */ /* 0x000fe20000000000 */
[----:B------:R-:W2:Y:S01]  /*2f20*/  LDC.64 R36, c[0x0][0x3b0] ;  /* 0x0000ec00ff247b82 */ /* 0x000ea20000000a00 */
[----:B------:R-:W-:Y:S01]  /*2f30*/  IMAD.MOV.U32 R45, RZ, RZ, 0x401921fb ;  /* 0x401921fbff2d7424 */ /* 0x000fe200078e00ff */
[----:B------:R-:W-:Y:S01]  /*2f40*/  UMOV UR5, 0x3fc43fe5 ;  /* 0x3fc43fe500057882 */ /* 0x000fe20000000000 */
[----:B------:R-:W-:Y:S01]  /*2f50*/  IMAD R26, R13, R0, RZ ;  /* 0x000000000d1a7224 */ /* 0x000fe200078e02ff */
[----:B------:R-:W3:Y:S01]  /*2f60*/  LDCU.64 UR40, c[0x0][0x440] ;  /* 0x00008800ff2877ac */ /* 0x000ee20008000a00 */
[----:B------:R-:W-:-:S02]  /*2f70*/  IMAD.MOV R23, RZ, RZ, -R10 ;  /* 0x000000ffff177224 */ /* 0x000fc400078e0a0a */
[----:B------:R-:W-:Y:S01]  /*2f80*/  IMAD.MOV.U32 R27, RZ, RZ, RZ ;  /* 0x000000ffff1b7224 */ /* 0x000fe200078e00ff */
[----:B------:R-:W4:Y:S01]  /*2f90*/  LDC.64 R46, c[0x0][0x4a0] ;  /* 0x00012800ff2e7b82 */ /* 0x000f220000000a00 */
[----:B------:R-:W-:Y:S01]  /*2fa0*/  IMAD R29, R25, R13, R18 ;  /* 0x0000000d191d7224 */ /* 0x000fe200078e0212 */
[----:B------:R-:W0:Y:S01]  /*2fb0*/  LDCU.64 UR36, c[0x0][0x480] ;  /* 0x00009000ff2477ac */ /* 0x000e220008000a00 */
[----:B------:R-:W-:Y:S01]  /*2fc0*/  IMAD.MOV R31, RZ, RZ, -R26 ;  /* 0x000000ffff1f7224 */ /* 0x000fe200078e0a1a */
[----:B-1----:R-:W-:Y:S01]  /*2fd0*/  DMUL R44, R44, UR6 ;  /* 0x000000062c2c7c28 */ /* 0x002fe20008000000 */
[----:B------:R-:W1:Y:S01]  /*2fe0*/  LDCU.64 UR42, c[0x0][0x4b0] ;  /* 0x00009600ff2a77ac */ /* 0x000e620008000a00 */
[C---:B0-----:R-:W-:Y:S02]  /*2ff0*/  DADD R2, R6.reuse, 2 ;  /* 0x4000000006027429 */ /* 0x041fe40000000000 */
[----:B------:R-:W0:Y:S01]  /*3000*/  LDC.64 R8, c[0x0][0x3b8] ;  /* 0x0000ee00ff087b82 */ /* 0x000e220000000a00 */
[----:B------:R-:W-:Y:S01]  /*3010*/  DFMA R34, R6, -UR4, R34 ;  /* 0x8000000406227c2b */ /* 0x000fe20008000022 */
[----:B------:R-:W-:Y:S01]  /*3020*/  UMOV UR4, 0x54442d18 ;  /* 0x54442d1800047882 */ /* 0x000fe20000000000 */
[----:B------:R-:W-:Y:S01]  /*3030*/  UMOV UR5, 0x400921fb ;  /* 0x400921fb00057882 */ /* 0x000fe20000000000 */
[----:B------:R-:W0:Y:S04]  /*3040*/  LDCU.64 UR38, c[0x0][0x488] ;  /* 0x00009100ff2677ac */ /* 0x000e280008000a00 */
[----:B------:R-:W5:Y:S01]  /*3050*/  LDC.64 R38, c[0x0][0x3a0] ;  /* 0x0000e800ff267b82 */ /* 0x000f620000000a00 */
[----:B------:R-:W-:Y:S01]  /*3060*/  LOP3.LUT R2, R3, 0x7ff00000, RZ, 0xc0, !PT ;  /* 0x7ff0000003027812 */ /* 0x000fe200078ec0ff */
[----:B------:R-:W-:Y:S01]  /*3070*/  IMAD.IADD R3, R17, 0x1, R24 ;  /* 0x0000000111037824 */ /* 0x000fe200078e0218 */
[----:B------:R-:W0:Y:S02]  /*3080*/  LDCU UR50, c[0x0][0x464] ;  /* 0x00008c80ff3277ac */ /* 0x000e240008000800 */
[----:B------:R-:W-:Y:S01]  /*3090*/  ISETP.NE.AND P0, PT, R2, 0x7ff00000, PT ;  /* 0x7ff000000200780c */ /* 0x000fe20003f05270 */
[C---:B--2---:R-:W-:Y:S01]  /*30a0*/  IMAD.WIDE R4, R3.reuse, 0x8, R36 ;  /* 0x0000000803047825 */ /* 0x044fe200078e0224 */
[----:B----4-:R-:W-:Y:S01]  /*30b0*/  DADD R46, -R46, 1 ;  /* 0x3ff000002e2e7429 */ /* 0x010fe20000000100 */
[----:B------:R-:W2:Y:S01]  /*30c0*/  LDC.64 R40, c[0x0][0x380] ;  /* 0x0000e000ff287b82 */ /* 0x000ea20000000a00 */
[----:B------:R-:W4:Y:S01]  /*30d0*/  LDCU UR51, c[0x0][0x498] ;  /* 0x00009300ff3377ac */ /* 0x000f220008000800 */
[----:B------:R-:W-:Y:S01]  /*30e0*/  IMAD.IADD R11, R3, 0x1, R10 ;  /* 0x00000001030b7824 */ /* 0x000fe200078e020a */
[----:B------:R-:W-:Y:S01]  /*30f0*/  IADD3 R52, P1, PT, R4, -0x8, RZ ;  /* 0xfffffff804347810 */ /* 0x000fe20007f3e0ff */
[----:B------:R-:W0:Y:S02]  /*3100*/  LDCU.64 UR44, c[0x0][0x4a0] ;  /* 0x00009400ff2c77ac */ /* 0x000e240008000a00 */
[----:B------:R-:W-:Y:S01]  /*3110*/  IMAD.WIDE R36, R11, 0x8, R36 ;  /* 0x000000080b247825 */ /* 0x000fe200078e0224 */
[----:B------:R-:W-:Y:S01]  /*3120*/  IADD3.X R53, PT, PT, R5, -0x1, RZ, P1, !PT ;  /* 0xffffffff05357810 */ /* 0x000fe20000ffe4ff */
[----:B------:R-:W3:Y:S01]  /*3130*/  LDC.64 R42, c[0x0][0x388] ;  /* 0x0000e200ff2a7b82 */ /* 0x000ee20000000a00 */
[----:B------:R-:W-:Y:S01]  /*3140*/  DMUL R46, R46, UR4 ;  /* 0x000000042e2e7c28 */ /* 0x000fe20008000000 */
[----:B0-----:R-:W-:Y:S01]  /*3150*/  IMAD.WIDE R2, R24, 0x8, R8 ;  /* 0x0000000818027825 */ /* 0x001fe200078e0208 */
[----:B------:R-:W-:-:S03]  /*3160*/  DSETP.EQ.AND P0, PT, |R6|, +INF , !P0 ;  /* 0x7ff000000600742a */ /* 0x000fc60004702200 */
[----:B------:R-:W-:-:S03]  /*3170*/  IMAD R5, R17, R13, R18 ;  /* 0x0000000d11057224 */ /* 0x000fc600078e0212 */
[----:B------:R-:W-:Y:S01]  /*3180*/  P2R R28, PR, RZ, 0x1 ;  /* 0x00000001ff1c7803 */ /* 0x000fe20000000000 */
[----:B-----5:R-:W-:Y:S01]  /*3190*/  IMAD.WIDE R38, R5, 0x8, R38 ;  /* 0x0000000805267825 */ /* 0x020fe200078e0226 */
[----:B------:R-:W-:-:S03]  /*31a0*/  IADD3 R50, P0, PT, R2, -0x8, RZ ;  /* 0xfffffff802327810 */ /* 0x000fc60007f1e0ff */
[----:B------:R-:W-:Y:S01]  /*31b0*/  IMAD.MOV.U32 R2, RZ, RZ, -0x1 ;  /* 0xffffffffff027424 */ /* 0x000fe200078e00ff */
[----:B------:R-:W-:Y:S01]  /*31c0*/  IADD3.X R51, PT, PT, R3, -0x1, RZ, P0, !PT ;  /* 0xffffffff03337810 */ /* 0x000fe200007fe4ff */
[----:B--2---:R-:W-:-:S04]  /*31d0*/  IMAD.WIDE R40, R5, 0x8, R40 ;  /* 0x0000000805287825 */ /* 0x004fc800078e0228 */
[----:B-1-34-:R-:W-:-:S07]  /*31e0*/  IMAD.WIDE R42, R5, 0x8, R42 ;  /* 0x00000008052a7825 */ /* 0x01afce00078e022a */
.L_x_407:
[----:B------:R-:W-:Y:S01]  /*31f0*/  IMAD.MOV.U32 R16, RZ, RZ, R2 ;  /* 0x000000ffff107224 */ /* 0x000fe200078e0002 */
[----:B------:R-:W-:Y:S01]  /*3200*/  BSSY.RECONVERGENT B6, `(.L_x_359) ;  /* 0x0000276000067945 */ /* 0x000fe20003800200 */
[----:B------:R-:W-:Y:S01]  /*3210*/  VIADD R2, R2, 0x1 ;  /* 0x0000000102027836 */ /* 0x000fe20000000000 */
[----:B------:R-:W-:Y:S01]  /*3220*/  MOV R48, 0x0 ;  /* 0x0000000000307802 */ /* 0x000fe20000000f00 */
[----:B------:R-:W-:-:S03]  /*3230*/  IMAD.MOV.U32 R49, RZ, RZ, 0x3ff00000 ;  /* 0x3ff00000ff317424 */ /* 0x000fc600078e00ff */
[----:B------:R-:W-:-:S13]  /*3240*/  ISETP.NE.AND P0, PT, R2, RZ, PT ;  /* 0x000000ff0200720c */ /* 0x000fda0003f05270 */
[----:B0-----:R-:W-:Y:S05]  /*3250*/  @P0 BRA `(.L_x_360) ;  /* 0x0000000000740947 */ /* 0x001fea0003800000 */
[----:B------:R-:W2:Y:S04]  /*3260*/  LDG.E.64 R20, desc[UR46][R38.64] ;  /* 0x0000002e26147981 */ /* 0x000ea8000c1e1b00 */
[----:B------:R-:W2:Y:S01]  /*3270*/  LDG.E.64 R4, desc[UR46][R40.64] ;  /* 0x0000002e28047981 */ /* 0x000ea2000c1e1b00 */
        /* <DEDUP_REMOVED lines=16> */
[----:B------:R-:W-:Y:S01]  /*3380*/  FSETP.GT.AND P0, PT, |R0|, 1.469367938527859385e-39, PT ;  /* 0x001000000000780b */ /* 0x000fe20003f04200 */
[----:B--2---:R-:W-:-:S12]  /*3390*/  DADD R20, R20, R4 ;  /* 0x0000000014147229 */ /* 0x004fd80000000004 */
[----:B------:R-:W-:Y:S05]  /*33a0*/  @P0 BRA P1, `(.L_x_362) ;  /* 0x0000000000080947 */ /* 0x000fea0000800000 */
[----:B------:R-:W-:-:S07]  /*33b0*/  MOV R0, 0x33d0 ;  /* 0x000033d000007802 */ /* 0x000fce0000000f00 */
[----:B------:R-:W-:Y:S05]  /*33c0*/  CALL.REL.NOINC `($__internal_4_$__cuda_sm20_div_rn_f64_full) ;  /* 0x00000028003c7944 */ /* 0x000fea0003c00000 */
.L_x_362:
[----:B------:R-:W-:Y:S05]  /*33d0*/  BSYNC.RECONVERGENT B1 ;  /* 0x0000000000017941 */ /* 0x000fea0003800200 */
.L_x_361:
[----:B------:R-:W2:Y:S02]  /*33e0*/  LDG.E.64 R4, desc[UR46][R36.64] ;  /* 0x0000002e24047981 */ /* 0x000ea4000c1e1b00 */
[----:B--2---:R-:W-:-:S08]  /*33f0*/  DMUL R4, R4, R92 ;  /* 0x0000005c04047228 */ /* 0x004fd00000000000 */
[----:B------:R-:W-:-:S07]  /*3400*/  DFMA R4, R20, UR44, R4 ;  /* 0x0000002c14047c2b */ /* 0x000fce0008000004 */
[----:B------:R0:W-:Y:S01]  /*3410*/  STG.E.64 desc[UR46][R42.64], R4 ;  /* 0x000000042a007986 */ /* 0x0001e2000c101b2e */
[----:B------:R-:W-:Y:S05]  /*3420*/  BRA `(.L_x_363) ;  /* 0x00000024004c7947 */ /* 0x000fea0003800000 */
.L_x_360:
[----:B------:R-:W0:Y:S08]  /*3430*/  LDC.64 R32, c[0x0][0x3c8] ;  /* 0x0000f200ff207b82 */ /* 0x000e300000000a00 */
[----:B------:R-:W1:Y:S08]  /*3440*/  LDC.64 R94, c[0x0][0x3d8] ;  /* 0x0000f600ff5e7b82 */ /* 0x000e700000000a00 */
[----:B------:R-:W2:Y:S08]  /*3450*/  LDC.64 R20, c[0x0][0x3e8] ;  /* 0x0000fa00ff147b82 */ /* 0x000eb00000000a00 */
[----:B------:R-:W3:Y:S01]  /*3460*/  LDC.64 R88, c[0x0][0x3f8] ;  /* 0x0000fe00ff587b82 */ /* 0x000ee20000000a00 */
[----:B0-----:R-:W-:-:S06]  /*3470*/  IMAD.WIDE R32, R29, 0x8, R32 ;  /* 0x000000081d207825 */ /* 0x001fcc00078e0220 */
[----:B------:R-:W5:Y:S01]  /*3480*/  LDG.E.64 R32, desc[UR46][R32.64] ;  /* 0x0000002e20207981 */ /* 0x000f62000c1e1b00 */
[----:B------:R-:W0:Y:S01]  /*3490*/  LDC.64 R78, c[0x0][0x408] ;  /* 0x00010200ff4e7b82 */ /* 0x000e220000000a00 */
[----:B-1----:R-:W-:-:S06]  /*34a0*/  IMAD.WIDE R94, R29, 0x8, R94 ;  /* 0x000000081d5e7825 */ /* 0x002fcc00078e025e */
[----:B------:R-:W5:Y:S01]  /*34b0*/  LDG.E.64 R94, desc[UR46][R94.64] ;  /* 0x0000002e5e5e7981 */ /* 0x000f62000c1e1b00 */
[----:B------:R-:W1:Y:S01]  /*34c0*/  LDC.64 R80, c[0x0][0x418] ;  /* 0x00010600ff507b82 */ /* 0x000e620000000a00 */
[----:B--2---:R-:W-:-:S06]  /*34d0*/  IMAD.WIDE R20, R29, 0x8, R20 ;  /* 0x000000081d147825 */ /* 0x004fcc00078e0214 */
[----:B------:R-:W5:Y:S01]  /*34e0*/  LDG.E.64 R20, desc[UR46][R20.64] ;  /* 0x0000002e14147981 */ /* 0x000f62000c1e1b00 */
[----:B------:R-:W2:Y:S01]  /*34f0*/  LDC.64 R90, c[0x0][0x428] ;  /* 0x00010a00ff5a7b82 */ /* 0x000ea20000000a00 */
[----:B---3--:R-:W-:-:S06]  /*3500*/  IMAD.WIDE R88, R29, 0x8, R88 ;  /* 0x000000081d587825 */ /* 0x008fcc00078e0258 */
[----:B------:R-:W5:Y:S01]  /*3510*/  LDG.E.64 R88, desc[UR46][R88.64] ;  /* 0x0000002e58587981 */ /* 0x000f62000c1e1b00 */
        /* <DEDUP_REMOVED lines=21> */
[----:B---3--:R-:W-:-:S06]  /*3670*/  IMAD.WIDE R62, R29, 0x8, R62 ;  /* 0x000000081d3e7825 */ /* 0x008fcc00078e023e */
[----:B------:R-:W5:Y:S01]  /*3680*/  LDG.E.64 R62, desc[UR46][R62.64] ;  /* 0x0000002e3e3e7981 */ /* 0x000f62000c1e1b00 */
[----:B0-----:R-:W-:-:S06]  /*3690*/  IMAD.WIDE R64, R29, 0x8, R64 ;  /* 0x000000081d407825 */ /* 0x001fcc00078e0240 */
[----:B------:R-:W5:Y:S01]  /*36a0*/  LDG.E.64 R64, desc[UR46][R64.64] ;  /* 0x0000002e40407981 */ /* 0x000f62000c1e1b00 */
[----:B-1----:R-:W-:-:S06]  /*36b0*/  IMAD.WIDE R66, R29, 0x8, R66 ;  /* 0x000000081d427825 */ /* 0x002fcc00078e0242 */
[----:B------:R-:W5:Y:S01]  /*36c0*/  LDG.E.64 R66, desc[UR46][R66.64] ;  /* 0x0000002e42427981 */ /* 0x000f62000c1e1b00 */
[----:B------:R-:W-:Y:S01]  /*36d0*/  UISETP.NE.AND UP0, UPT, UR51, 0x1, UPT ;  /* 0x000000013300788c */ /* 0x000fe2000bf05270 */
[----:B------:R-:W-:Y:S02]  /*36e0*/  IMAD.MOV.U32 R68, RZ, RZ, 0x0 ;  /* 0x00000000ff447424 */ /* 0x000fe400078e00ff */
[----:B------:R-:W-:-:S06]  /*36f0*/  IMAD.MOV.U32 R69, RZ, RZ, 0x3ff00000 ;  /* 0x3ff00000ff457424 */ /* 0x000fcc00078e00ff */
[----:B------:R-:W-:Y:S05]  /*3700*/  BRA.U UP0, `(.L_x_364) ;  /* 0x0000000900247547 */ /* 0x000fea000b800000 */
[----:B------:R-:W0:Y:S01]  /*3710*/  LDC.64 R6, c[0x0][0x440] ;  /* 0x00011000ff067b82 */ /* 0x000e220000000a00 */
        /* <DEDUP_REMOVED lines=17> */
.L_x_367:
        /* <DEDUP_REMOVED lines=22> */
.L_x_368:
        /* <DEDUP_REMOVED lines=14> */
.L_x_370:
[----:B------:R-:W-:Y:S05]  /*3a70*/  BSYNC.RECONVERGENT B1 ;  /* 0x0000000000017941 */ /* 0x000fea0003800200 */
.L_x_369:
[----:B------:R-:W-:Y:S01]  /*3a80*/  UMOV UR4, 0x64ece9a3 ;  /* 0x64ece9a300047882 */ /* 0x000fe20000000000 */
[----:B------:R-:W-:Y:S01]  /*3a90*/  UMOV UR5, 0x3fac9470 ;  /* 0x3fac947000057882 */ /* 0x000fe20000000000 */
[----:B------:R-:W-:Y:S02]  /*3aa0*/  DSETP.NEU.AND P0, PT, R54, 1, PT ;  /* 0x3ff000003600742a */ /* 0x000fe40003f0d000 */
[----:B------:R-:W-:-:S10]  /*3ab0*/  DMUL R4, R4, UR4 ;  /* 0x0000000404047c28 */ /* 0x000fd40008000000 */
[----:B------:R-:W-:Y:S02]  /*3ac0*/  FSEL R4, R4, 3.49621352098199618191e+22, P0 ;  /* 0x64ece9a304047808 */ /* 0x000fe40000000000 */
[----:B------:R-:W-:-:S06]  /*3ad0*/  FSEL R5, R5, 1.3482799530029296875, P0 ;  /* 0x3fac947005057808 */ /* 0x000fcc0000000000 */
[----:B------:R-:W-:Y:S01]  /*3ae0*/  DADD R68, R68, -R4 ;  /* 0x0000000044447229 */ /* 0x000fe20000000804 */
[----:B------:R-:W-:-:S07]  /*3af0*/  MOV R4, 0x80000 ;  /* 0x0008000000047802 */ /* 0x000fce0000000f00 */
[----:B------:R-:W-:Y:S02]  /*3b00*/  DSETP.MAX.AND P0, P1, R68, 1, PT ;  /* 0x3ff000004400742a */ /* 0x000fe4000390f000 */
[----:B------:R-:W-:-:S04]  /*3b10*/  IMAD.MOV.U32 R0, RZ, RZ, R69 ;  /* 0x000000ffff007224 */ /* 0x000fc800078e0045 */
[----:B------:R-:W-:Y:S02]  /*3b20*/  SEL R68, R68, RZ, P0 ;  /* 0x000000ff44447207 */ /* 0x000fe40000000000 */
[----:B------:R-:W-:-:S06]  /*3b30*/  FSEL R3, R0, 1.875, P0 ;  /* 0x3ff0000000037808 */ /* 0x000fcc0000000000 */
[----:B------:R-:W-:-:S05]  /*3b40*/  @P1 LOP3.LUT R3, R4, 0x3ff00000, RZ, 0xfc, !PT ;  /* 0x3ff0000004031812 */ /* 0x000fca00078efcff */
[----:B------:R-:W-:-:S07]  /*3b50*/  IMAD.MOV.U32 R69, RZ, RZ, R3 ;  /* 0x000000ffff457224 */ /* 0x000fce00078e0003 */
.L_x_366:
[----:B------:R-:W-:Y:S05]  /*3b60*/  BSYNC.RECONVERGENT B0 ;  /* 0x0000000000007941 */ /* 0x000fea0003800200 */
.L_x_365:
        /* <DEDUP_REMOVED lines=16> */
.L_x_372:
        /* <DEDUP_REMOVED lines=11> */
[----:B------:R-:W-:Y:S02]  /*3d20*/  UMOV UR5, 0x3fce17c1 ;  /* 0x3fce17c100057882 */ /* 0x000fe40000000000 */
[----:B------:R-:W-:-:S06]  /*3d30*/  DMUL R6, R32, UR4 ;  /* 0x0000000420067c28 */ /* 0x000fcc0008000000 */
[----:B------:R-:W-:Y:S02]  /*3d40*/  FSEL R4, R4, 4.7031788186213674408e-12, P3 ;  /* 0x2ca57a7804047808 */ /* 0x000fe40001800000 */
[----:B------:R-:W-:-:S06]  /*3d50*/  FSEL R5, R5, 1.3992999792098999023, P3 ;  /* 0x3fb31c4305057808 */ /* 0x000fcc0001800000 */
[----:B------:R-:W-:Y:S02]  /*3d60*/  DADD R48, R48, -R4 ;  /* 0x0000000030307229 */ /* 0x000fe40000000804 */
[----:B------:R-:W-:-:S06]  /*3d70*/  DADD R4, -RZ, |R32| ;  /* 0x00000000ff047229 */ /* 0x000fcc0000000520 */
[----:B------:R-:W-:-:S04]  /*3d80*/  DFMA R48, R6, UR40, R48 ;  /* 0x0000002806307c2b */ /* 0x000fc80008000030 */
[----:B------:R-:W-:-:S07]  /*3d90*/  IMAD.MOV.U32 R3, RZ, RZ, R5 ;  /* 0x000000ffff037224 */ /* 0x000fce00078e0005 */
[----:B------:R-:W-:Y:S05]  /*3da0*/  CALL.REL.NOINC `($_Z12fband_nonisoPdS_S_S_S_S_S_S_S_S_S_S_S_S_S_S_S_S_S_S_S_S_S_S_diddiiddiddiiidid$__internal_accurate_pow) ;  /* 0x0000002400307944 */ /* 0x000fea0003c00000 */
[----:B------:R-:W-:Y:S05]  /*3db0*/  BSYNC.RECONVERGENT B1 ;  /* 0x0000000000017941 */ /* 0x000fea0003800200 */
.L_x_373:
        /* <DEDUP_REMOVED lines=14> */
.L_x_375:
[----:B------:R-:W-:Y:S05]  /*3ea0*/  BSYNC.RECONVERGENT B1 ;  /* 0x0000000000017941 */ /* 0x000fea0003800200 */
.L_x_374:
[----:B------:R-:W-:Y:S01]  /*3eb0*/  UMOV UR4, 0x64ece9a3 ;  /* 0x64ece9a300047882 */ /* 0x000fe20000000000 */
[----:B------:R-:W-:Y:S01]  /*3ec0*/  UMOV UR5, 0x3fac9470 ;  /* 0x3fac947000057882 */ /* 0x000fe20000000000 */
[----:B------:R-:W-:Y:S02]  /*3ed0*/  DSETP.NEU.AND P0, PT, R32, 1, PT ;  /* 0x3ff000002000742a */ /* 0x000fe40003f0d000 */
[----:B------:R-:W-:-:S10]  /*3ee0*/  DMUL R4, R4, UR4 ;  /* 0x0000000404047c28 */ /* 0x000fd40008000000 */
[----:B------:R-:W-:Y:S02]  /*3ef0*/  FSEL R4, R4, 3.49621352098199618191e+22, P0 ;  /* 0x64ece9a304047808 */ /* 0x000fe40000000000 */
[----:B------:R-:W-:-:S06]  /*3f00*/  FSEL R5, R5, 1.3482799530029296875, P0 ;  /* 0x3fac947005057808 */ /* 0x000fcc0000000000 */
[----:B------:R-:W-:Y:S01]  /*3f10*/  DADD R48, R48, -R4 ;  /* 0x0000000030307229 */ /* 0x000fe20000000804 */
[----:B------:R-:W-:-:S07]  /*3f20*/  IMAD.MOV.U32 R4, RZ, RZ, 0x80000 ;  /* 0x00080000ff047424 */ /* 0x000fce00078e00ff */
[----:B------:R-:W-:Y:S02]  /*3f30*/  DSETP.MAX.AND P0, P1, R48, 1, PT ;  /* 0x3ff000003000742a */ /* 0x000fe4000390f000 */
[----:B------:R-:W-:-:S04]  /*3f40*/  IMAD.MOV.U32 R0, RZ, RZ, R49 ;  /* 0x000000ffff007224 */ /* 0x000fc800078e0031 */
[----:B------:R-:W-:Y:S02]  /*3f50*/  SEL R48, R48, RZ, P0 ;  /* 0x000000ff30307207 */ /* 0x000fe40000000000 */
[----:B------:R-:W-:-:S06]  /*3f60*/  FSEL R3, R0, 1.875, P0 ;  /* 0x3ff0000000037808 */ /* 0x000fcc0000000000 */
[----:B------:R-:W-:-:S05]  /*3f70*/  @P1 LOP3.LUT R3, R4, 0x3ff00000, RZ, 0xfc, !PT ;  /* 0x3ff0000004031812 */ /* 0x000fca00078efcff */
[----:B------:R-:W-:-:S07]  /*3f80*/  IMAD.MOV.U32 R49, RZ, RZ, R3 ;  /* 0x000000ffff317224 */ /* 0x000fce00078e0003 */
.L_x_371:
[----:B------:R-:W-:Y:S05]  /*3f90*/  BSYNC.RECONVERGENT B0 ;  /* 0x0000000000007941 */ /* 0x000fea0003800200 */
.L_x_364:
[----:B------:R-:W0:Y:S01]  /*3fa0*/  LDC R0, c[0x0][0x494] ;  /* 0x00012500ff007b82 */ /* 0x000e220000000800 */
[----:B-----5:R-:W-:-:S07]  /*3fb0*/  DSETP.GEU.AND P0, PT, R94, UR38, PT ;  /* 0x000000265e007e2a */ /* 0x020fce000bf0e000 */
[----:B------:R-:W1:Y:S07]  /*3fc0*/  LDC.64 R4, c[0x0][0x438] ;  /* 0x00010e00ff047b82 */ /* 0x000e6e0000000a00 */
[----:B------:R-:W2:Y:S01]  /*3fd0*/  @!P0 LDG.E.64 R8, desc[UR46][R50.64] ;  /* 0x0000002e32088981 */ /* 0x000ea2000c1e1b00 */
[----:B------:R-:W3:Y:S03]  /*3fe0*/  LDC.64 R6, c[0x0][0x430] ;  /* 0x00010c00ff067b82 */ /* 0x000ee60000000a00 */
[----:B------:R-:W2:Y:S01]  /*3ff0*/  @!P0 LDG.E.64 R12, desc[UR46][R52.64] ;  /* 0x0000002e340c8981 */ /* 0x000ea2000c1e1b00 */
[----:B0-----:R-:W-:-:S13]  /*4000*/  ISETP.NE.AND P1, PT, R0, 0x1, PT ;  /* 0x000000010000780c */ /* 0x001fda0003f25270 */
[----:B------:R-:W0:Y:S01]  /*4010*/  @!P1 LDC R11, c[0x0][0x464] ;  /* 0x00011900ff0b9b82 */ /* 0x000e220000000800 */
[----:B-1----:R-:W-:-:S04]  /*4020*/  @!P1 IMAD.WIDE R4, R25, 0x8, R4 ;  /* 0x0000000819049825 */ /* 0x002fc800078e0204 */
[----:B---3--:R-:W-:-:S06]  /*4030*/  @!P1 IMAD.WIDE R6, R25, 0x8, R6 ;  /* 0x0000000819069825 */ /* 0x008fcc00078e0206 */
[----:B------:R-:W3:Y:S01]  /*4040*/  @!P1 LDG.E.64 R6, desc[UR46][R6.64] ;  /* 0x0000002e06069981 */ /* 0x000ee2000c1e1b00 */
[----:B0-----:R-:W-:-:S03]  /*4050*/  @!P1 IMAD.WIDE R10, R11, 0x8, R4 ;  /* 0x000000080b0a9825 */ /* 0x001fc600078e0204 */
[----:B------:R-:W3:Y:S04]  /*4060*/  @!P1 LDG.E.64 R4, desc[UR46][R4.64] ;  /* 0x0000002e04049981 */ /* 0x000ee8000c1e1b00 */
[----:B------:R-:W4:Y:S01]  /*4070*/  @!P1 LDG.E.64 R10, desc[UR46][R10.64] ;  /* 0x0000002e0a0a9981 */ /* 0x000f22000c1e1b00 */
        /* <DEDUP_REMOVED lines=8> */
[----:B--2---:R-:W-:-:S08]  /*4100*/  @!P0 DADD R14, R8, R12 ;  /* 0x00000000080e8229 */ /* 0x004fd0000000000c */
[----:B------:R-:W-:-:S08]  /*4110*/  @!P0 DMUL R14, R14, 0.5 ;  /* 0x3fe000000e0e8828 */ /* 0x000fd00000000000 */
[----:B------:R-:W-:Y:S02]  /*4120*/  @!P0 DMUL R82, R14, R82 ;  /* 0x000000520e528228 */ /* 0x000fe40000000000 */
[----:B---3--:R-:W-:Y:S02]  /*4130*/  @!P1 DADD R8, R4, R6 ;  /* 0x0000000004089229 */ /* 0x008fe40000000006 */
[----:B----4-:R-:W-:-:S06]  /*4140*/  @!P1 DADD R12, R6, R10 ;  /* 0x00000000060c9229 */ /* 0x010fcc000000000a */
[----:B------:R-:W-:Y:S02]  /*4150*/  @!P1 DMUL R72, R8, 0.5 ;  /* 0x3fe0000008489828 */ /* 0x000fe40000000000 */
[----:B------:R-:W-:Y:S01]  /*4160*/  @!P1 DMUL R70, R12, 0.5 ;  /* 0x3fe000000c469828 */ /* 0x000fe20000000000 */
[----:B------:R-:W-:Y:S10]  /*4170*/  @!P0 BRA `(.L_x_377) ;  /* 0x0000000000e08947 */ /* 0x000ff40003800000 */
[----:B------:R-:W2:Y:S04]  /*4180*/  LDG.E.64 R74, desc[UR46][R50.64] ;  /* 0x0000002e324a7981 */ /* 0x000ea8000c1e1b00 */
[----:B------:R-:W2:Y:S01]  /*4190*/  LDG.E.64 R76, desc[UR46][R52.64] ;  /* 0x0000002e344c7981 */ /* 0x000ea2000c1e1b00 */
[----:B------:R-:W0:Y:S01]  /*41a0*/  MUFU.RCP64H R5, R95 ;  /* 0x0000005f00057308 */ /* 0x000e220000001800 */
[----:B------:R-:W-:Y:S01]  /*41b0*/  IMAD.MOV.U32 R4, RZ, RZ, 0x1 ;  /* 0x00000001ff047424 */ /* 0x000fe200078e00ff */
[----:B------:R-:W-:Y:S05]  /*41c0*/  BSSY.RECONVERGENT B2, `(.L_x_378) ;  /* 0x0000014000027945 */ /* 0x000fea0003800200 */
[----:B0-----:R-:W-:-:S08]  /*41d0*/  DFMA R6, -R94, R4, 1 ;  /* 0x3ff000005e06742b */ /* 0x001fd00000000104 */
        /* <DEDUP_REMOVED lines=15> */
[----:B------:R-:W-:Y:S05]  /*42d0*/  CALL.REL.NOINC `($__internal_4_$__cuda_sm20_div_rn_f64_full) ;  /* 0x0000001800787944 */ /* 0x000fea0003c00000 */
[----:B------:R-:W-:Y:S01]  /*42e0*/  IMAD.MOV.U32 R82, RZ, RZ, R92 ;  /* 0x000000ffff527224 */ /* 0x000fe200078e005c */
[----:B------:R-:W-:-:S07]  /*42f0*/  MOV R83, R93 ;  /* 0x0000005d00537202 */ /* 0x000fce0000000f00 */
.L_x_379:
[----:B------:R-:W-:Y:S05]  /*4300*/  BSYNC.RECONVERGENT B2 ;  /* 0x0000000000027941 */ /* 0x000fea0003800200 */
.L_x_378:
[----:B------:R-:W-:Y:S01]  /*4310*/  DFMA R72, -R32, R72, 1 ;  /* 0x3ff000002048742b */ /* 0x000fe20000000148 */
[----:B------:R-:W-:Y:S01]  /*4320*/  IMAD.MOV.U32 R4, RZ, RZ, 0x1 ;  /* 0x00000001ff047424 */ /* 0x000fe200078e00ff */
        /* <DEDUP_REMOVED lines=24> */
.L_x_381:
[----:B------:R-:W-:Y:S05]  /*44b0*/  BSYNC.RECONVERGENT B2 ;  /* 0x0000000000027941 */ /* 0x000fea0003800200 */
.L_x_380:
[----:B------:R-:W-:Y:S02]  /*44c0*/  DADD R4, R20, -R78 ;  /* 0x0000000014047229 */ /* 0x000fe4000000084e */
[----:B------:R-:W-:-:S06]  /*44d0*/  DMUL R82, R92, R82 ;  /* 0x000000525c527228 */ /* 0x000fcc0000000000 */
[----:B------:R-:W-:-:S08]  /*44e0*/  DADD R4, -R88, R4 ;  /* 0x0000000058047229 */ /* 0x000fd00000000104 */
[----:B------:R-:W-:-:S11]  /*44f0*/  DFMA R82, R82, R4, R76 ;  /* 0x000000045252722b */ /* 0x000fd6000000004c */
.L_x_377:
[----:B------:R-:W-:Y:S05]  /*4500*/  BSYNC.RECONVERGENT B1 ;  /* 0x0000000000017941 */ /* 0x000fea0003800200 */
.L_x_376:
[----:B------:R-:W0:Y:S08]  /*4510*/  LDC.64 R72, c[0x0][0x3a8] ;  /* 0x0000ea00ff487b82 */ /* 0x000e300000000a00 */
[----:B------:R-:W1:Y:S01]  /*4520*/  LDC.64 R4, c[0x0][0x390] ;  /* 0x0000e400ff047b82 */ /* 0x000e620000000a00 */
[----:B------:R-:W-:-:S05]  /*4530*/  IMAD.WIDE R74, R31, 0x8, R42 ;  /* 0x000000081f4a7825 */ /* 0x000fca00078e022a */
[----:B------:R-:W2:Y:S02]  /*4540*/  LDG.E.64 R84, desc[UR46][R74.64] ;  /* 0x0000002e4a547981 */ /* 0x000ea4000c1e1b00 */
[----:B------:R-:W3:Y:S01]  /*4550*/  LDC.64 R6, c[0x0][0x470] ;  /* 0x00011c00ff067b82 */ /* 0x000ee20000000a00 */
[----:B0-----:R-:W-:-:S07]  /*4560*/  IMAD.WIDE R72, R29, 0x8, R72 ;  /* 0x000000081d487825 */ /* 0x001fce00078e0248 */
[----:B------:R-:W0:Y:S01]  /*4570*/  LDC R30, c[0x0][0x4a8] ;  /* 0x00012a00ff1e7b82 */ /* 0x000e220000000800 */
[----:B------:R-:W4:Y:S01]  /*4580*/  LDG.E.64 R12, desc[UR46][R72.64] ;  /* 0x0000002e480c7981 */ /* 0x000f22000c1e1b00 */
[----:B-1----:R-:W-:-:S06]  /*4590*/  IMAD.WIDE R4, R29, 0x8, R4 ;  /* 0x000000081d047825 */ /* 0x002fcc00078e0204 */
[----:B------:R-:W5:Y:S01]  /*45a0*/  LDG.E.64 R4, desc[UR46][R4.64] ;  /* 0x0000002e04047981 */ /* 0x000f62000c1e1b00 */
[----:B---3--:R-:W-:-:S06]  /*45b0*/  DADD R10, -RZ, -R6 ;  /* 0x00000000ff0a7229 */ /* 0x008fcc0000000906 */
[----:B------:R-:W1:Y:S01]  /*45c0*/  MUFU.RCP64H R9, R11 ;  /* 0x0000000b00097308 */ /* 0x000e620000001800 */
[----:B------:R-:W-:-:S06]  /*45d0*/  IMAD.MOV.U32 R8, RZ, RZ, 0x1 ;  /* 0x00000001ff087424 */ /* 0x000fcc00078e00ff */
[----:B-1----:R-:W-:-:S08]  /*45e0*/  DFMA R14, R8, R6, 1 ;  /* 0x3ff00000080e742b */ /* 0x002fd00000000006 */
[----:B------:R-:W-:-:S08]  /*45f0*/  DFMA R14, R14, R14, R14 ;  /* 0x0000000e0e0e722b */ /* 0x000fd0000000000e */
[----:B------:R-:W-:-:S08]  /*4600*/  DFMA R14, R8, R14, R8 ;  /* 0x0000000e080e722b */ /* 0x000fd00000000008 */
[----:B------:R-:W-:-:S08]  /*4610*/  DFMA R8, R14, R6, 1 ;  /* 0x3ff000000e08742b */ /* 0x000fd00000000006 */
[----:B------:R-:W-:Y:S01]  /*4620*/  DFMA R8, R14, R8, R14 ;  /* 0x000000080e08722b */ /* 0x000fe2000000000e */
[----:B0-----:R-:W-:Y:S01]  /*4630*/  ISETP.NE.AND P2, PT, R30, 0x1, PT ;  /* 0x000000011e00780c */ /* 0x001fe20003f45270 */
[----:B------:R-:W-:Y:S06]  /*4640*/  BSSY.RECONVERGENT B1, `(.L_x_382) ;  /* 0x000000d000017945 */ /* 0x000fec0003800200 */
[----:B----4-:R-:W-:-:S08]  /*4650*/  DMUL R92, R8, R12 ;  /* 0x0000000c085c7228 */ /* 0x010fd00000000000 */
[----:B------:R-:W-:-:S08]  /*4660*/  DFMA R6, R92, R6, R12 ;  /* 0x000000065c06722b */ /* 0x000fd0000000000c */
[----:B------:R-:W-:Y:S01]  /*4670*/  DFMA R92, R8, R6, R92 ;  /* 0x00000006085c722b */ /* 0x000fe2000000005c */
[----:B------:R-:W-:-:S09]  /*4680*/  FSETP.GEU.AND P1, PT, |R13|, 6.5827683646048100446e-37, PT ;  /* 0x036000000d00780b */ /* 0x000fd20003f2e200 */
[----:B------:R-:W-:-:S05]  /*4690*/  FFMA R0, RZ, R11, R93 ;  /* 0x0000000bff007223 */ /* 0x000fca000000005d */
[----:B------:R-:W-:Y:S01]  /*46a0*/  FSETP.GT.AND P0, PT, |R0|, 1.469367938527859385e-39, PT ;  /* 0x001000000000780b */ /* 0x000fe20003f04200 */
[----:B-----5:R-:W-:Y:S01]  /*46b0*/  DMUL R4, R88, R4 ;  /* 0x0000000458047228 */ /* 0x020fe20000000000 */
[----:B------:R-:W-:-:S07]  /*46c0*/  P2R R0, PR, RZ, 0x4 ;  /* 0x00000004ff007803 */ /* 0x000fce0000000000 */
[----:B--2---:R-:W-:-:S04]  /*46d0*/  DFMA R84, R78, R84, -R4 ;  /* 0x000000544e54722b */ /* 0x004fc80000000804 */
[----:B------:R-:W-:Y:S07]  /*46e0*/  @P0 BRA P1, `(.L_x_383) ;  /* 0x0000000000080947 */ /* 0x000fee0000800000 */
[----:B------:R-:W-:-:S07]  /*46f0*/  MOV R0, 0x4710 ;  /* 0x0000471000007802 */ /* 0x000fce0000000f00 */
[----:B------:R-:W-:Y:S05]  /*4700*/  CALL.REL.NOINC `($__internal_4_$__cuda_sm20_div_rn_f64_full) ;  /* 0x00000014006c7944 */ /* 0x000fea0003c00000 */
.L_x_383:
[----:B------:R-:W-:Y:S05]  /*4710*/  BSYNC.RECONVERGENT B1 ;  /* 0x0000000000017941 */ /* 0x000fea0003800200 */
.L_x_382:
[----:B------:R-:W-:Y:S01]  /*4720*/  IMAD.WIDE R76, R31, 0x8, R38 ;  /* 0x000000081f4c7825 */ /* 0x000fe200078e0226 */
[----:B------:R-:W0:Y:S04]  /*4730*/  LDC.64 R6, c[0x0][0x470] ;  /* 0x00011c00ff067b82 */ /* 0x000e280000000a00 */
[----:B------:R-:W2:Y:S01]  /*4740*/  LDG.E.64 R12, desc[UR46][R76.64] ;  /* 0x0000002e4c0c7981 */ /* 0x000ea2000c1e1b00 */
[----:B------:R-:W-:Y:S01]  /*4750*/  IMAD.MOV.U32 R4, RZ, RZ, 0x1 ;  /* 0x00000001ff047424 */ /* 0x000fe200078e00ff */
[----:B------:R-:W-:Y:S01]  /*4760*/  DMUL R90, R88, R90 ;  /* 0x0000005a585a7228 */ /* 0x000fe20000000000 */
[----:B------:R-:W-:Y:S07]  /*4770*/  BSSY.RECONVERGENT B1, `(.L_x_384) ;  /* 0x0000015000017945 */ /* 0x000fee0003800200 */
[----:B------:R-:W-:-:S08]  /*4780*/  DFMA R88, R20, R80, R90 ;  /* 0x000000501458722b */ /* 0x000fd0000000005a */
[----:B------:R-:W-:Y:S02]  /*4790*/  DMUL R88, R88, R92 ;  /* 0x0000005c58587228 */ /* 0x000fe40000000000 */
[----:B0-----:R-:W-:-:S06]  /*47a0*/  DADD R10, -RZ, -R6 ;  /* 0x00000000ff0a7229 */ /* 0x001fcc0000000906 */
        /* <DEDUP_REMOVED lines=9> */
[----:B------:R-:W-:-:S10]  /*4840*/  DFMA R4, R8, R6, R4 ;  /* 0x000000060804722b */ /* 0x000fd40000000004 */
[----:B------:R-:W-:-:S05]  /*4850*/  FFMA R0, RZ, R11, R5 ;  /* 0x0000000bff007223 */ /* 0x000fca0000000005 */
[----:B------:R-:W-:-:S13]  /*4860*/  FSETP.GT.AND P0, PT, |R0|, 1.469367938527859385e-39, PT ;  /* 0x001000000000780b */ /* 0x000fda0003f04200 */
[----:B------:R-:W-:Y:S05]  /*4870*/  @P0 BRA P1, `(.L_x_385) ;  /* 0x0000000000100947 */ /* 0x000fea0000800000 */
[----:B------:R-:W-:-:S07]  /*4880*/  MOV R0, 0x48a0 ;  /* 0x000048a000007802 */ /* 0x000fce0000000f00 */
[----:B------:R-:W-:Y:S05]  /*4890*/  CALL.REL.NOINC `($__internal_4_$__cuda_sm20_div_rn_f64_full) ;  /* 0x0000001400087944 */ /* 0x000fea0003c00000 */
[----:B------:R-:W-:Y:S01]  /*48a0*/  MOV R4, R92 ;  /* 0x0000005c00047202 */ /* 0x000fe20000000f00 */
[----:B------:R-:W-:-:S07]  /*48b0*/  IMAD.MOV.U32 R5, RZ, RZ, R93 ;  /* 0x000000ffff057224 */ /* 0x000fce00078e005d */
.L_x_385:
[----:B------:R-:W-:Y:S05]  /*48c0*/  BSYNC.RECONVERGENT B1 ;  /* 0x0000000000017941 */ /* 0x000fea0003800200 */
.L_x_384:
        /* <DEDUP_REMOVED lines=10> */
[----:B------:R-:W-:Y:S01]  /*4970*/  IMAD.MOV.U32 R79, RZ, RZ, R4 ;  /* 0x000000ffff4f7224 */ /* 0x000fe200078e0004 */
[----:B------:R-:W-:-:S03]  /*4980*/  DFMA R8, R8, R8, R8 ;  /* 0x000000080808722b */ /* 0x000fc60000000008 */
[----:B------:R-:W-:Y:S02]  /*4990*/  FSEL R3, R0, R5, P1 ;  /* 0x0000000500037208 */ /* 0x000fe40000800000 */
[----:B------:R-:W-:-:S03]  /*49a0*/  SEL R78, R78, R79, P1 ;  /* 0x0000004f4e4e7207 */ /* 0x000fc60000800000 */
[----:B------:R-:W-:-:S03]  /*49b0*/  DFMA R8, R6, R8, R6 ;  /* 0x000000080608722b */ /* 0x000fc60000000006 */
[----:B------:R-:W-:-:S04]  /*49c0*/  @P2 LOP3.LUT R3, R5, 0x80000, RZ, 0xfc, !PT ;  /* 0x0008000005032812 */ /* 0x000fc800078efcff */
[----:B------:R-:W-:Y:S01]  /*49d0*/  MOV R79, R3 ;  /* 0x00000003004f7202 */ /* 0x000fe20000000f00 */
[----:B------:R-:W-:-:S08]  /*49e0*/  DFMA R80, -R20, R8, 1 ;  /* 0x3ff000001450742b */ /* 0x000fd00000000108 */
[----:B------:R-:W-:Y:S01]  /*49f0*/  DFMA R80, R8, R80, R8 ;  /* 0x000000500850722b */ /* 0x000fe20000000008 */
[----:B------:R-:W-:Y:S10]  /*4a00*/  @P0 BRA `(.L_x_387) ;  /* 0x0000000000180947 */ /* 0x000ff40003800000 */
[----:B------:R-:W-:Y:S01]  /*4a10*/  LOP3.LUT R4, R21, 0x7fffffff, RZ, 0xc0, !PT ;  /* 0x7fffffff15047812 */ /* 0x000fe200078ec0ff */
[----:B------:R-:W-:Y:S01]  /*4a20*/  IMAD.MOV.U32 R0, RZ, RZ, R20 ;  /* 0x000000ffff007224 */ /* 0x000fe200078e0014 */
[----:B------:R-:W-:Y:S01]  /*4a30*/  MOV R6, 0x4a70 ;  /* 0x00004a7000067802 */ /* 0x000fe20000000f00 */
[----:B------:R-:W-:Y:S02]  /*4a40*/  IMAD.MOV.U32 R3, RZ, RZ, R21 ;  /* 0x000000ffff037224 */ /* 0x000fe400078e0015 */
[----:B------:R-:W-:-:S07]  /*4a50*/  VIADD R4, R4, 0xfff00000 ;  /* 0xfff0000004047836 */ /* 0x000fce0000000000 */
[----:B------:R-:W-:Y:S05]  /*4a60*/  CALL.REL.NOINC `($__internal_3_$__cuda_sm20_dblrcp_rn_slowpath_v3) ;  /* 0x0000000c00f47944 */ /* 0x000fea0003c00000 */
.L_x_387:
[----:B------:R-:W-:Y:S05]  /*4a70*/  BSYNC.RECONVERGENT B0 ;  /* 0x0000000000007941 */ /* 0x000fea0003800200 */
.L_x_386:
        /* <DEDUP_REMOVED lines=20> */
.L_x_389:
[----:B------:R-:W-:Y:S05]  /*4bc0*/  BSYNC.RECONVERGENT B1 ;  /* 0x0000000000017941 */ /* 0x000fea0003800200 */
.L_x_388:
        /* <DEDUP_REMOVED lines=17> */
[----:B--2---:R-:W-:Y:S01]  /*4ce0*/  IMAD.U32 R4, RZ, RZ, UR4 ;  /* 0x00000004ff047e24 */ /* 0x004fe2000f8e00ff */
[----:B-1----:R-:W-:-:S07]  /*4cf0*/  MOV R5, UR5 ;  /* 0x0000000500057c02 */ /* 0x002fce0008000f00 */
[----:B------:R-:W-:-:S07]  /*4d00*/  LEPC R20, `(.L_x_391) ;  /* 0x000000001014794e */ /* 0x000fce0000000000 */
[----:B0--3--:R-:W-:Y:S05]  /*4d10*/  CALL.ABS.NOINC R8 ;  /* 0x0000000008007343 */ /* 0x009fea0003c00000 */
.L_x_391:
[----:B------:R-:W-:Y:S05]  /*4d20*/  BSYNC.RECONVERGENT B7 ;  /* 0x0000000000077941 */ /* 0x000fea0003800200 */
.L_x_390:
[----:B------:R-:W-:Y:S01]  /*4d30*/  DSETP.GEU.AND P0, PT, R56, UR38, PT ;  /* 0x0000002638007e2a */ /* 0x000fe2000bf0e000 */
[----:B------:R-:W-:-:S13]  /*4d40*/  BSSY.RECONVERGENT B1, `(.L_x_392) ;  /* 0x0000046000017945 */ /* 0x000fda0003800200 */
[----:B------:R-:W-:Y:S05]  /*4d50*/  @P0 BRA `(.L_x_393) ;  /* 0x0000000000280947 */ /* 0x000fea0003800000 */
[----:B------:R-:W1:Y:S01]  /*4d60*/  LDC.64 R4, c[0x0][0x3b8] ;  /* 0x0000ee00ff047b82 */ /* 0x000e620000000a00 */
[----:B------:R-:W2:Y:S01]  /*4d70*/  LDG.E.64 R6, desc[UR46][R52.64] ;  /* 0x0000002e34067981 */ /* 0x000ea2000c1e1b00 */
[----:B-1----:R-:W-:-:S06]  /*4d80*/  IMAD.WIDE R4, R24, 0x8, R4 ;  /* 0x0000000818047825 */ /* 0x002fcc00078e0204 */
[----:B------:R-:W2:Y:S01]  /*4d90*/  LDG.E.64 R4, desc[UR46][R4.64] ;  /* 0x0000002e04047981 */ /* 0x000ea2000c1e1b00 */
[----:B------:R-:W-:-:S08]  /*4da0*/  DADD R8, R58, R60 ;  /* 0x000000003a087229 */ /* 0x000fd0000000003c */
[----:B------:R-:W-:Y:S02]  /*4db0*/  DADD R8, -R62, R8 ;  /* 0x000000003e087229 */ /* 0x000fe40000000108 */
[----:B--2---:R-:W-:-:S08]  /*4dc0*/  DADD R6, R4, R6 ;  /* 0x0000000004067229 */ /* 0x004fd00000000006 */
[----:B------:R-:W-:-:S08]  /*4dd0*/  DMUL R6, R6, 0.5 ;  /* 0x3fe0000006067828 */ /* 0x000fd00000000000 */
[----:B------:R-:W-:Y:S01]  /*4de0*/  DMUL R20, R6, R8 ;  /* 0x0000000806147228 */ /* 0x000fe20000000000 */
[----:B------:R-:W-:Y:S10]  /*4df0*/  BRA `(.L_x_394) ;  /* 0x0000000000e87947 */ /* 0x000ff40003800000 */
.L_x_393:
[----:B------:R-:W1:Y:S01]  /*4e00*/  LDC.64 R4, c[0x0][0x3b8] ;  /* 0x0000ee00ff047b82 */ /* 0x000e620000000a00 */
[----:B0-----:R-:W2:Y:S01]  /*4e10*/  LDG.E.64 R80, desc[UR46][R52.64] ;  /* 0x0000002e34507981 */ /* 0x001ea2000c1e1b00 */
[----:B-1----:R-:W-:-:S06]  /*4e20*/  IMAD.WIDE R20, R24, 0x8, R4 ;  /* 0x0000000818147825 */ /* 0x002fcc00078e0204 */
        /* <DEDUP_REMOVED lines=21> */
[----:B------:R-:W-:Y:S01]  /*4f80*/  MOV R82, R92 ;  /* 0x0000005c00527202 */ /* 0x000fe20000000f00 */
[----:B------:R-:W-:-:S07]  /*4f90*/  IMAD.MOV.U32 R83, RZ, RZ, R93 ;  /* 0x000000ffff537224 */ /* 0x000fce00078e005d */
.L_x_396:
[----:B------:R-:W-:Y:S05]  /*4fa0*/  BSYNC.RECONVERGENT B2 ;  /* 0x0000000000027941 */ /* 0x000fea0003800200 */
.L_x_395:
        /* <DEDUP_REMOVED lines=26> */
.L_x_398:
[----:B------:R-:W-:Y:S05]  /*5150*/  BSYNC.RECONVERGENT B2 ;  /* 0x0000000000027941 */ /* 0x000fea0003800200 */
.L_x_397:
[----:B------:R-:W-:Y:S02]  /*5160*/  DADD R4, R58, -R62 ;  /* 0x000000003a047229 */ /* 0x000fe4000000083e */
[----:B------:R-:W-:-:S06]  /*5170*/  DMUL R82, R92, R82 ;  /* 0x000000525c527228 */ /* 0x000fcc0000000000 */
[----:B------:R-:W-:-:S08]  /*5180*/  DADD R4, -R60, R4 ;  /* 0x000000003c047229 */ /* 0x000fd00000000104 */
[----:B------:R-:W-:-:S11]  /*5190*/  DFMA R20, R82, R4, R20 ;  /* 0x000000045214722b */ /* 0x000fd60000000014 */
.L_x_394:
[----:B------:R-:W-:Y:S05]  /*51a0*/  BSYNC.RECONVERGENT B1 ;  /* 0x0000000000017941 */ /* 0x000fea0003800200 */
.L_x_392:
[----:B------:R-:W-:Y:S01]  /*51b0*/  IMAD.WIDE R76, R26, 0x8, R76 ;  /* 0x000000081a4c7825 */ /* 0x000fe200078e024c */
[----:B------:R-:W2:Y:S01]  /*51c0*/  LDG.E.64 R56, desc[UR46][R78.64] ;  /* 0x0000002e4e387981 */ /* 0x000ea2000c1e1b00 */
[----:B------:R-:W1:Y:S03]  /*51d0*/  LDC.64 R6, c[0x0][0x470] ;  /* 0x00011c00ff067b82 */ /* 0x000e660000000a00 */
[----:B------:R-:W3:Y:S01]  /*51e0*/  LDG.E.64 R12, desc[UR46][R76.64] ;  /* 0x0000002e4c0c7981 */ /* 0x000ee2000c1e1b00 */
[----:B------:R-:W-:-:S06]  /*51f0*/  IMAD.WIDE R4, R27, 0x8, R40 ;  /* 0x000000081b047825 */ /* 0x000fcc00078e0228 */
[----:B------:R-:W4:Y:S01]  /*5200*/  LDG.E.64 R4, desc[UR46][R4.64] ;  /* 0x0000002e04047981 */ /* 0x000f22000c1e1b00 */
[----:B-1----:R-:W-:-:S06]  /*5210*/  DADD R10, -RZ, -R6 ;  /* 0x00000000ff0a7229 */ /* 0x002fcc0000000906 */
[----:B------:R-:W1:Y:S01]  /*5220*/  MUFU.RCP64H R9, R11 ;  /* 0x0000000b00097308 */ /* 0x000e620000001800 */
[----:B------:R-:W-:-:S06]  /*5230*/  IMAD.MOV.U32 R8, RZ, RZ, 0x1 ;  /* 0x00000001ff087424 */ /* 0x000fcc00078e00ff */
[----:B-1----:R-:W-:-:S08]  /*5240*/  DFMA R14, R8, R6, 1 ;  /* 0x3ff00000080e742b */ /* 0x002fd00000000006 */
[----:B------:R-:W-:-:S08]  /*5250*/  DFMA R14, R14, R14, R14 ;  /* 0x0000000e0e0e722b */ /* 0x000fd0000000000e */
[----:B------:R-:W-:-:S08]  /*5260*/  DFMA R14, R8, R14, R8 ;  /* 0x0000000e080e722b */ /* 0x000fd00000000008 */
[----:B------:R-:W-:-:S08]  /*5270*/  DFMA R8, R14, R6, 1 ;  /* 0x3ff000000e08742b */ /* 0x000fd00000000006 */
[----:B------:R-:W-:Y:S01]  /*5280*/  DFMA R8, R14, R8, R14 ;  /* 0x000000080e08722b */ /* 0x000fe2000000000e */
[----:B------:R-:W-:Y:S07]  /*5290*/  BSSY.RECONVERGENT B1, `(.L_x_399) ;  /* 0x000000c000017945 */ /* 0x000fee0003800200 */
[----:B---3--:R-:W-:-:S08]  /*52a0*/  DMUL R92, R8, R12 ;  /* 0x0000000c085c7228 */ /* 0x008fd00000000000 */
[----:B------:R-:W-:-:S08]  /*52b0*/  DFMA R6, R92, R6, R12 ;  /* 0x000000065c06722b */ /* 0x000fd0000000000c */
[----:B------:R-:W-:Y:S01]  /*52c0*/  DFMA R92, R8, R6, R92 ;  /* 0x00000006085c722b */ /* 0x000fe2000000005c */
[----:B------:R-:W-:-:S09]  /*52d0*/  FSETP.GEU.AND P1, PT, |R13|, 6.5827683646048100446e-37, PT ;  /* 0x036000000d00780b */ /* 0x000fd20003f2e200 */
[----:B------:R-:W-:-:S05]  /*52e0*/  FFMA R0, RZ, R11, R93 ;  /* 0x0000000bff007223 */ /* 0x000fca000000005d */
[----:B------:R-:W-:Y:S01]  /*52f0*/  FSETP.GT.AND P0, PT, |R0|, 1.469367938527859385e-39, PT ;  /* 0x001000000000780b */ /* 0x000fe20003f04200 */
[----:B----4-:R-:W-:-:S08]  /*5300*/  DMUL R4, R60, R4 ;  /* 0x000000043c047228 */ /* 0x010fd00000000000 */
[----:B--2---:R-:W-:-:S04]  /*5310*/  DFMA R56, R62, R56, -R4 ;  /* 0x000000383e38722b */ /* 0x004fc80000000804 */
[----:B------:R-:W-:Y:S07]  /*5320*/  @P0 BRA P1, `(.L_x_400) ;  /* 0x0000000000080947 */ /* 0x000fee0000800000 */
[----:B------:R-:W-:-:S07]  /*5330*/  MOV R0, 0x5350 ;  /* 0x0000535000007802 */ /* 0x000fce0000000f00 */
[----:B0-----:R-:W-:Y:S05]  /*5340*/  CALL.REL.NOINC `($__internal_4_$__cuda_sm20_div_rn_f64_full) ;  /* 0x00000008005c7944 */ /* 0x001fea0003c00000 */
.L_x_400:
[----:B------:R-:W-:Y:S05]  /*5350*/  BSYNC.RECONVERGENT B1 ;  /* 0x0000000000017941 */ /* 0x000fea0003800200 */
.L_x_399:
[----:B------:R-:W2:Y:S01]  /*5360*/  LDG.E.64 R12, desc[UR46][R72.64] ;  /* 0x0000002e480c7981 */ /* 0x000ea2000c1e1b00 */
[----:B------:R-:W1:Y:S01]  /*5370*/  LDC.64 R6, c[0x0][0x470] ;  /* 0x00011c00ff067b82 */ /* 0x000e620000000a00 */
[----:B------:R-:W-:Y:S01]  /*5380*/  MOV R4, 0x1 ;  /* 0x0000000100047802 */ /* 0x000fe20000000f00 */
[----:B------:R-:W-:Y:S01]  /*5390*/  DMUL R66, R60, R66 ;  /* 0x000000423c427228 */ /* 0x000fe20000000000 */
[----:B------:R-:W-:Y:S07]  /*53a0*/  BSSY.RECONVERGENT B1, `(.L_x_401) ;  /* 0x0000015000017945 */ /* 0x000fee0003800200 */
[----:B------:R-:W-:-:S08]  /*53b0*/  DFMA R60, R58, R64, R66 ;  /* 0x000000403a3c722b */ /* 0x000fd00000000042 */
[----:B------:R-:W-:Y:S02]  /*53c0*/  DMUL R60, R60, R92 ;  /* 0x0000005c3c3c7228 */ /* 0x000fe40000000000 */
        /* <DEDUP_REMOVED lines=15> */
[----:B0-----:R-:W-:Y:S05]  /*54c0*/  CALL.REL.NOINC `($__internal_4_$__cuda_sm20_div_rn_f64_full) ;  /* 0x0000000400fc7944 */ /* 0x001fea0003c00000 */
[----:B------:R-:W-:Y:S02]  /*54d0*/  IMAD.MOV.U32 R4, RZ, RZ, R92 ;  /* 0x000000ffff047224 */ /* 0x000fe400078e005c */
[----:B------:R-:W-:-:S07]  /*54e0*/  IMAD.MOV.U32 R5, RZ, RZ, R93 ;  /* 0x000000ffff057224 */ /* 0x000fce00078e005d */
.L_x_402:
[----:B------:R-:W-:Y:S05]  /*54f0*/  BSYNC.RECONVERGENT B1 ;  /* 0x0000000000017941 */ /* 0x000fea0003800200 */
.L_x_401:
[----:B------:R-:W1:Y:S01]  /*5500*/  MUFU.RCP64H R7, R59 ;  /* 0x0000003b00077308 */ /* 0x000e620000001800 */
[----:B------:R-:W-:Y:S01]  /*5510*/  VIADD R6, R59, 0x300402 ;  /* 0x003004023b067836 */ /* 0x000fe20000000000 */
[----:B------:R-:W-:Y:S01]  /*5520*/  DMUL R4, R62, R4 ;  /* 0x000000043e047228 */ /* 0x000fe20000000000 */
[----:B------:R-:W-:Y:S01]  /*5530*/  IMAD.MOV.U32 R0, RZ, RZ, RZ ;  /* 0x000000ffff007224 */ /* 0x000fe200078e00ff */
[----:B------:R-:W-:Y:S02]  /*5540*/  BSSY.RECONVERGENT B0, `(.L_x_403) ;  /* 0x0000016000007945 */ /* 0x000fe40003800200 */
[----:B------:R-:W-:-:S04]  /*5550*/  FSETP.GEU.AND P0, PT, |R6|, 5.8789094863358348022e-39, PT ;  /* 0x004004020600780b */ /* 0x000fc80003f0e200 */
[----:B------:R-:W-:Y:S01]  /*5560*/  DFMA R4, -R64, R4, R60 ;  /* 0x000000044004722b */ /* 0x000fe2000000013c */
[----:B------:R-:W-:Y:S01]  /*5570*/  MOV R60, RZ ;  /* 0x000000ff003c7202 */ /* 0x000fe20000000f00 */
        /* <DEDUP_REMOVED lines=18> */
.L_x_404:
[----:B------:R-:W-:Y:S05]  /*56a0*/  BSYNC.RECONVERGENT B0 ;  /* 0x0000000000007941 */ /* 0x000fea0003800200 */
.L_x_403:
        /* <DEDUP_REMOVED lines=20> */
.L_x_406:
[----:B------:R-:W-:Y:S05]  /*57f0*/  BSYNC.RECONVERGENT B1 ;  /* 0x0000000000017941 */ /* 0x000fea0003800200 */
.L_x_405:
[----:B------:R-:W-:Y:S01]  /*5800*/  DFMA R20, R92, R20, R56 ;  /* 0x000000145c14722b */ /* 0x000fe20000000038 */
[----:B------:R-:W-:Y:S01]  /*5810*/  ISETP.NE.AND P0, PT, R30, 0x1, PT ;  /* 0x000000011e00780c */ /* 0x000fe20003f05270 */
[----:B------:R-:W-:Y:S01]  /*5820*/  IMAD.WIDE R74, R26, 0x8, R74 ;  /* 0x000000081a4a7825 */ /* 0x000fe200078e024a */
[----:B------:R-:W-:-:S03]  /*5830*/  MOV R54, R48 ;  /* 0x0000003000367202 */ /* 0x000fc60000000f00 */
[----:B------:R-:W-:Y:S02]  /*5840*/  IMAD.MOV.U32 R55, RZ, RZ, R49 ;  /* 0x000000ffff377224 */ /* 0x000fe400078e0031 */
[----:B------:R-:W-:-:S08]  /*5850*/  DADD R20, R60, R20 ;  /* 0x000000003c147229 */ /* 0x000fd00000000014 */
[----:B------:R-:W-:-:S07]  /*5860*/  DMUL R20, R20, R80 ;  /* 0x0000005014147228 */ /* 0x000fce0000000000 */
[----:B------:R1:W-:Y:S01]  /*5870*/  STG.E.64 desc[UR46][R74.64], R20 ;  /* 0x000000144a007986 */ /* 0x0003e2000c101b2e */
[----:B------:R-:W-:-:S14]  /*5880*/  DSETP.GEU.OR P0, PT, R20, RZ, P0 ;  /* 0x000000ff1400722a */ /* 0x000fdc000070e400 */
[----:B-1----:R-:W-:Y:S05]  /*5890*/  @P0 BRA `(.L_x_363) ;  /* 0x0000000000300947 */ /* 0x002fea0003800000 */
[----:B------:R-:W-:Y:S01]  /*58a0*/  IMAD.MOV.U32 R3, RZ, RZ, R17 ;  /* 0x000000ffff037224 */ /* 0x000fe200078e0011 */
[----:B------:R-:W-:Y:S01]  /*58b0*/  MOV R0, 0x30 ;  /* 0x0000003000007802 */ /* 0x000fe20000000f00 */
[----:B------:R0:W-:Y:S01]  /*58c0*/  STL [R1+0x8], R18 ;  /* 0x0000081201007387 */ /* 0x0001e20000100800 */
[----:B------:R-:W1:Y:S01]  /*58d0*/  LDCU.64 UR4, c[0x4][0x18] ;  /* 0x01000300ff0477ac */ /* 0x000e620008000a00 */
[----:B------:R-:W-:Y:S01]  /*58e0*/  IMAD.MOV.U32 R6, RZ, RZ, R19 ;  /* 0x000000ffff067224 */ /* 0x000fe200078e0013 */
[----:B------:R0:W2:Y:S01]  /*58f0*/  LDC.64 R8, c[0x4][R0] ;  /* 0x0100000000087b82 */ /* 0x0000a20000000a00 */
[----:B------:R0:W-:Y:S01]  /*5900*/  STL.64 [R1], R2 ;  /* 0x0000000201007387 */ /* 0x0001e20000100a00 */
[----:B------:R-:W-:Y:S01]  /*5910*/  MOV R7, R22 ;  /* 0x0000001600077202 */ /* 0x000fe20000000f00 */
[----:B-1----:R-:W-:Y:S02]  /*5920*/  IMAD.U32 R4, RZ, RZ, UR4 ;  /* 0x00000004ff047e24 */ /* 0x002fe4000f8e00ff */
[----:B0-----:R-:W-:-:S07]  /*5930*/  IMAD.U32 R5, RZ, RZ, UR5 ;  /* 0x00000005ff057e24 */ /* 0x001fce000f8e00ff */
[----:B------:R-:W-:-:S07]  /*5940*/  LEPC R20, `(.L_x_363) ;  /* 0x000000001014794e */ /* 0x000fce0000000000 */
[----:B--2---:R-:W-:Y:S05]  /*5950*/  CALL.ABS.NOINC R8 ;  /* 0x0000000008007343 */ /* 0x004fea0003c00000 */
.L_x_363:
[----:B------:R-:W-:Y:S05]  /*5960*/  BSYNC.RECONVERGENT B6 ;  /* 0x0000000000067941 */ /* 0x000fea0003800200 */
.L_x_359:
[----:B------:R-:W-:Y:S01]  /*5970*/  IADD3 R50, P0, PT, R50, 0x8, RZ ;  /* 0x0000000832327810 */ /* 0x000fe20007f1e0ff */
[----:B------:R-:W-:Y:S01]  /*5980*/  VIADD R23, R23, 0x1 ;  /* 0x0000000117177836 */ /* 0x000fe20000000000 */
[----:B------:R-:W-:Y:S01]  /*5990*/  IADD3 R52, P1, PT, R52, 0x8, RZ ;  /* 0x0000000834347810 */ /* 0x000fe20007f3e0ff */
[----:B------:R-:W-:Y:S01]  /*59a0*/  IMAD.IADD R27, R26, 0x1, R27 ;  /* 0x000000011a1b7824 */ /* 0x000fe200078e021b */
[----:B------:R-:W-:Y:S01]  /*59b0*/  IADD3 R25, PT, PT, R25, UR50, RZ ;  /* 0x0000003219197c10 */ /* 0x000fe2000fffe0ff */
[----:B------:R-:W-:Y:S01]  /*59c0*/  IMAD.X R51, RZ, RZ, R51, P0 ;  /* 0x000000ffff337224 */ /* 0x000fe200000e0633 */
[----:B------:R-:W-:Y:S01]  /*59d0*/  ISETP.NE.AND P0, PT, R23, RZ, PT ;  /* 0x000000ff1700720c */ /* 0x000fe20003f05270 */
[----:B------:R-:W-:Y:S02]  /*59e0*/  IMAD.X R53, RZ, RZ, R53, P1 ;  /* 0x000000ffff357224 */ /* 0x000fe400008e0635 */
[----:B------:R-:W-:Y:S02]  /*59f0*/  VIADD R24, R24, 0x1 ;  /* 0x0000000118187836 */ /* 0x000fe40000000000 */
[----:B------:R-:W-:-:S02]  /*5a00*/  IMAD.IADD R31, R26, 0x1, R31 ;  /* 0x000000011a1f7824 */ /* 0x000fc400078e021f */
[----:B------:R-:W-:-:S06]  /*5a10*/  IMAD.IADD R29, R26, 0x1, R29 ;  /* 0x000000011a1d7824 */ /* 0x000fcc00078e021d */
[----:B------:R-:W-:Y:S05]  /*5a20*/  @P0 BRA `(.L_x_407) ;  /* 0xffffffd400f00947 */ /* 0x000fea000383ffff */
[----:B------:R-:W-:Y:S05]  /*5a30*/  EXIT ;  /* 0x000000000000794d */ /* 0x000fea0003800000 */
        .weak           $__internal_3_$__cuda_sm20_dblrcp_rn_slowpath_v3
        .type           $__internal_3_$__cuda_sm20_dblrcp_rn_slowpath_v3,@function
        .size           $__internal_3_$__cuda_sm20_dblrcp_rn_slowpath_v3,($__internal_4_$__cuda_sm20_div_rn_f64_full - $__internal_3_$__cuda_sm20_dblrcp_rn_slowpath_v3)
$__internal_3_$__cuda_sm20_dblrcp_rn_slowpath_v3:
[----:B------:R-:W-:Y:S01]  /*5a40*/  IMAD.MOV.U32 R8, RZ, RZ, R0 ;  /* 0x000000ffff087224 */ /* 0x000fe200078e0000 */
[----:B------:R-:W-:Y:S01]  /*5a50*/  BSSY.RECONVERGENT B1, `(.L_x_408) ;  /* 0x0000024000017945 */ /* 0x000fe20003800200 */
[----:B------:R-:W-:-:S06]  /*5a60*/  IMAD.MOV.U32 R9, RZ, RZ, R3 ;  /* 0x000000ffff097224 */ /* 0x000fcc00078e0003 */
[----:B------:R-:W-:-:S14]  /*5a70*/  DSETP.GTU.AND P0, PT, |R8|, +INF , PT ;  /* 0x7ff000000800742a */ /* 0x000fdc0003f0c200 */
[----:B------:R-:W-:Y:S05]  /*5a80*/  @P0 BRA `(.L_x_409) ;  /* 0x0000000000780947 */ /* 0x000fea0003800000 */
[----:B------:R-:W-:-:S05]  /*5a90*/  LOP3.LUT R0, R3, 0x7fffffff, RZ, 0xc0, !PT ;  /* 0x7fffffff03007812 */ /* 0x000fca00078ec0ff */
[----:B------:R-:W-:-:S05]  /*5aa0*/  VIADD R3, R0, 0xffffffff ;  /* 0xffffffff00037836 */ /* 0x000fca0000000000 */
[----:B------:R-:W-:-:S13]  /*5ab0*/  ISETP.GE.U32.AND P0, PT, R3, 0x7fefffff, PT ;  /* 0x7fefffff0300780c */ /* 0x000fda0003f06070 */
[----:B------:R-:W-:Y:S02]  /*5ac0*/  @P0 LOP3.LUT R81, R9, 0x7ff00000, RZ, 0x3c, !PT ;  /* 0x7ff0000009510812 */ /* 0x000fe400078e3cff */
[----:B------:R-:W-:Y:S01]  /*5ad0*/  @P0 MOV R80, RZ ;  /* 0x000000ff00500202 */ /* 0x000fe20000000f00 */
[----:B------:R-:W-:Y:S06]  /*5ae0*/  @P0 BRA `(.L_x_410) ;  /* 0x0000000000680947 */ /* 0x000fec0003800000 */
[----:B------:R-:W-:-:S13]  /*5af0*/  ISETP.GE.U32.AND P0, PT, R0, 0x1000001, PT ;  /* 0x010000010000780c */ /* 0x000fda0003f06070 */
[----:B------:R-:W-:Y:S05]  /*5b00*/  @!P0 BRA `(.L_x_411) ;  /* 0x0000000000348947 */ /* 0x000fea0003800000 */
[----:B------:R-:W-:Y:S02]  /*5b10*/  VIADD R11, R9, 0xc0200000 ;  /* 0xc0200000090b7836 */ /* 0x000fe40000000000 */
[----:B------:R-:W-:Y:S02]  /*5b20*/  IMAD.MOV.U32 R10, RZ, RZ, R8 ;  /* 0x000000ffff0a7224 */ /* 0x000fe400078e0008 */
[----:B------:R-:W0:Y:S04]  /*5b30*/  MUFU.RCP64H R5, R11 ;  /* 0x0000000b00057308 */ /* 0x000e280000001800 */
[----:B0-----:R-:W-:-:S08]  /*5b40*/  DFMA R12, -R10, R4, 1 ;  /* 0x3ff000000a0c742b */ /* 0x001fd00000000104 */
[----:B------:R-:W-:-:S08]  /*5b50*/  DFMA R12, R12, R12, R12 ;  /* 0x0000000c0c0c722b */ /* 0x000fd0000000000c */
[----:B------:R-:W-:-:S08]  /*5b60*/  DFMA R12, R4, R12, R4 ;  /* 0x0000000c040c722b */ /* 0x000fd00000000004 */
[----:B------:R-:W-:-:S08]  /*5b70*/  DFMA R4, -R10, R12, 1 ;  /* 0x3ff000000a04742b */ /* 0x000fd0000000010c */
[----:B------:R-:W-:-:S08]  /*5b80*/  DFMA R4, R12, R4, R12 ;  /* 0x000000040c04722b */ /* 0x000fd0000000000c */
[----:B------:R-:W-:-:S08]  /*5b90*/  DMUL R80, R4, 2.2250738585072013831e-308 ;  /* 0x0010000004507828 */ /* 0x000fd00000000000 */
[----:B------:R-:W-:-:S08]  /*5ba0*/  DFMA R4, -R8, R80, 1 ;  /* 0x3ff000000804742b */ /* 0x000fd00000000150 */
[----:B------:R-:W-:-:S08]  /*5bb0*/  DFMA R4, R4, R4, R4 ;  /* 0x000000040404722b */ /* 0x000fd00000000004 */
[----:B------:R-:W-:Y:S01]  /*5bc0*/  DFMA R80, R80, R4, R80 ;  /* 0x000000045050722b */ /* 0x000fe20000000050 */
[----:B------:R-:W-:Y:S10]  /*5bd0*/  BRA `(.L_x_410) ;  /* 0x00000000002c7947 */ /* 0x000ff40003800000 */
.L_x_411:
[----:B------:R-:W-:-:S06]  /*5be0*/  DMUL R8, R8, 8.11296384146066816958e+31 ;  /* 0x4690000008087828 */ /* 0x000fcc0000000000 */
[----:B------:R-:W0:Y:S02]  /*5bf0*/  MUFU.RCP64H R5, R9 ;  /* 0x0000000900057308 */ /* 0x000e240000001800 */
[----:B0-----:R-:W-:-:S08]  /*5c00*/  DFMA R10, -R8, R4, 1 ;  /* 0x3ff00000080a742b */ /* 0x001fd00000000104 */
[----:B------:R-:W-:-:S08]  /*5c10*/  DFMA R10, R10, R10, R10 ;  /* 0x0000000a0a0a722b */ /* 0x000fd0000000000a */
[----:B------:R-:W-:-:S08]  /*5c20*/  DFMA R10, R4, R10, R4 ;  /* 0x0000000a040a722b */ /* 0x000fd00000000004 */
[----:B------:R-:W-:-:S08]  /*5c30*/  DFMA R4, -R8, R10, 1 ;  /* 0x3ff000000804742b */ /* 0x000fd0000000010a */
[----:B------:R-:W-:-:S08]  /*5c40*/  DFMA R4, R10, R4, R10 ;  /* 0x000000040a04722b */ /* 0x000fd0000000000a */
[----:B------:R-:W-:Y:S01]  /*5c50*/  DMUL R80, R4, 8.11296384146066816958e+31 ;  /* 0x4690000004507828 */ /* 0x000fe20000000000 */
[----:B------:R-:W-:Y:S10]  /*5c60*/  BRA `(.L_x_410) ;  /* 0x0000000000087947 */ /* 0x000ff40003800000 */
.L_x_409:
[----:B------:R-:W-:Y:S01]  /*5c70*/  LOP3.LUT R81, R9, 0x80000, RZ, 0xfc, !PT ;  /* 0x0008000009517812 */ /* 0x000fe200078efcff */
[----:B------:R-:W-:-:S07]  /*5c80*/  IMAD.MOV.U32 R80, RZ, RZ, R8 ;  /* 0x000000ffff507224 */ /* 0x000fce00078e0008 */
.L_x_410:
[----:B------:R-:W-:Y:S05]  /*5c90*/  BSYNC.RECONVERGENT B1 ;  /* 0x0000000000017941 */ /* 0x000fea0003800200 */
.L_x_408:
[----:B------:R-:W-:-:S04]  /*5ca0*/  IMAD.MOV.U32 R7, RZ, RZ, 0x0 ;  /* 0x00000000ff077424 */ /* 0x000fc800078e00ff */
[----:B------:R-:W-:Y:S05]  /*5cb0*/  RET.REL.NODEC R6 `(_Z12fband_nonisoPdS_S_S_S_S_S_S_S_S_S_S_S_S_S_S_S_S_S_S_S_S_S_S_diddiiddiddiiidid) ;  /* 0xffffffa006d07950 */ /* 0x000fea0003c3ffff */
        .weak           $__internal_4_$__cuda_sm20_div_rn_f64_full
        .type           $__internal_4_$__cuda_sm20_div_rn_f64_full,@function
        .size           $__internal_4_$__cuda_sm20_div_rn_f64_full,($_Z12fband_nonisoPdS_S_S_S_S_S_S_S_S_S_S_S_S_S_S_S_S_S_S_S_S_S_S_diddiiddiddiiidid$__internal_accurate_pow - $__internal_4_$__cuda_sm20_div_rn_f64_full)
$__internal_4_$__cuda_sm20_div_rn_f64_full:
[C---:B------:R-:W-:Y:S01]  /*5cc0*/  FSETP.GEU.AND P0, PT, |R11|.reuse, 1.469367938527859385e-39, PT ;  /* 0x001000000b00780b */ /* 0x040fe20003f0e200 */
[----:B------:R-:W-:Y:S01]  /*5cd0*/  IMAD.MOV.U32 R86, RZ, RZ, 0x1 ;  /* 0x00000001ff567424 */ /* 0x000fe200078e00ff */
[----:B------:R-:W-:Y:S01]  /*5ce0*/  LOP3.LUT R8, R11, 0x800fffff, RZ, 0xc0, !PT ;  /* 0x800fffff0b087812 */ /* 0x000fe200078ec0ff */
[----:B------:R-:W-:Y:S01]  /*5cf0*/  BSSY.RECONVERGENT B0, `(.L_x_412) ;  /* 0x0000054000007945 */ /* 0x000fe20003800200 */
[C---:B------:R-:W-:Y:S02]  /*5d00*/  FSETP.GEU.AND P1, PT, |R13|.reuse, 1.469367938527859385e-39, PT ;  /* 0x001000000d00780b */ /* 0x040fe40003f2e200 */
[----:B------:R-:W-:Y:S02]  /*5d10*/  LOP3.LUT R9, R8, 0x3ff00000, RZ, 0xfc, !PT ;  /* 0x3ff0000008097812 */ /* 0x000fe400078efcff */
[----:B------:R-:W-:Y:S02]  /*5d20*/  MOV R8, R10 ;  /* 0x0000000a00087202 */ /* 0x000fe40000000f00 */
[----:B------:R-:W-:-:S02]  /*5d30*/  LOP3.LUT R3, R13, 0x7ff00000, RZ, 0xc0, !PT ;  /* 0x7ff000000d037812 */ /* 0x000fc400078ec0ff */
[----:B------:R-:W-:Y:S01]  /*5d40*/  LOP3.LUT R6, R11, 0x7ff00000, RZ, 0xc0, !PT ;  /* 0x7ff000000b067812 */ /* 0x000fe200078ec0ff */
[----:B------:R-:W-:-:S03]  /*5d50*/  @!P0 DMUL R8, R10, 8.98846567431157953865e+307 ;  /* 0x7fe000000a088828 */ /* 0x000fc60000000000 */
[----:B------:R-:W-:Y:S01]  /*5d60*/  ISETP.GE.U32.AND P3, PT, R3, R6, PT ;  /* 0x000000060300720c */ /* 0x000fe20003f66070 */
[----:B------:R-:W-:Y:S01]  /*5d70*/  @!P1 IMAD.MOV.U32 R92, RZ, RZ, RZ ;  /* 0x000000ffff5c9224 */ /* 0x000fe200078e00ff */
[----:B------:R-:W-:Y:S01]  /*5d80*/  @!P1 LOP3.LUT R4, R11, 0x7ff00000, RZ, 0xc0, !PT ;  /* 0x7ff000000b049812 */ /* 0x000fe200078ec0ff */
[----:B------:R-:W0:Y:S03]  /*5d90*/  MUFU.RCP64H R87, R9 ;  /* 0x0000000900577308 */ /* 0x000e260000001800 */
[----:B------:R-:W-:Y:S01]  /*5da0*/  @!P1 ISETP.GE.U32.AND P2, PT, R3, R4, PT ;  /* 0x000000040300920c */ /* 0x000fe20003f46070 */
[----:B------:R-:W-:Y:S01]  /*5db0*/  IMAD.MOV.U32 R4, RZ, RZ, 0x1ca00000 ;  /* 0x1ca00000ff047424 */ /* 0x000fe200078e00ff */
[----:B------:R-:W-:-:S04]  /*5dc0*/  @!P0 LOP3.LUT R6, R9, 0x7ff00000, RZ, 0xc0, !PT ;  /* 0x7ff0000009068812 */ /* 0x000fc800078ec0ff */
[----:B------:R-:W-:-:S04]  /*5dd0*/  @!P1 SEL R5, R4, 0x63400000, !P2 ;  /* 0x6340000004059807 */ /* 0x000fc80005000000 */
[----:B------:R-:W-:Y:S01]  /*5de0*/  @!P1 LOP3.LUT R5, R5, 0x80000000, R13, 0xf8, !PT ;  /* 0x8000000005059812 */ /* 0x000fe200078ef80d */
[----:B0-----:R-:W-:-:S03]  /*5df0*/  DFMA R14, R86, -R8, 1 ;  /* 0x3ff00000560e742b */ /* 0x001fc60000000808 */
[----:B------:R-:W-:Y:S02]  /*5e00*/  @!P1 LOP3.LUT R93, R5, 0x100000, RZ, 0xfc, !PT ;  /* 0x00100000055d9812 */ /* 0x000fe400078efcff */
[----:B------:R-:W-:-:S03]  /*5e10*/  MOV R5, R3 ;  /* 0x0000000300057202 */ /* 0x000fc60000000f00 */
[----:B------:R-:W-:-:S08]  /*5e20*/  DFMA R14, R14, R14, R14 ;  /* 0x0000000e0e0e722b */ /* 0x000fd0000000000e */
[----:B------:R-:W-:Y:S01]  /*5e30*/  DFMA R86, R86, R14, R86 ;  /* 0x0000000e5656722b */ /* 0x000fe20000000056 */
[----:B------:R-:W-:Y:S01]  /*5e40*/  SEL R15, R4, 0x63400000, !P3 ;  /* 0x63400000040f7807 */ /* 0x000fe20005800000 */
[----:B------:R-:W-:-:S03]  /*5e50*/  IMAD.MOV.U32 R14, RZ, RZ, R12 ;  /* 0x000000ffff0e7224 */ /* 0x000fc600078e000c */
[----:B------:R-:W-:-:S06]  /*5e60*/  LOP3.LUT R15, R15, 0x800fffff, R13, 0xf8, !PT ;  /* 0x800fffff0f0f7812 */ /* 0x000fcc00078ef80d */
[----:B------:R-:W-:Y:S02]  /*5e70*/  @!P1 DFMA R14, R14, 2, -R92 ;  /* 0x400000000e0e982b */ /* 0x000fe4000000085c */
[----:B------:R-:W-:-:S08]  /*5e80*/  DFMA R92, R86, -R8, 1 ;  /* 0x3ff00000565c742b */ /* 0x000fd00000000808 */
[----:B------:R-:W-:Y:S01]  /*5e90*/  @!P1 LOP3.LUT R5, R15, 0x7ff00000, RZ, 0xc0, !PT ;  /* 0x7ff000000f059812 */ /* 0x000fe200078ec0ff */
[----:B------:R-:W-:-:S04]  /*5ea0*/  DFMA R86, R86, R92, R86 ;  /* 0x0000005c5656722b */ /* 0x000fc80000000056 */
[----:B------:R-:W-:-:S04]  /*5eb0*/  VIADD R7, R5, 0xffffffff ;  /* 0xffffffff05077836 */ /* 0x000fc80000000000 */
[----:B------:R-:W-:Y:S01]  /*5ec0*/  DMUL R92, R86, R14 ;  /* 0x0000000e565c7228 */ /* 0x000fe20000000000 */
[----:B------:R-:W-:Y:S01]  /*5ed0*/  ISETP.GT.U32.AND P0, PT, R7, 0x7feffffe, PT ;  /* 0x7feffffe0700780c */ /* 0x000fe20003f04070 */
[----:B------:R-:W-:-:S05]  /*5ee0*/  VIADD R7, R6, 0xffffffff ;  /* 0xffffffff06077836 */ /* 0x000fca0000000000 */
[----:B------:R-:W-:Y:S01]  /*5ef0*/  ISETP.GT.U32.OR P0, PT, R7, 0x7feffffe, P0 ;  /* 0x7feffffe0700780c */ /* 0x000fe20000704470 */
[----:B------:R-:W-:-:S08]  /*5f00*/  DFMA R94, R92, -R8, R14 ;  /* 0x800000085c5e722b */ /* 0x000fd0000000000e */
[----:B------:R-:W-:-:S04]  /*5f10*/  DFMA R86, R86, R94, R92 ;  /* 0x0000005e5656722b */ /* 0x000fc8000000005c */
[----:B------:R-:W-:Y:S07]  /*5f20*/  @P0 BRA `(.L_x_413) ;  /* 0x00000000006c0947 */ /* 0x000fee0003800000 */
        /* <DEDUP_REMOVED lines=18> */
[----:B------:R-:W-:Y:S01]  /*6050*/  IADD3 R3, PT, PT, -R3, -0x43300000, RZ ;  /* 0xbcd0000003037810 */ /* 0x000fe20007ffe1ff */
[----:B------:R-:W-:-:S06]  /*6060*/  IMAD.MOV.U32 R4, RZ, RZ, RZ ;  /* 0x000000ffff047224 */ /* 0x000fcc00078e00ff */
[----:B------:R-:W-:Y:S02]  /*6070*/  DFMA R4, R92, -R4, R86 ;  /* 0x800000045c04722b */ /* 0x000fe40000000056 */
[----:B------:R-:W-:-:S08]  /*6080*/  DMUL.RP R86, R86, R6 ;  /* 0x0000000656567228 */ /* 0x000fd00000008000 */
[----:B------:R-:W-:Y:S02]  /*6090*/  FSETP.NEU.AND P0, PT, |R5|, R3, PT ;  /* 0x000000030500720b */ /* 0x000fe40003f0d200 */
[----:B------:R-:W-:Y:S02]  /*60a0*/  LOP3.LUT R3, R87, R10, RZ, 0x3c, !PT ;  /* 0x0000000a57037212 */ /* 0x000fe400078e3cff */
[----:B------:R-:W-:Y:S02]  /*60b0*/  FSEL R92, R86, R92, !P0 ;  /* 0x0000005c565c7208 */ /* 0x000fe40004000000 */
[----:B------:R-:W-:Y:S01]  /*60c0*/  FSEL R93, R3, R93, !P0 ;  /* 0x0000005d035d7208 */ /* 0x000fe20004000000 */
[----:B------:R-:W-:Y:S06]  /*60d0*/  BRA `(.L_x_414) ;  /* 0x0000000000547947 */ /* 0x000fec0003800000 */
.L_x_413:
[----:B------:R-:W-:-:S14]  /*60e0*/  DSETP.NAN.AND P0, PT, R12, R12, PT ;  /* 0x0000000c0c00722a */ /* 0x000fdc0003f08000 */
[----:B------:R-:W-:Y:S05]  /*60f0*/  @P0 BRA `(.L_x_415) ;  /* 0x0000000000440947 */ /* 0x000fea0003800000 */
[----:B------:R-:W-:-:S14]  /*6100*/  DSETP.NAN.AND P0, PT, R10, R10, PT ;  /* 0x0000000a0a00722a */ /* 0x000fdc0003f08000 */
[----:B------:R-:W-:Y:S05]  /*6110*/  @P0 BRA `(.L_x_416) ;  /* 0x0000000000300947 */ /* 0x000fea0003800000 */
[----:B------:R-:W-:Y:S01]  /*6120*/  ISETP.NE.AND P0, PT, R5, R6, PT ;  /* 0x000000060500720c */ /* 0x000fe20003f05270 */
[----:B------:R-:W-:Y:S01]  /*6130*/  IMAD.MOV.U32 R92, RZ, RZ, 0x0 ;  /* 0x00000000ff5c7424 */ /* 0x000fe200078e00ff */
[----:B------:R-:W-:-:S11]  /*6140*/  MOV R93, 0xfff80000 ;  /* 0xfff80000005d7802 */ /* 0x000fd60000000f00 */
[----:B------:R-:W-:Y:S05]  /*6150*/  @!P0 BRA `(.L_x_414) ;  /* 0x0000000000348947 */ /* 0x000fea0003800000 */
[----:B------:R-:W-:Y:S02]  /*6160*/  ISETP.NE.AND P0, PT, R5, 0x7ff00000, PT ;  /* 0x7ff000000500780c */ /* 0x000fe40003f05270 */
[----:B------:R-:W-:Y:S02]  /*6170*/  LOP3.LUT R93, R13, 0x80000000, R11, 0x48, !PT ;  /* 0x800000000d5d7812 */ /* 0x000fe400078e480b */
[----:B------:R-:W-:-:S13]  /*6180*/  ISETP.EQ.OR P0, PT, R6, RZ, !P0 ;  /* 0x000000ff0600720c */ /* 0x000fda0004702670 */
[----:B------:R-:W-:Y:S01]  /*6190*/  @P0 LOP3.LUT R3, R93, 0x7ff00000, RZ, 0xfc, !PT ;  /* 0x7ff000005d030812 */ /* 0x000fe200078efcff */
[----:B------:R-:W-:Y:S02]  /*61a0*/  @!P0 IMAD.MOV.U32 R92, RZ, RZ, RZ ;  /* 0x000000ffff5c8224 */ /* 0x000fe400078e00ff */
[----:B------:R-:W-:Y:S02]  /*61b0*/  @P0 IMAD.MOV.U32 R92, RZ, RZ, RZ ;  /* 0x000000ffff5c0224 */ /* 0x000fe400078e00ff */
[----:B------:R-:W-:Y:S01]  /*61c0*/  @P0 IMAD.MOV.U32 R93, RZ, RZ, R3 ;  /* 0x000000ffff5d0224 */ /* 0x000fe200078e0003 */
[----:B------:R-:W-:Y:S06]  /*61d0*/  BRA `(.L_x_414) ;  /* 0x0000000000147947 */ /* 0x000fec0003800000 */
.L_x_416:
[----:B------:R-:W-:Y:S01]  /*61e0*/  LOP3.LUT R93, R11, 0x80000, RZ, 0xfc, !PT ;  /* 0x000800000b5d7812 */ /* 0x000fe200078efcff */
[----:B------:R-:W-:Y:S01]  /*61f0*/  IMAD.MOV.U32 R92, RZ, RZ, R10 ;  /* 0x000000ffff5c7224 */ /* 0x000fe200078e000a */
[----:B------:R-:W-:Y:S06]  /*6200*/  BRA `(.L_x_414) ;  /* 0x0000000000087947 */ /* 0x000fec0003800000 */
.L_x_415:
[----:B------:R-:W-:Y:S02]  /*6210*/  LOP3.LUT R93, R13, 0x80000, RZ, 0xfc, !PT ;  /* 0x000800000d5d7812 */ /* 0x000fe400078efcff */
[----:B------:R-:W-:-:S07]  /*6220*/  MOV R92, R12 ;  /* 0x0000000c005c7202 */ /* 0x000fce0000000f00 */
.L_x_414:
[----:B------:R-:W-:Y:S05]  /*6230*/  BSYNC.RECONVERGENT B0 ;  /* 0x0000000000007941 */ /* 0x000fea0003800200 */
.L_x_412:
[----:B------:R-:W-:Y:S02]  /*6240*/  IMAD.MOV.U32 R4, RZ, RZ, R0 ;  /* 0x000000ffff047224 */ /* 0x000fe400078e0000 */
[----:B------:R-:W-:-:S04]  /*6250*/  IMAD.MOV.U32 R5, RZ, RZ, 0x0 ;  /* 0x00000000ff057424 */ /* 0x000fc800078e00ff */
[----:B------:R-:W-:Y:S05]  /*6260*/  RET.REL.NODEC R4 `(_Z12fband_nonisoPdS_S_S_S_S_S_S_S_S_S_S_S_S_S_S_S_S_S_S_S_S_S_S_diddiiddiddiiidid) ;  /* 0xffffff9c04647950 */ /* 0x000fea0003c3ffff */
        .type           $_Z12fband_nonisoPdS_S_S_S_S_S_S_S_S_S_S_S_S_S_S_S_S_S_S_S_S_S_S_diddiiddiddiiidid$__internal_accurate_pow,@function
        .size           $_Z12fband_nonisoPdS_S_S_S_S_S_S_S_S_S_S_S_S_S_S_S_S_S_S_S_S_S_S_diddiiddiddiiidid$__internal_accurate_pow,(.L_x_1097 - $_Z12fband_nonisoPdS_S_S_S_S_S_S_S_S_S_S_S_S_S_S_S_S_S_S_S_S_S_S_diddiiddiddiiidid$__internal_accurate_pow)
$_Z12fband_nonisoPdS_S_S_S_S_S_S_S_S_S_S_S_S_S_S_S_S_S_S_S_S_S_S_diddiiddiddiiidid$__internal_accurate_pow:
[----:B------:R-:W-:Y:S01]  /*6270*/  ISETP.GT.U32.AND P0, PT, R3, 0xfffff, PT ;  /* 0x000fffff0300780c */ /* 0x000fe20003f04070 */
[--C-:B------:R-:W-:Y:S01]  /*6280*/  IMAD.MOV.U32 R5, RZ, RZ, R3.reuse ;  /* 0x000000ffff057224 */ /* 0x100fe200078e0003 */
[----:B------:R-:W-:Y:S01]  /*6290*/  MOV R6, RZ ;  /* 0x000000ff00067202 */ /* 0x000fe20000000f00 */
[----:B------:R-:W-:Y:S01]  /*62a0*/  UMOV UR4, 0x7d2cafe2 ;  /* 0x7d2cafe200047882 */ /* 0x000fe20000000000 */
[----:B------:R-:W-:Y:S01]  /*62b0*/  UMOV UR5, 0x3eb0f5ff ;  /* 0x3eb0f5ff00057882 */ /* 0x000fe20000000000 */
[----:B------:R-:W-:Y:S01]  /*62c0*/  SHF.R.U32.HI R3, RZ, 0x14, R3 ;  /* 0x00000014ff037819 */ /* 0x000fe20000011603 */
[----:B------:R-:W-:Y:S01]  /*62d0*/  UMOV UR6, 0xfefa39ef ;  /* 0xfefa39ef00067882 */ /* 0x000fe20000000000 */
[----:B------:R-:W-:-:S06]  /*62e0*/  UMOV UR7, 0x3fe62e42 ;  /* 0x3fe62e4200077882 */ /* 0x000fcc0000000000 */
[----:B------:R-:W-:-:S10]  /*62f0*/  @!P0 DMUL R92, R4, 1.80143985094819840000e+16 ;  /* 0x43500000045c8828 */ /* 0x000fd40000000000 */
[----:B------:R-:W-:Y:S01]  /*6300*/  @!P0 IMAD.MOV.U32 R5, RZ, RZ, R93 ;  /* 0x000000ffff058224 */ /* 0x000fe200078e005d */
[----:B------:R-:W-:Y:S02]  /*6310*/  @!P0 MOV R4, R92 ;  /* 0x0000005c00048202 */ /* 0x000fe40000000f00 */
[----:B------:R-:W-:Y:S02]  /*6320*/  @!P0 LEA.HI R3, R93, 0xffffffca, RZ, 0xc ;  /* 0xffffffca5d038811 */ /* 0x000fe400078f60ff */
[----:B------:R-:W-:Y:S01]  /*6330*/  LOP3.LUT R5, R5, 0x800fffff, RZ, 0xc0, !PT ;  /* 0x800fffff05057812 */ /* 0x000fe200078ec0ff */
[----:B------:R-:W-:-:S03]  /*6340*/  IMAD.MOV.U32 R8, RZ, RZ, R4 ;  /* 0x000000ffff087224 */ /* 0x000fc600078e0004 */
[----:B------:R-:W-:-:S04]  /*6350*/  LOP3.LUT R5, R5, 0x3ff00000, RZ, 0xfc, !PT ;  /* 0x3ff0000005057812 */ /* 0x000fc800078efcff */
[----:B------:R-:W-:Y:S01]  /*6360*/  ISETP.GE.U32.AND P1, PT, R5, 0x3ff6a09f, PT ;  /* 0x3ff6a09f0500780c */ /* 0x000fe20003f26070 */
[----:B------:R-:W-:-:S12]  /*6370*/  IMAD.MOV.U32 R9, RZ, RZ, R5 ;  /* 0x000000ffff097224 */ /* 0x000fd800078e0005 */
[----:B------:R-:W-:-:S04]  /*6380*/  @P1 VIADD R4, R9, 0xfff00000 ;  /* 0xfff0000009041836 */ /* 0x000fc80000000000 */
[----:B------:R-:W-:-:S06]  /*6390*/  @P1 IMAD.MOV.U32 R9, RZ, RZ, R4 ;  /* 0x000000ffff091224 */ /* 0x000fcc00078e0004 */
[C---:B------:R-:W-:Y:S02]  /*63a0*/  DADD R12, R8.reuse, 1 ;  /* 0x3ff00000080c7429 */ /* 0x040fe40000000000 */
[----:B------:R-:W-:-:S04]  /*63b0*/  DADD R4, R8, -1 ;  /* 0xbff0000008047429 */ /* 0x000fc80000000000 */
[----:B------:R-:W0:Y:S02]  /*63c0*/  MUFU.RCP64H R7, R13 ;  /* 0x0000000d00077308 */ /* 0x000e240000001800 */
[----:B0-----:R-:W-:-:S08]  /*63d0*/  DFMA R10, -R12, R6, 1 ;  /* 0x3ff000000c0a742b */ /* 0x001fd00000000106 */
[----:B------:R-:W-:-:S08]  /*63e0*/  DFMA R10, R10, R10, R10 ;  /* 0x0000000a0a0a722b */ /* 0x000fd0000000000a */
[----:B------:R-:W-:Y:S01]  /*63f0*/  DFMA R10, R6, R10, R6 ;  /* 0x0000000a060a722b */ /* 0x000fe20000000006 */
[----:B------:R-:W-:Y:S02]  /*6400*/  IMAD.MOV.U32 R6, RZ, RZ, 0x41ad3b5a ;  /* 0x41ad3b5aff067424 */ /* 0x000fe400078e00ff */
[----:B------:R-:W-:-:S05]  /*6410*/  IMAD.MOV.U32 R7, RZ, RZ, 0x3ed0f5d2 ;  /* 0x3ed0f5d2ff077424 */ /* 0x000fca00078e00ff */
[----:B------:R-:W-:-:S08]  /*6420*/  DMUL R86, R4, R10 ;  /* 0x0000000a04567228 */ /* 0x000fd00000000000 */
[----:B------:R-:W-:-:S08]  /*6430*/  DFMA R86, R4, R10, R86 ;  /* 0x0000000a0456722b */ /* 0x000fd00000000056 */
[----:B------:R-:W-:Y:S02]  /*6440*/  DMUL R8, R86, R86 ;  /* 0x0000005656087228 */ /* 0x000fe40000000000 */
[----:B------:R-:W-:-:S06]  /*6450*/  DADD R84, R4, -R86 ;  /* 0x0000000004547229 */ /* 0x000fcc0000000856 */
[----:B------:R-:W-:Y:S01]  /*6460*/  DFMA R6, R8, UR4, R6 ;  /* 0x0000000408067c2b */ /* 0x000fe20008000006 */
[----:B------:R-:W-:Y:S01]  /*6470*/  UMOV UR4, 0x75488a3f ;  /* 0x75488a3f00047882 */ /* 0x000fe20000000000 */
[----:B------:R-:W-:Y:S01]  /*6480*/  UMOV UR5, 0x3ef3b20a ;  /* 0x3ef3b20a00057882 */ /* 0x000fe20000000000 */
[----:B------:R-:W-:-:S05]  /*6490*/  DADD R84, R84, R84 ;  /* 0x0000000054547229 */ /* 0x000fca0000000054 */
[----:B------:R-:W-:Y:S01]  /*64a0*/  DFMA R6, R8, R6, UR4 ;  /* 0x0000000408067e2b */ /* 0x000fe20008000006 */
[----:B------:R-:W-:Y:S01]  /*64b0*/  UMOV UR4, 0xe4faecd5 ;  /* 0xe4faecd500047882 */ /* 0x000fe20000000000 */
[----:B------:R-:W-:Y:S01]  /*64c0*/  UMOV UR5, 0x3f1745cd ;  /* 0x3f1745cd00057882 */ /* 0x000fe20000000000 */
[-C--:B------:R-:W-:Y:S02]  /*64d0*/  DFMA R84, R4, -R86.reuse, R84 ;  /* 0x800000560454722b */ /* 0x080fe40000000054 */
[----:B------:R-:W-:-:S03]  /*64e0*/  DMUL R4, R86, R86 ;  /* 0x0000005656047228 */ /* 0x000fc60000000000 */
[----:B------:R-:W-:Y:S01]  /*64f0*/  DFMA R6, R8, R6, UR4 ;  /* 0x0000000408067e2b */ /* 0x000fe20008000006 */
[----:B------:R-:W-:Y:S01]  /*6500*/  UMOV UR4, 0x258a578b ;  /* 0x258a578b00047882 */ /* 0x000fe20000000000 */
[----:B------:R-:W-:Y:S01]  /*6510*/  UMOV UR5, 0x3f3c71c7 ;  /* 0x3f3c71c700057882 */ /* 0x000fe20000000000 */
[----:B------:R-:W-:-:S05]  /*6520*/  DMUL R84, R10, R84 ;  /* 0x000000540a547228 */ /* 0x000fca0000000000 */
[----:B------:R-:W-:Y:S01]  /*6530*/  DFMA R6, R8, R6, UR4 ;  /* 0x0000000408067e2b */ /* 0x000fe20008000006 */
[----:B------:R-:W-:Y:S01]  /*6540*/  UMOV UR4, 0x9242b910 ;  /* 0x9242b91000047882 */ /* 0x000fe20000000000 */
[----:B------:R-:W-:-:S03]  /*6550*/  UMOV UR5, 0x3f624924 ;  /* 0x3f62492400057882 */ /* 0x000fc60000000000 */
[----:B------:R-:W-:Y:S02]  /*6560*/  VIADD R11, R85, 0x100000 ;  /* 0x00100000550b7836 */ /* 0x000fe40000000000 */
[----:B------:R-:W-:Y:S01]  /*6570*/  IMAD.MOV.U32 R10, RZ, RZ, R84 ;  /* 0x000000ffff0a7224 */ /* 0x000fe200078e0054 */
        /* <DEDUP_REMOVED lines=11> */
[C---:B------:R-:W-:Y:S02]  /*6630*/  DFMA R6, R86.reuse, R86, -R4 ;  /* 0x000000565606722b */ /* 0x040fe40000000804 */
[----:B------:R-:W-:-:S04]  /*6640*/  DMUL R8, R86, R4 ;  /* 0x0000000456087228 */ /* 0x000fc80000000000 */
[----:B------:R-:W-:Y:S01]  /*6650*/  DADD R14, R14, -UR4 ;  /* 0x800000040e0e7e29 */ /* 0x000fe20008000000 */
[----:B------:R-:W-:Y:S01]  /*6660*/  UMOV UR4, 0x80000000 ;  /* 0x8000000000047882 */ /* 0x000fe20000000000 */
[C---:B------:R-:W-:Y:S01]  /*6670*/  DFMA R10, R86.reuse, R10, R6 ;  /* 0x0000000a560a722b */ /* 0x040fe20000000006 */
[----:B------:R-:W-:Y:S01]  /*6680*/  UMOV UR5, 0x43300000 ;  /* 0x4330000000057882 */ /* 0x000fe20000000000 */
[----:B------:R-:W-:-:S04]  /*6690*/  DFMA R6, R86, R4, -R8 ;  /* 0x000000045606722b */ /* 0x000fc80000000808 */
[----:B------:R-:W-:-:S04]  /*66a0*/  DADD R12, R82, R14 ;  /* 0x00000000520c7229 */ /* 0x000fc8000000000e */
[----:B------:R-:W-:-:S04]  /*66b0*/  DFMA R6, R84, R4, R6 ;  /* 0x000000045406722b */ /* 0x000fc80000000006 */
[----:B------:R-:W-:Y:S02]  /*66c0*/  DMUL R4, R12, R8 ;  /* 0x000000080c047228 */ /* 0x000fe40000000000 */
[----:B------:R-:W-:Y:S02]  /*66d0*/  DADD R82, R82, -R12 ;  /* 0x0000000052527229 */ /* 0x000fe4000000080c */
[----:B------:R-:W-:-:S04]  /*66e0*/  DFMA R6, R86, R10, R6 ;  /* 0x0000000a5606722b */ /* 0x000fc80000000006 */
[----:B------:R-:W-:Y:S02]  /*66f0*/  DFMA R10, R12, R8, -R4 ;  /* 0x000000080c0a722b */ /* 0x000fe40000000804 */
[----:B------:R-:W-:-:S06]  /*6700*/  DADD R82, R14, R82 ;  /* 0x000000000e527229 */ /* 0x000fcc0000000052 */
        /* <DEDUP_REMOVED lines=8> */
[----:B------:R-:W-:Y:S01]  /*6790*/  DADD R86, R4, R86 ;  /* 0x0000000004567229 */ /* 0x000fe20000000056 */
[C---:B------:R-:W-:Y:S01]  /*67a0*/  IADD3 R4, PT, PT, R3.reuse, -0x3ff, RZ ;  /* 0xfffffc0103047810 */ /* 0x040fe20007ffe0ff */
[----:B------:R-:W-:Y:S02]  /*67b0*/  @P1 VIADD R4, R3, 0xfffffc02 ;  /* 0xfffffc0203041836 */ /* 0x000fe40000000000 */
[----:B------:R-:W-:-:S04]  /*67c0*/  IMAD.MOV.U32 R5, RZ, RZ, 0x43300000 ;  /* 0x43300000ff057424 */ /* 0x000fc800078e00ff */
[----:B------:R-:W-:Y:S01]  /*67d0*/  DADD R84, R84, R86 ;  /* 0x0000000054547229 */ /* 0x000fe20000000056 */
[----:B------:R-:W-:-:S06]  /*67e0*/  LOP3.LUT R4, R4, 0x80000000, RZ, 0x3c, !PT ;  /* 0x8000000004047812 */ /* 0x000fcc00078e3cff */
[----:B------:R-:W-:Y:S01]  /*67f0*/  DADD R8, R4, -UR4 ;  /* 0x8000000404087e29 */ /* 0x000fe20008000000 */
[----:B------:R-:W-:Y:S01]  /*6800*/  UMOV UR4, 0xfefa39ef ;  /* 0xfefa39ef00047882 */ /* 0x000fe20000000000 */
[----:B------:R-:W-:Y:S01]  /*6810*/  DADD R10, R6, R84 ;  /* 0x00000000060a7229 */ /* 0x000fe20000000054 */
[----:B------:R-:W-:-:S07]  /*6820*/  UMOV UR5, 0x3fe62e42 ;  /* 0x3fe62e4200057882 */ /* 0x000fce0000000000 */
[--C-:B------:R-:W-:Y:S01]  /*6830*/  DFMA R4, R8, UR4, R10.reuse ;  /* 0x0000000408047c2b */ /* 0x100fe2000800000a */
[----:B------:R-:W-:Y:S01]  /*6840*/  UMOV UR4, 0x3b39803f ;  /* 0x3b39803f00047882 */ /* 0x000fe20000000000 */
[----:B------:R-:W-:Y:S01]  /*6850*/  DADD R12, R6, -R10 ;  /* 0x00000000060c7229 */ /* 0x000fe2000000080a */
[----:B------:R-:W-:-:S05]  /*6860*/  UMOV UR5, 0x3c7abc9e ;  /* 0x3c7abc9e00057882 */ /* 0x000fca0000000000 */
[----:B------:R-:W-:Y:S02]  /*6870*/  DFMA R6, R8, -UR6, R4 ;  /* 0x8000000608067c2b */ /* 0x000fe40008000004 */
[----:B------:R-:W-:-:S06]  /*6880*/  DADD R12, R84, R12 ;  /* 0x00000000540c7229 */ /* 0x000fcc000000000c */
[----:B------:R-:W-:-:S08]  /*6890*/  DADD R6, -R10, R6 ;  /* 0x000000000a067229 */ /* 0x000fd00000000106 */
[----:B------:R-:W-:-:S08]  /*68a0*/  DADD R6, R12, -R6 ;  /* 0x000000000c067229 */ /* 0x000fd00000000806 */
[----:B------:R-:W-:Y:S01]  /*68b0*/  DFMA R8, R8, UR4, R6 ;  /* 0x0000000408087c2b */ /* 0x000fe20008000006 */
[----:B------:R-:W-:Y:S02]  /*68c0*/  USHF.L.U32 UR5, UR49, 0x1, URZ ;  /* 0x0000000131057899 */ /* 0x000fe400080006ff */
[----:B------:R-:W-:Y:S02]  /*68d0*/  ULOP3.LUT UR4, UR49, 0xff0fffff, URZ, 0xc0, !UPT ;  /* 0xff0fffff31047892 */ /* 0x000fe4000f8ec0ff */
[----:B------:R-:W-:-:S03]  /*68e0*/  UISETP.GT.U32.AND UP0, UPT, UR5, -0x2000001, UPT ;  /* 0xfdffffff0500788c */ /* 0x000fc6000bf04070 */
[----:B------:R-:W-:Y:S01]  /*68f0*/  DADD R6, R4, R8 ;  /* 0x0000000004067229 */ /* 0x000fe20000000008 */
[----:B------:R-:W-:-:S03]  /*6900*/  USEL UR5, UR4, UR49, UP0 ;  /* 0x0000003104057287 */ /* 0x000fc60008000000 */
[----:B------:R-:W-:-:S04]  /*6910*/  UMOV UR4, UR48 ;  /* 0x0000003000047c82 */ /* 0x000fc80008000000 */
[----:B------:R-:W-:Y:S02]  /*6920*/  DADD R4, R4, -R6 ;  /* 0x0000000004047229 */ /* 0x000fe40000000806 */
[----:B------:R-:W-:-:S06]  /*6930*/  DMUL R10, R6, UR4 ;  /* 0x00000004060a7c28 */ /* 0x000fcc0008000000 */
[----:B------:R-:W-:Y:S02]  /*6940*/  DADD R8, R8, R4 ;  /* 0x0000000008087229 */ /* 0x000fe40000000004 */
[----:B------:R-:W-:Y:S01]  /*6950*/  DFMA R6, R6, UR4, -R10 ;  /* 0x0000000406067c2b */ /* 0x000fe2000800080a */
[----:B------:R-:W-:Y:S02]  /*6960*/  IMAD.MOV.U32 R4, RZ, RZ, 0x652b82fe ;  /* 0x652b82feff047424 */ /* 0x000fe400078e00ff */
[----:B------:R-:W-:-:S05]  /*6970*/  IMAD.MOV.U32 R5, RZ, RZ, 0x3ff71547 ;  /* 0x3ff71547ff057424 */ /* 0x000fca00078e00ff */
[----:B------:R-:W-:Y:S01]  /*6980*/  DFMA R8, R8, UR4, R6 ;  /* 0x0000000408087c2b */ /* 0x000fe20008000006 */
[----:B------:R-:W-:Y:S01]  /*6990*/  UMOV UR4, 0x3b39803f ;  /* 0x3b39803f00047882 */ /* 0x000fe20000000000 */
[----:B------:R-:W-:-:S06]  /*69a0*/  UMOV UR5, 0x3c7abc9e ;  /* 0x3c7abc9e00057882 */ /* 0x000fcc0000000000 */
[----:B------:R-:W-:-:S08]  /*69b0*/  DADD R12, R10, R8 ;  /* 0x000000000a0c7229 */ /* 0x000fd00000000008 */
[----:B------:R-:W-:Y:S02]  /*69c0*/  DFMA R4, R12, R4, 6.75539944105574400000e+15 ;  /* 0x433800000c04742b */ /* 0x000fe40000000004 */
[----:B------:R-:W-:Y:S01]  /*69d0*/  FSETP.GEU.AND P0, PT, |R13|, 4.1917929649353027344, PT ;  /* 0x4086232b0d00780b */ /* 0x000fe20003f0e200 */
[----:B------:R-:W-:-:S05]  /*69e0*/  DADD R10, R10, -R12 ;  /* 0x000000000a0a7229 */ /* 0x000fca000000080c */
[----:B------:R-:W-:-:S03]  /*69f0*/  DADD R6, R4, -6.75539944105574400000e+15 ;  /* 0xc338000004067429 */ /* 0x000fc60000000000 */
[----:B------:R-:W-:-:S05]  /*6a00*/  DADD R8, R8, R10 ;  /* 0x0000000008087229 */ /* 0x000fca000000000a */
[----:B------:R-:W-:-:S08]  /*6a10*/  DFMA R14, R6, -UR6, R12 ;  /* 0x80000006060e7c2b */ /* 0x000fd0000800000c */
        /* <DEDUP_REMOVED lines=47> */
.L_x_417:
[----:B------:R-:W-:Y:S01]  /*6d10*/  DFMA R8, R8, R10, R10 ;  /* 0x0000000a0808722b */ /* 0x000fe2000000000a */
[----:B------:R-:W-:Y:S01]  /*6d20*/  IMAD.MOV.U32 R6, RZ, RZ, R0 ;  /* 0x000000ffff067224 */ /* 0x000fe200078e0000 */
[----:B------:R-:W-:Y:S01]  /*6d30*/  DSETP.NEU.AND P0, PT, |R10|, +INF , PT ;  /* 0x7ff000000a00742a */ /* 0x000fe20003f0d200 */
[----:B------:R-:W-:-:S07]  /*6d40*/  IMAD.MOV.U32 R7, RZ, RZ, 0x0 ;  /* 0x00000000ff077424 */ /* 0x000fce00078e00ff */
[----:B------:R-:W-:Y:S02]  /*6d50*/  FSEL R4, R10, R8, !P0 ;  /* 0x000000080a047208 */ /* 0x000fe40004000000 */
[----:B------:R-:W-:Y:S01]  /*6d60*/  FSEL R3, R11, R9, !P0 ;  /* 0x000000090b037208 */ /* 0x000fe20004000000 */
[----:B------:R-:W-:Y:S06]  /*6d70*/  RET.REL.NODEC R6 `(_Z12fband_nonisoPdS_S_S_S_S_S_S_S_S_S_S_S_S_S_S_S_S_S_S_S_S_S_S_diddiiddiddiiidid) ;  /* 0xffffff9006a07950 */ /* 0x000fec0003c3ffff */
.L_x_418:
        /* <DEDUP_REMOVED lines=16> */
.L_x_1097:


//--------------------- .text._Z9fband_isoPdS_S_S_S_S_S_S_S_S_S_diddiiddidiiidid --------------------------
	.section	.text._Z9fband_isoPdS_S_S_S_S_S_S_S_S_S_diddiiddidiiidid,"ax",@progbits
	.align	128
        .global         _Z9fband_isoPdS_S_S_S_S_S_S_S_S_S_diddiiddidiiidid
        .type           _Z9fband_isoPdS_S_S_S_S_S_S_S_S_S_diddiiddidiiidid,@function
        .size           _Z9fband_isoPdS_S_S_S_S_S_S_S_S_S_diddiiddidiiidid,(.L_x_1100 - _Z9fband_isoPdS_S_S_S_S_S_S_S_S_S_diddiiddidiiidid)
        .other          _Z9fband_isoPdS_S_S_S_S_S_S_S_S_S_diddiiddidiiidid,@"STO_CUDA_ENTRY STV_DEFAULT"
_Z9fband_isoPdS_S_S_S_S_S_S_S_S_S_diddiiddidiiidid:
.text._Z9fband_isoPdS_S_S_S_S_S_S_S_S_S_diddiiddidiiidid:
        /* <DEDUP_REMOVED lines=8> */
[----:B------:R-:W1:Y:S08]  /*0080*/  S2UR UR7, SR_CTAID.Y ;  /* 0x00000000000779c3 */ /* 0x000e700000002600 */
[----:B------:R-:W1:Y:S08]  /*0090*/  LDC R3, c[0x0][0x364] ;  /* 0x0000d900ff037b82 */ /* 0x000e700000000800 */
[----:B------:R-:W3:Y:S01]  /*00a0*/  S2UR UR6, SR_CTAID.X ;  /* 0x00000000000679c3 */ /* 0x000ee20000002500 */
[----:B----4-:R-:W-:-:S05]  /*00b0*/  IADD3 R19, P1, PT, R1, UR4, RZ ;  /* 0x0000000401137c10 */ /* 0x010fca000ff3e0ff */
[----:B--2---:R-:W-:Y:S02]  /*00c0*/  IMAD.X R18, RZ, RZ, UR5, P1 ;  /* 0x00000005ff127e24 */ /* 0x004fe400088e06ff */
[----:B------:R-:W2:Y:S01]  /*00d0*/  LDC R12, c[0x0][0x3fc] ;  /* 0x0000ff00ff0c7b82 */ /* 0x000ea20000000800 */
[----:B-1----:R-:W-:-:S05]  /*00e0*/  IMAD R22, R3, UR7, R22 ;  /* 0x0000000703167c24 */ /* 0x002fca000f8e0216 */
[----:B0-----:R-:W-:Y:S01]  /*00f0*/  ISETP.GE.AND P0, PT, R22, UR56, PT ;  /* 0x0000003816007c0c */ /* 0x001fe2000bf06270 */
[----:B---3--:R-:W-:-:S05]  /*0100*/  IMAD R17, R0, UR6, R17 ;  /* 0x0000000600117c24 */ /* 0x008fca000f8e0211 */
[----:B--2---:R-:W-:-:S13]  /*0110*/  ISETP.GE.OR P0, PT, R17, R12, P0 ;  /* 0x0000000c1100720c */ /* 0x004fda0000706670 */
[----:B------:R-:W-:Y:S05]  /*0120*/  @P0 EXIT ;  /* 0x000000000000094d */ /* 0x000fea0003800000 */
[----:B------:R-:W0:Y:S01]  /*0130*/  LDCU UR4, c[0x0][0x3f8] ;  /* 0x00007f00ff0477ac */ /* 0x000e220008000800 */
[----:B------:R-:W1:Y:S01]  /*0140*/  LDCU.64 UR50, c[0x0][0x358] ;  /* 0x00006b00ff3277ac */ /* 0x000e620008000a00 */
[----:B------:R-:W2:Y:S01]  /*0150*/  LDCU.64 UR38, c[0x0][0x3d8] ;  /* 0x00007b00ff2677ac */ /* 0x000ea20008000a00 */
[----:B------:R-:W3:Y:S01]  /*0160*/  LDCU.64 UR40, c[0x0][0x440] ;  /* 0x00008800ff2877ac */ /* 0x000ee20008000a00 */
[----:B------:R-:W4:Y:S01]  /*0170*/  LDCU.64 UR36, c[0x0][0x418] ;  /* 0x00008300ff2477ac */ /* 0x000f220008000a00 */
[----:B0-----:R-:W-:Y:S01]  /*0180*/  UISETP.GE.AND UP0, UPT, UR4, 0x1, UPT ;  /* 0x000000010400788c */ /* 0x001fe2000bf06270 */
[----:B------:R-:W0:Y:S01]  /*0190*/  LDCU.64 UR42, c[0x0][0x430] ;  /* 0x00008600ff2a77ac */ /* 0x000e220008000a00 */
[----:B------:R-:W-:Y:S01]  /*01a0*/  UMOV UR52, URZ ;  /* 0x000000ff00347c82 */ /* 0x000fe20008000000 */
[----:B------:R-:W-:-:S06]  /*01b0*/  UMOV UR53, 0x40000000 ;  /* 0x4000000000357882 */ /* 0x000fcc0000000000 */
[----:B-1234-:R-:W-:Y:S05]  /*01c0*/  BRA.U !UP0, `(.L_x_419) ;  /* 0x00000015081c7547 */ /* 0x01efea000b800000 */
[----:B------:R-:W1:Y:S01]  /*01d0*/  LDCU UR8, c[0x0][0x3f4] ;  /* 0x00007e80ff0877ac */ /* 0x000e620008000800 */
[----:B------:R-:W2:Y:S01]  /*01e0*/  LDC.64 R10, c[0x0][0x3f0] ;  /* 0x0000fc00ff0a7b82 */ /* 0x000ea20000000a00 */
[----:B------:R-:W-:Y:S01]  /*01f0*/  IMAD.MOV.U32 R2, RZ, RZ, 0x1 ;  /* 0x00000001ff027424 */ /* 0x000fe200078e00ff */
[----:B------:R-:W3:Y:S01]  /*0200*/  LDCU.64 UR6, c[0x0][0x3e8] ;  /* 0x00007d00ff0677ac */ /* 0x000ee20008000a00 */
[----:B------:R-:W-:Y:S02]  /*0210*/  IMAD R34, R17, UR4, R17 ;  /* 0x0000000411227c24 */ /* 0x000fe4000f8e0211 */
[----:B------:R-:W-:Y:S01]  /*0220*/  IMAD R35, R12, UR56, RZ ;  /* 0x000000380c237c24 */ /* 0x000fe2000f8e02ff */
[----:B------:R-:W4:Y:S02]  /*0230*/  LDCU UR5, c[0x0][0x420] ;  /* 0x00008400ff0577ac */ /* 0x000f240008000800 */
[----:B------:R-:W5:Y:S08]  /*0240*/  LDC.64 R14, c[0x0][0x3d8] ;  /* 0x0000f600ff0e7b82 */ /* 0x000f700000000a00 */
[----:B------:R-:W0:Y:S01]  /*0250*/  LDC R13, c[0x0][0x3ec] ;  /* 0x0000fb00ff0d7b82 */ /* 0x000e220000000800 */
[----:B-1----:R-:W2:Y:S08]  /*0260*/  MUFU.RCP64H R3, UR8 ;  /* 0x0000000800037d08 */ /* 0x002eb00008001800 */
[----:B----4-:R-:W1:Y:S01]  /*0270*/  I2F.F64 R6, UR5 ;  /* 0x0000000500067d12 */ /* 0x010e620008201c00 */
[----:B--2---:R-:W-:-:S02]  /*0280*/  DFMA R4, R2, -R10, 1 ;  /* 0x3ff000000204742b */ /* 0x004fc4000000080a */
[----:B-1----:R-:W-:-:S06]  /*0290*/  DADD R6, -R6, 1 ;  /* 0x3ff0000006067429 */ /* 0x002fcc0000000100 */
[----:B------:R-:W-:-:S08]  /*02a0*/  DFMA R4, R4, R4, R4 ;  /* 0x000000040404722b */ /* 0x000fd00000000004 */
[----:B------:R-:W-:-:S08]  /*02b0*/  DFMA R4, R2, R4, R2 ;  /* 0x000000040204722b */ /* 0x000fd00000000002 */
[----:B------:R-:W-:-:S08]  /*02c0*/  DFMA R2, R4, -R10, 1 ;  /* 0x3ff000000402742b */ /* 0x000fd0000000080a */
[----:B------:R-:W-:Y:S02]  /*02d0*/  DFMA R4, R4, R2, R4 ;  /* 0x000000020404722b */ /* 0x000fe40000000004 */
[----:B-----5:R-:W-:-:S06]  /*02e0*/  DADD R2, R14, 2 ;  /* 0x400000000e027429 */ /* 0x020fcc0000000000 */
[----:B---3--:R-:W-:-:S04]  /*02f0*/  DMUL R8, R4, UR6 ;  /* 0x0000000604087c28 */ /* 0x008fc80008000000 */
[----:B------:R-:W-:-:S04]  /*0300*/  LOP3.LUT R2, R3, 0x7ff00000, RZ, 0xc0, !PT ;  /* 0x7ff0000003027812 */ /* 0x000fc800078ec0ff */
[----:B------:R-:W-:Y:S01]  /*0310*/  DFMA R10, R8, -R10, UR6 ;  /* 0x00000006080a7e2b */ /* 0x000fe2000800080a */
[----:B------:R-:W-:Y:S01]  /*0320*/  ISETP.NE.AND P0, PT, R2, 0x7ff00000, PT ;  /* 0x7ff000000200780c */ /* 0x000fe20003f05270 */
[----:B------:R-:W1:Y:S06]  /*0330*/  LDCU.64 UR6, c[0x0][0x400] ;  /* 0x00008000ff0677ac */ /* 0x000e6c0008000a00 */
[----:B------:R-:W-:-:S06]  /*0340*/  DFMA R4, R4, R10, R8 ;  /* 0x0000000a0404722b */ /* 0x000fcc0000000008 */
[----:B------:R-:W-:Y:S01]  /*0350*/  DSETP.EQ.AND P2, PT, |R14|, +INF , !P0 ;  /* 0x7ff000000e00742a */ /* 0x000fe20004742200 */
[----:B0-----:R-:W-:-:S03]  /*0360*/  FSETP.GEU.AND P0, PT, |R13|, 6.5827683646048100446e-37, PT ;  /* 0x036000000d00780b */ /* 0x001fc60003f0e200 */
[----:B------:R-:W-:Y:S01]  /*0370*/  FFMA R0, RZ, UR8, R5 ;  /* 0x00000008ff007c23 */ /* 0x000fe20008000005 */
[----:B-1----:R-:W-:Y:S01]  /*0380*/  DMUL R8, R6, UR6 ;  /* 0x0000000606087c28 */ /* 0x002fe20008000000 */
[----:B------:R-:W-:-:S03]  /*0390*/  P2R R2, PR, RZ, 0x4 ;  /* 0x00000004ff027803 */ /* 0x000fc60000000000 */
[----:B------:R-:W-:-:S13]  /*03a0*/  FSETP.GT.AND P1, PT, |R0|, 1.469367938527859385e-39, PT ;  /* 0x001000000000780b */ /* 0x000fda0003f24200 */
[----:B------:R-:W-:Y:S05]  /*03b0*/  @P1 BRA P0, `(.L_x_420) ;  /* 0x0000000000201947 */ /* 0x000fea0000000000 */
[----:B------:R-:W0:Y:S01]  /*03c0*/  LDCU.64 UR4, c[0x0][0x3e8] ;  /* 0x00007d00ff0477ac */ /* 0x000e220008000a00 */
[----:B------:R-:W-:Y:S01]  /*03d0*/  MOV R0, 0x440 ;  /* 0x0000044000007802 */ /* 0x000fe20000000f00 */
[----:B------:R-:W1:Y:S01]  /*03e0*/  LDCU.64 UR6, c[0x0][0x3f0] ;  /* 0x00007e00ff0677ac */ /* 0x000e620008000a00 */
[----:B0-----:R-:W-:Y:S02]  /*03f0*/  IMAD.U32 R6, RZ, RZ, UR4 ;  /* 0x00000004ff067e24 */ /* 0x001fe4000f8e00ff */
[----:B------:R-:W-:Y:S02]  /*0400*/  IMAD.U32 R7, RZ, RZ, UR5 ;  /* 0x00000005ff077e24 */ /* 0x000fe4000f8e00ff */
[----:B-1----:R-:W-:Y:S01]  /*0410*/  IMAD.U32 R50, RZ, RZ, UR6 ;  /* 0x00000006ff327e24 */ /* 0x002fe2000f8e00ff */
[----:B------:R-:W-:-:S07]  /*0420*/  MOV R5, UR7 ;  /* 0x0000000700057c02 */ /* 0x000fce0008000f00 */
[----:B------:R-:W-:Y:S05]  /*0430*/  CALL.REL.NOINC `($__internal_6_$__cuda_sm20_div_rn_f64_full) ;  /* 0x0000002800147944 */ /* 0x000fea0003c00000 */
.L_x_420:
[----:B------:R-:W0:Y:S01]  /*0440*/  LDC.64 R10, c[0x0][0x3f8] ;  /* 0x0000fe00ff0a7b82 */ /* 0x000e220000000a00 */
[----:B------:R-:W1:Y:S01]  /*0450*/  LDCU.64 UR4, c[0x0][0x398] ;  /* 0x00007300ff0477ac */ /* 0x000e620008000a00 */
[----:B------:R-:W-:Y:S01]  /*0460*/  DMUL R4, R4, R4 ;  /* 0x0000000404047228 */ /* 0x000fe20000000000 */
[----:B------:R-:W-:Y:S01]  /*0470*/  SHF.R.S32.HI R33, RZ, 0x1f, R34 ;  /* 0x0000001fff217819 */ /* 0x000fe20000011422 */
[----:B------:R-:W-:Y:S01]  /*0480*/  IMAD.MOV.U32 R26, RZ, RZ, -0x36e2eb1c ;  /* 0xc91d14e4ff1a7424 */ /* 0x000fe200078e00ff */
[----:B------:R-:W2:Y:S01]  /*0490*/  LDCU.64 UR8, c[0x0][0x3d8] ;  /* 0x00007b00ff0877ac */ /* 0x000ea20008000a00 */
[----:B------:R-:W-:Y:S01]  /*04a0*/  IMAD.MOV.U32 R27, RZ, RZ, 0x3fc43fe5 ;  /* 0x3fc43fe5ff1b7424 */ /* 0x000fe200078e00ff */
[----:B------:R-:W-:Y:S01]  /*04b0*/  BSSY.RECONVERGENT B7, `(.L_x_419) ;  /* 0x0000118000077945 */ /* 0x000fe20003800200 */
[----:B------:R-:W-:Y:S01]  /*04c0*/  IMAD.MOV.U32 R6, RZ, RZ, -0x66666666 ;  /* 0x9999999aff067424 */ /* 0x000fe200078e00ff */
[----:B------:R-:W3:Y:S01]  /*04d0*/  LDCU UR7, c[0x0][0x410] ;  /* 0x00008200ff0777ac */ /* 0x000ee20008000800 */
[----:B------:R-:W-:Y:S01]  /*04e0*/  DMUL R4, R8, R4 ;  /* 0x0000000408047228 */ /* 0x000fe20000000000 */
[----:B------:R-:W-:Y:S01]  /*04f0*/  IMAD.MOV.U32 R7, RZ, RZ, 0x3ff39999 ;  /* 0x3ff39999ff077424 */ /* 0x000fe200078e00ff */
[----:B------:R-:W-:Y:S01]  /*0500*/  MOV R32, 0x1 ;  /* 0x0000000100207802 */ /* 0x000fe20000000f00 */
[----:B------:R-:W4:Y:S01]  /*0510*/  LDCU UR6, c[0x0][0x3f8] ;  /* 0x00007f00ff0677ac */ /* 0x000f220008000800 */
[----:B------:R-:W0:Y:S01]  /*0520*/  LDCU.64 UR44, c[0x0][0x3d8] ;  /* 0x00007b00ff2c77ac */ /* 0x000e220008000a00 */
[----:B------:R-:W0:Y:S02]  /*0530*/  LDCU.64 UR48, c[0x0][0x440] ;  /* 0x00008800ff3077ac */ /* 0x000e240008000a00 */
[----:B--2---:R-:W-:Y:S01]  /*0540*/  DFMA R26, -R26, UR8, R6 ;  /* 0x000000081a1a7c2b */ /* 0x004fe20008000106 */
[-C--:B0-----:R-:W-:Y:S01]  /*0550*/  IADD3 R0, P0, PT, R34, R10.reuse, RZ ;  /* 0x0000000a22007210 */ /* 0x081fe20007f1e0ff */
[C---:B------:R-:W-:Y:S01]  /*0560*/  VIADD R16, R10.reuse, 0xffffffff ;  /* 0xffffffff0a107836 */ /* 0x040fe20000000000 */
[----:B------:R-:W0:Y:S02]  /*0570*/  LDCU.64 UR46, c[0x0][0x418] ;  /* 0x00008300ff2e77ac */ /* 0x000e240008000a00 */
[----:B------:R-:W-:Y:S01]  /*0580*/  LEA.HI.X.SX32 R3, R10, R33, 0x1, P0 ;  /* 0x000000210a037211 */ /* 0x000fe200000f0eff */
[----:B------:R-:W-:Y:S01]  /*0590*/  IMAD R23, R16, R11, R17 ;  /* 0x0000000b10177224 */ /* 0x000fe200078e0211 */
[C---:B-1----:R-:W-:Y:S01]  /*05a0*/  LEA R28, P0, R0.reuse, UR4, 0x3 ;  /* 0x00000004001c7c11 */ /* 0x042fe2000f8018ff */
[----:B------:R-:W-:Y:S01]  /*05b0*/  UMOV UR4, 0x54442d18 ;  /* 0x54442d1800047882 */ /* 0x000fe20000000000 */
[----:B----4-:R-:W-:Y:S01]  /*05c0*/  IMAD.U32 R31, RZ, RZ, UR6 ;  /* 0x00000006ff1f7e24 */ /* 0x010fe2000f8e00ff */
[----:B------:R-:W1:Y:S01]  /*05d0*/  LDCU.64 UR54, c[0x0][0x398] ;  /* 0x00007300ff3677ac */ /* 0x000e620008000a00 */
[----:B------:R-:W-:Y:S01]  /*05e0*/  LEA.HI.X R29, R0, UR5, R3, 0x3, P0 ;  /* 0x00000005001d7c11 */ /* 0x000fe200080f1c03 */
[----:B------:R-:W-:Y:S01]  /*05f0*/  IMAD R3, R11, R10, R17 ;  /* 0x0000000a0b037224 */ /* 0x000fe200078e0211 */
[----:B------:R-:W-:Y:S01]  /*0600*/  UMOV UR5, 0x400921fb ;  /* 0x400921fb00057882 */ /* 0x000fe20000000000 */
[--C-:B---3--:R-:W-:Y:S01]  /*0610*/  IMAD R23, R23, UR7, R22.reuse ;  /* 0x0000000717177c24 */ /* 0x108fe2000f8e0216 */
[----:B------:R-:W-:Y:S01]  /*0620*/  DMUL R24, R4, UR4 ;  /* 0x0000000404187c28 */ /* 0x000fe20008000000 */
[----:B------:R-:W-:-:S10]  /*0630*/  IMAD R30, R3, UR7, R22 ;  /* 0x00000007031e7c24 */ /* 0x000fd4000f8e0216 */
.L_x_437:
[----:B------:R-:W-:-:S13]  /*0640*/  ISETP.NE.AND P0, PT, R32, 0x1, PT ;  /* 0x000000012000780c */ /* 0x000fda0003f05270 */
[----:B--2---:R-:W2:Y:S01]  /*0650*/  @!P0 LDG.E.64 R4, desc[UR50][R28.64+-0x8] ;  /* 0xfffff8321c048981 */ /* 0x004ea2000c1e1b00 */
[----:B------:R-:W3:Y:S01]  /*0660*/  @!P0 LDC.64 R6, c[0x0][0x380] ;  /* 0x0000e000ff068b82 */ /* 0x000ee20000000a00 */
[----:B------:R-:W-:Y:S01]  /*0670*/  BSSY.RECONVERGENT B6, `(.L_x_421) ;  /* 0x00000f3000067945 */ /* 0x000fe20003800200 */
[----:B---3--:R-:W-:Y:S01]  /*0680*/  @!P0 IMAD.WIDE R6, R23, 0x8, R6 ;  /* 0x0000000817068825 */ /* 0x008fe200078e0206 */
[----:B--2---:R-:W-:-:S07]  /*0690*/  @!P0 DMUL R4, R24, R4 ;  /* 0x0000000418048228 */ /* 0x004fce0000000000 */
[----:B------:R2:W-:Y:S01]  /*06a0*/  @!P0 STG.E.64 desc[UR50][R6.64], R4 ;  /* 0x0000000406008986 */ /* 0x0005e2000c101b32 */
[----:B------:R-:W-:Y:S05]  /*06b0*/  @!P0 BRA `(.L_x_422) ;  /* 0x0000000c00b88947 */ /* 0x000fea0003800000 */
[----:B------:R-:W3:Y:S08]  /*06c0*/  LDC.64 R38, c[0x0][0x3a0] ;  /* 0x0000e800ff267b82 */ /* 0x000ef00000000a00 */
[----:B------:R-:W4:Y:S08]  /*06d0*/  LDC.64 R44, c[0x0][0x3a8] ;  /* 0x0000ea00ff2c7b82 */ /* 0x000f300000000a00 */
[----:B------:R-:W0:Y:S01]  /*06e0*/  LDC.64 R42, c[0x0][0x3b0] ;  /* 0x0000ec00ff2a7b82 */ /* 0x000e220000000a00 */
[----:B---3--:R-:W-:-:S07]  /*06f0*/  IMAD.WIDE R38, R23, 0x8, R38 ;  /* 0x0000000817267825 */ /* 0x008fce00078e0226 */
[----:B------:R-:W3:Y:S01]  /*0700*/  LDC.64 R40, c[0x0][0x3b8] ;  /* 0x0000ee00ff287b82 */ /* 0x000ee20000000a00 */
[----:B------:R-:W3:Y:S07]  /*0710*/  LDG.E.64 R38, desc[UR50][R38.64] ;  /* 0x0000003226267981 */ /* 0x000eee000c1e1b00 */
[----:B------:R-:W1:Y:S08]  /*0720*/  LDC.64 R20, c[0x0][0x3c0] ;  /* 0x0000f000ff147b82 */ /* 0x000e700000000a00 */
[----:B------:R-:W1:Y:S01]  /*0730*/  LDC.64 R14, c[0x0][0x3c8] ;  /* 0x0000f200ff0e7b82 */ /* 0x000e620000000a00 */
[----:B----4-:R-:W-:-:S04]  /*0740*/  IMAD.WIDE R44, R23, 0x8, R44 ;  /* 0x00000008172c7825 */ /* 0x010fc800078e022c */
[C---:B0-----:R-:W-:Y:S02]  /*0750*/  IMAD.WIDE R42, R23.reuse, 0x8, R42 ;  /* 0x00000008172a7825 */ /* 0x041fe400078e022a */
[----:B------:R-:W5:Y:S01]  /*0760*/  LDG.E.64 R44, desc[UR50][R44.64] ;  /* 0x000000322c2c7981 */ /* 0x000f62000c1e1b00 */
[----:B--2---:R-:W0:Y:S01]  /*0770*/  LDC.64 R6, c[0x0][0x3d8] ;  /* 0x0000f600ff067b82 */ /* 0x004e220000000a00 */
[C---:B---3--:R-:W-:Y:S02]  /*0780*/  IMAD.WIDE R40, R23.reuse, 0x8, R40 ;  /* 0x0000000817287825 */ /* 0x048fe400078e0228 */
[----:B------:R-:W5:Y:S04]  /*0790*/  LDG.E.64 R42, desc[UR50][R42.64] ;  /* 0x000000322a2a7981 */ /* 0x000f68000c1e1b00 */
[----:B------:R-:W5:Y:S01]  /*07a0*/  LDG.E.64 R40, desc[UR50][R40.64] ;  /* 0x0000003228287981 */ /* 0x000f62000c1e1b00 */
[C---:B-1----:R-:W-:Y:S01]  /*07b0*/  IMAD.WIDE R20, R23.reuse, 0x8, R20 ;  /* 0x0000000817147825 */ /* 0x042fe200078e0214 */
[----:B------:R-:W1:Y:S05]  /*07c0*/  LDC R0, c[0x0][0x428] ;  /* 0x00010a00ff007b82 */ /* 0x000e6a0000000800 */
[----:B------:R-:W5:Y:S01]  /*07d0*/  LDG.E.64 R20, desc[UR50][R20.64] ;  /* 0x0000003214147981 */ /* 0x000f62000c1e1b00 */
[----:B------:R-:W-:-:S06]  /*07e0*/  IMAD.WIDE R14, R23, 0x8, R14 ;  /* 0x00000008170e7825 */ /* 0x000fcc00078e020e */
[----:B------:R-:W5:Y:S01]  /*07f0*/  LDG.E.64 R14, desc[UR50][R14.64] ;  /* 0x000000320e0e7981 */ /* 0x000f62000c1e1b00 */
[----:B------:R-:W-:Y:S01]  /*0800*/  BSSY.RECONVERGENT B0, `(.L_x_423) ;  /* 0x0000044000007945 */ /* 0x000fe20003800200 */
[----:B------:R-:W-:Y:S02]  /*0810*/  IMAD.MOV.U32 R36, RZ, RZ, 0x0 ;  /* 0x00000000ff247424 */ /* 0x000fe400078e00ff */
[----:B------:R-:W-:Y:S01]  /*0820*/  IMAD.MOV.U32 R37, RZ, RZ, 0x3ff00000 ;  /* 0x3ff00000ff257424 */ /* 0x000fe200078e00ff */
[----:B------:R-:W-:-:S06]  /*0830*/  DSETP.GT.AND P0, PT, R38, UR48, PT ;  /* 0x0000003026007e2a */ /* 0x000fcc000bf04000 */
[----:B0-----:R-:W-:-:S06]  /*0840*/  DSETP.LTU.OR P0, PT, R6, RZ, !P0 ;  /* 0x000000ff0600722a */ /* 0x001fcc0004709400 */
[----:B-1----:R-:W-:-:S13]  /*0850*/  ISETP.NE.OR P0, PT, R0, 0x1, P0 ;  /* 0x000000010000780c */ /* 0x002fda0000705670 */
        /* <DEDUP_REMOVED lines=10> */
[----:B-----5:R-:W-:Y:S05]  /*0900*/  CALL.REL.NOINC `($_Z9fband_isoPdS_S_S_S_S_S_S_S_S_S_diddiiddidiiidid$__internal_accurate_pow) ;  /* 0x0000002800607944 */ /* 0x020fea0003c00000 */
[----:B------:R-:W-:Y:S05]  /*0910*/  BSYNC.RECONVERGENT B1 ;  /* 0x0000000000017941 */ /* 0x000fea0003800200 */
.L_x_425:
        /* <DEDUP_REMOVED lines=18> */
[----:B------:R-:W-:Y:S01]  /*0a40*/  IMAD.MOV.U32 R4, RZ, RZ, R6 ;  /* 0x000000ffff047224 */ /* 0x000fe200078e0006 */
[----:B------:R-:W-:-:S07]  /*0a50*/  MOV R3, R7 ;  /* 0x0000000700037202 */ /* 0x000fce0000000f00 */
[----:B------:R-:W-:Y:S05]  /*0a60*/  CALL.REL.NOINC `($_Z9fband_isoPdS_S_S_S_S_S_S_S_S_S_diddiiddidiiidid$__internal_accurate_pow) ;  /* 0x0000002800087944 */ /* 0x000fea0003c00000 */
[----:B------:R-:W-:Y:S05]  /*0a70*/  BSYNC.RECONVERGENT B1 ;  /* 0x0000000000017941 */ /* 0x000fea0003800200 */
.L_x_426:
        /* <DEDUP_REMOVED lines=14> */
.L_x_428:
[----:B------:R-:W-:Y:S05]  /*0b60*/  BSYNC.RECONVERGENT B1 ;  /* 0x0000000000017941 */ /* 0x000fea0003800200 */
.L_x_427:
        /* <DEDUP_REMOVED lines=13> */
.L_x_424:
[----:B------:R-:W-:Y:S05]  /*0c40*/  BSYNC.RECONVERGENT B0 ;  /* 0x0000000000007941 */ /* 0x000fea0003800200 */
.L_x_423:
[----:B------:R-:W0:Y:S08]  /*0c50*/  LDC.64 R8, c[0x0][0x390] ;  /* 0x0000e400ff087b82 */ /* 0x000e300000000a00 */
[----:B------:R-:W1:Y:S08]  /*0c60*/  LDC.64 R46, c[0x0][0x388] ;  /* 0x0000e200ff2e7b82 */ /* 0x000e700000000a00 */
[----:B------:R-:W2:Y:S01]  /*0c70*/  LDC.64 R12, c[0x0][0x380] ;  /* 0x0000e000ff0c7b82 */ /* 0x000ea20000000a00 */
[----:B0-----:R-:W-:Y:S01]  /*0c80*/  IMAD.WIDE R8, R23, 0x8, R8 ;  /* 0x0000000817087825 */ /* 0x001fe200078e0208 */
[----:B------:R-:W-:-:S06]  /*0c90*/  IADD3 R0, P0, PT, R34, R31, RZ ;  /* 0x0000001f22007210 */ /* 0x000fcc0007f1e0ff */
[----:B------:R-:W0:Y:S01]  /*0ca0*/  LDC.64 R4, c[0x0][0x408] ;  /* 0x00010200ff047b82 */ /* 0x000e220000000a00 */
[----:B------:R-:W3:Y:S01]  /*0cb0*/  LDG.E.64 R6, desc[UR50][R8.64] ;  /* 0x0000003208067981 */ /* 0x000ee2000c1e1b00 */
[----:B------:R-:W-:Y:S01]  /*0cc0*/  LEA.HI.X.SX32 R3, R31, R33, 0x1, P0 ;  /* 0x000000211f037211 */ /* 0x000fe200000f0eff */
[----:B-1----:R-:W-:Y:S01]  /*0cd0*/  IMAD.WIDE R46, R23, 0x8, R46 ;  /* 0x00000008172e7825 */ /* 0x002fe200078e022e */
[----:B------:R-:W-:-:S05]  /*0ce0*/  LEA R10, P0, R0, UR54, 0x3 ;  /* 0x00000036000a7c11 */ /* 0x000fca000f8018ff */
[----:B------:R-:W4:Y:S01]  /*0cf0*/  LDG.E.64 R46, desc[UR50][R46.64] ;  /* 0x000000322e2e7981 */ /* 0x000f22000c1e1b00 */
[----:B------:R-:W-:Y:S01]  /*0d00*/  LEA.HI.X R11, R0, UR55, R3, 0x3, P0 ;  /* 0x00000037000b7c11 */ /* 0x000fe200080f1c03 */
[----:B--2---:R-:W-:-:S05]  /*0d10*/  IMAD.WIDE R12, R30, 0x8, R12 ;  /* 0x000000081e0c7825 */ /* 0x004fca00078e020c */
[----:B------:R-:W2:Y:S04]  /*0d20*/  LDG.E.64 R10, desc[UR50][R10.64+-0x8] ;  /* 0xfffff8320a0a7981 */ /* 0x000ea8000c1e1b00 */
[----:B------:R-:W2:Y:S01]  /*0d30*/  LDG.E.64 R12, desc[UR50][R12.64] ;  /* 0x000000320c0c7981 */ /* 0x000ea2000c1e1b00 */
[----:B0-----:R-:W-:-:S06]  /*0d40*/  DADD R50, -RZ, -R4 ;  /* 0x00000000ff327229 */ /* 0x001fcc0000000904 */
[----:B------:R-:W0:Y:S01]  /*0d50*/  MUFU.RCP64H R49, R51 ;  /* 0x0000003300317308 */ /* 0x000e220000001800 */
[----:B------:R-:W-:-:S06]  /*0d60*/  IMAD.MOV.U32 R48, RZ, RZ, 0x1 ;  /* 0x00000001ff307424 */ /* 0x000fcc00078e00ff */
[----:B0-----:R-:W-:-:S08]  /*0d70*/  DFMA R52, R48, R4, 1 ;  /* 0x3ff000003034742b */ /* 0x001fd00000000004 */
[----:B------:R-:W-:-:S08]  /*0d80*/  DFMA R52, R52, R52, R52 ;  /* 0x000000343434722b */ /* 0x000fd00000000034 */
[----:B------:R-:W-:-:S08]  /*0d90*/  DFMA R52, R48, R52, R48 ;  /* 0x000000343034722b */ /* 0x000fd00000000030 */
[----:B------:R-:W-:-:S08]  /*0da0*/  DFMA R48, R52, R4, 1 ;  /* 0x3ff000003430742b */ /* 0x000fd00000000004 */
[----:B------:R-:W-:Y:S01]  /*0db0*/  DFMA R48, R52, R48, R52 ;  /* 0x000000303430722b */ /* 0x000fe20000000034 */
[----:B------:R-:W-:Y:S07]  /*0dc0*/  BSSY.RECONVERGENT B0, `(.L_x_429) ;  /* 0x0000010000007945 */ /* 0x000fee0003800200 */
[----:B---3--:R-:W-:-:S08]  /*0dd0*/  DMUL R52, R6, R48 ;  /* 0x0000003006347228 */ /* 0x008fd00000000000 */
[----:B------:R-:W-:-:S08]  /*0de0*/  DFMA R4, R52, R4, R6 ;  /* 0x000000043404722b */ /* 0x000fd00000000006 */
[----:B------:R-:W-:Y:S02]  /*0df0*/  DFMA R4, R48, R4, R52 ;  /* 0x000000043004722b */ /* 0x000fe40000000034 */
[----:B-----5:R-:W-:Y:S01]  /*0e00*/  DADD R48, R44, R42 ;  /* 0x000000002c307229 */ /* 0x020fe2000000002a */
[----:B------:R-:W-:-:S07]  /*0e10*/  FSETP.GEU.AND P1, PT, |R7|, 6.5827683646048100446e-37, PT ;  /* 0x036000000700780b */ /* 0x000fce0003f2e200 */
[----:B------:R-:W-:-:S05]  /*0e20*/  FFMA R0, RZ, R51, R5 ;  /* 0x00000033ff007223 */ /* 0x000fca0000000005 */
[----:B------:R-:W-:Y:S01]  /*0e30*/  FSETP.GT.AND P0, PT, |R0|, 1.469367938527859385e-39, PT ;  /* 0x001000000000780b */ /* 0x000fe20003f04200 */
[----:B----4-:R-:W-:Y:S02]  /*0e40*/  DMUL R46, R42, R46 ;  /* 0x0000002e2a2e7228 */ /* 0x010fe40000000000 */
[----:B------:R-:W-:-:S06]  /*0e50*/  DADD R48, -R40, R48 ;  /* 0x0000000028307229 */ /* 0x000fcc0000000130 */
[----:B--2---:R-:W-:Y:S02]  /*0e60*/  DFMA R12, R40, R12, -R46 ;  /* 0x0000000c280c722b */ /* 0x004fe4000000082e */
[----:B------:R-:W-:Y:S02]  /*0e70*/  DMUL R10, R10, R48 ;  /* 0x000000300a0a7228 */ /* 0x000fe40000000000 */
[----:B------:R-:W-:Y:S09]  /*0e80*/  @P0 BRA P1, `(.L_x_430) ;  /* 0x00000000000c0947 */ /* 0x000ff20000800000 */
[----:B------:R-:W-:Y:S02]  /*0e90*/  MOV R5, R51 ;  /* 0x0000003300057202 */ /* 0x000fe40000000f00 */
[----:B------:R-:W-:-:S07]  /*0ea0*/  MOV R0, 0xec0 ;  /* 0x00000ec000007802 */ /* 0x000fce0000000f00 */
[----:B------:R-:W-:Y:S05]  /*0eb0*/  CALL.REL.NOINC `($__internal_6_$__cuda_sm20_div_rn_f64_full) ;  /* 0x0000001c00747944 */ /* 0x000fea0003c00000 */
.L_x_430:
[----:B------:R-:W-:Y:S05]  /*0ec0*/  BSYNC.RECONVERGENT B0 ;  /* 0x0000000000007941 */ /* 0x000fea0003800200 */
.L_x_429:
[----:B------:R-:W-:Y:S01]  /*0ed0*/  IMAD.WIDE R46, R35, 0x8, R8 ;  /* 0x00000008232e7825 */ /* 0x000fe200078e0208 */
[----:B------:R-:W0:Y:S05]  /*0ee0*/  LDC.64 R6, c[0x0][0x408] ;  /* 0x00010200ff067b82 */ /* 0x000e2a0000000a00 */
[----:B------:R-:W2:Y:S01]  /*0ef0*/  LDG.E.64 R46, desc[UR50][R46.64] ;  /* 0x000000322e2e7981 */ /* 0x000ea2000c1e1b00 */
[----:B------:R-:W-:Y:S01]  /*0f00*/  IMAD.MOV.U32 R8, RZ, RZ, 0x1 ;  /* 0x00000001ff087424 */ /* 0x000fe200078e00ff */
[----:B------:R-:W-:Y:S01]  /*0f10*/  BSSY.RECONVERGENT B0, `(.L_x_431) ;  /* 0x0000019000007945 */ /* 0x000fe20003800200 */
        /* <DEDUP_REMOVED lines=17> */
[----:B------:R-:W-:Y:S01]  /*1030*/  IMAD.MOV.U32 R6, RZ, RZ, R46 ;  /* 0x000000ffff067224 */ /* 0x000fe200078e002e */
[----:B------:R-:W-:Y:S01]  /*1040*/  MOV R0, 0x1080 ;  /* 0x0000108000007802 */ /* 0x000fe20000000f00 */
[----:B------:R-:W-:Y:S02]  /*1050*/  IMAD.MOV.U32 R7, RZ, RZ, R47 ;  /* 0x000000ffff077224 */ /* 0x000fe400078e002f */
[----:B------:R-:W-:-:S07]  /*1060*/  IMAD.MOV.U32 R5, RZ, RZ, R51 ;  /* 0x000000ffff057224 */ /* 0x000fce00078e0033 */
[----:B------:R-:W-:Y:S05]  /*1070*/  CALL.REL.NOINC `($__internal_6_$__cuda_sm20_div_rn_f64_full) ;  /* 0x0000001c00047944 */ /* 0x000fea0003c00000 */
[----:B------:R-:W-:Y:S01]  /*1080*/  IMAD.MOV.U32 R6, RZ, RZ, R4 ;  /* 0x000000ffff067224 */ /* 0x000fe200078e0004 */
[----:B------:R-:W-:-:S07]  /*1090*/  MOV R7, R5 ;  /* 0x0000000500077202 */ /* 0x000fce0000000f00 */
.L_x_432:
[----:B------:R-:W-:Y:S05]  /*10a0*/  BSYNC.RECONVERGENT B0 ;  /* 0x0000000000007941 */ /* 0x000fea0003800200 */
.L_x_431:
[----:B------:R-:W0:Y:S01]  /*10b0*/  MUFU.RCP64H R5, R45 ;  /* 0x0000002d00057308 */ /* 0x000e220000001800 */
[----:B------:R-:W-:Y:S01]  /*10c0*/  VIADD R4, R45, 0x300402 ;  /* 0x003004022d047836 */ /* 0x000fe20000000000 */
[----:B------:R-:W-:Y:S01]  /*10d0*/  DMUL R6, R40, R6 ;  /* 0x0000000628067228 */ /* 0x000fe20000000000 */
[----:B------:R-:W-:Y:S01]  /*10e0*/  IMAD.MOV.U32 R0, RZ, RZ, RZ ;  /* 0x000000ffff007224 */ /* 0x000fe200078e00ff */
[----:B------:R-:W-:Y:S02]  /*10f0*/  BSSY.RECONVERGENT B0, `(.L_x_433) ;  /* 0x0000018000007945 */ /* 0x000fe40003800200 */
[----:B------:R-:W-:-:S04]  /*1100*/  FSETP.GEU.AND P0, PT, |R4|, 5.8789094863358348022e-39, PT ;  /* 0x004004020400780b */ /* 0x000fc80003f0e200 */
[----:B------:R-:W-:Y:S01]  /*1110*/  DFMA R6, -R14, R6, R8 ;  /* 0x000000060e06722b */ /* 0x000fe20000000108 */
[----:B------:R-:W-:Y:S01]  /*1120*/  IMAD.MOV.U32 R8, RZ, RZ, RZ ;  /* 0x000000ffff087224 */ /* 0x000fe200078e00ff */
[----:B0-----:R-:W-:-:S06]  /*1130*/  DFMA R20, -R44, R4, 1 ;  /* 0x3ff000002c14742b */ /* 0x001fcc0000000104 */
        /* <DEDUP_REMOVED lines=13> */
[----:B------:R-:W-:Y:S02]  /*1210*/  MOV R4, R44 ;  /* 0x0000002c00047202 */ /* 0x000fe40000000f00 */
[----:B------:R-:W-:Y:S01]  /*1220*/  MOV R0, 0x1250 ;  /* 0x0000125000007802 */ /* 0x000fe20000000f00 */
[----:B------:R-:W-:-:S07]  /*1230*/  VIADD R20, R20, 0xfff00000 ;  /* 0xfff0000014147836 */ /* 0x000fce0000000000 */
[----:B------:R-:W-:Y:S05]  /*1240*/  CALL.REL.NOINC `($__internal_5_$__cuda_sm20_dblrcp_rn_slowpath_v3) ;  /* 0x0000001400e87944 */ /* 0x000fea0003c00000 */
[----:B------:R-:W-:Y:S02]  /*1250*/  IMAD.MOV.U32 R14, RZ, RZ, R20 ;  /* 0x000000ffff0e7224 */ /* 0x000fe400078e0014 */
[----:B------:R-:W-:-:S07]  /*1260*/  IMAD.MOV.U32 R15, RZ, RZ, R21 ;  /* 0x000000ffff0f7224 */ /* 0x000fce00078e0015 */
.L_x_434:
[----:B------:R-:W-:Y:S05]  /*1270*/  BSYNC.RECONVERGENT B0 ;  /* 0x0000000000007941 */ /* 0x000fea0003800200 */
.L_x_433:
[----:B------:R-:W-:Y:S01]  /*1280*/  DADD R50, -R38, R36 ;  /* 0x0000000026327229 */ /* 0x000fe20000000124 */
[----:B------:R-:W-:Y:S01]  /*1290*/  IMAD.MOV.U32 R4, RZ, RZ, 0x1 ;  /* 0x00000001ff047424 */ /* 0x000fe200078e00ff */
[----:B------:R-:W-:Y:S04]  /*12a0*/  BSSY.RECONVERGENT B0, `(.L_x_435) ;  /* 0x0000018000007945 */ /* 0x000fe80003800200 */
[----:B------:R-:W0:Y:S02]  /*12b0*/  MUFU.RCP64H R5, R51 ;  /* 0x0000003300057308 */ /* 0x000e240000001800 */
[----:B0-----:R-:W-:-:S08]  /*12c0*/  DFMA R6, -R50, R4, 1 ;  /* 0x3ff000003206742b */ /* 0x001fd00000000104 */
[----:B------:R-:W-:-:S08]  /*12d0*/  DFMA R6, R6, R6, R6 ;  /* 0x000000060606722b */ /* 0x000fd00000000006 */
[----:B------:R-:W-:Y:S01]  /*12e0*/  DFMA R20, R4, R6, R4 ;  /* 0x000000060414722b */ /* 0x000fe20000000004 */
[----:B------:R-:W-:Y:S01]  /*12f0*/  MOV R6, 0x54442d18 ;  /* 0x54442d1800067802 */ /* 0x000fe20000000f00 */
[----:B------:R-:W-:Y:S01]  /*1300*/  IMAD.MOV.U32 R7, RZ, RZ, 0x401921fb ;  /* 0x401921fbff077424 */ /* 0x000fe200078e00ff */
[----:B------:R-:W-:-:S05]  /*1310*/  DADD R4, -R38, 1 ;  /* 0x3ff0000026047429 */ /* 0x000fca0000000100 */
[----:B------:R-:W-:Y:S02]  /*1320*/  DFMA R40, -R50, R20, 1 ;  /* 0x3ff000003228742b */ /* 0x000fe40000000114 */
[----:B------:R-:W-:-:S06]  /*1330*/  DMUL R6, R6, UR46 ;  /* 0x0000002e06067c28 */ /* 0x000fcc0008000000 */
[----:B------:R-:W-:Y:S02]  /*1340*/  DFMA R40, R20, R40, R20 ;  /* 0x000000281428722b */ /* 0x000fe40000000014 */
[----:B------:R-:W-:-:S08]  /*1350*/  DMUL R42, R4, R6 ;  /* 0x00000006042a7228 */ /* 0x000fd00000000000 */
        /* <DEDUP_REMOVED lines=10> */
[----:B------:R-:W-:-:S07]  /*1400*/  IMAD.MOV.U32 R5, RZ, RZ, R51 ;  /* 0x000000ffff057224 */ /* 0x000fce00078e0033 */
[----:B------:R-:W-:Y:S05]  /*1410*/  CALL.REL.NOINC `($__internal_6_$__cuda_sm20_div_rn_f64_full) ;  /* 0x00000018001c7944 */ /* 0x000fea0003c00000 */
.L_x_436:
[----:B------:R-:W-:Y:S05]  /*1420*/  BSYNC.RECONVERGENT B0 ;  /* 0x0000000000007941 */ /* 0x000fea0003800200 */
.L_x_435:
[----:B------:R-:W0:Y:S01]  /*1430*/  LDC.64 R6, c[0x0][0x380] ;  /* 0x0000e000ff067b82 */ /* 0x000e220000000a00 */
[----:B------:R-:W-:-:S07]  /*1440*/  DFMA R10, R10, R4, R12 ;  /* 0x000000040a0a722b */ /* 0x000fce000000000c */
[----:B------:R-:W1:Y:S01]  /*1450*/  LDC R0, c[0x0][0x438] ;  /* 0x00010e00ff007b82 */ /* 0x000e620000000800 */
[----:B------:R-:W-:-:S08]  /*1460*/  DADD R10, R8, R10 ;  /* 0x00000000080a7229 */ /* 0x000fd0000000000a */
[----:B------:R-:W-:Y:S01]  /*1470*/  DMUL R10, R10, R14 ;  /* 0x0000000e0a0a7228 */ /* 0x000fe20000000000 */
[----:B0-----:R-:W-:-:S07]  /*1480*/  IMAD.WIDE R6, R23, 0x8, R6 ;  /* 0x0000000817067825 */ /* 0x001fce00078e0206 */
[----:B------:R-:W-:Y:S01]  /*1490*/  DSETP.GEU.AND P0, PT, R10, RZ, PT ;  /* 0x000000ff0a00722a */ /* 0x000fe20003f0e000 */
[----:B------:R3:W-:Y:S05]  /*14a0*/  STG.E.64 desc[UR50][R6.64], R10 ;  /* 0x0000000a06007986 */ /* 0x0007ea000c101b32 */
[----:B-1----:R-:W-:-:S13]  /*14b0*/  ISETP.NE.OR P0, PT, R0, 0x1, P0 ;  /* 0x000000010000780c */ /* 0x002fda0000705670 */
[----:B---3--:R-:W-:Y:S05]  /*14c0*/  @P0 BRA `(.L_x_422) ;  /* 0x0000000000340947 */ /* 0x008fea0003800000 */
[----:B------:R-:W0:Y:S01]  /*14d0*/  LDCU UR4, c[0x0][0x2f8] ;  /* 0x00005f00ff0477ac */ /* 0x000e220008000800 */
[----:B------:R-:W-:Y:S01]  /*14e0*/  MOV R0, 0x30 ;  /* 0x0000003000007802 */ /* 0x000fe20000000f00 */
[----:B------:R-:W-:Y:S02]  /*14f0*/  IMAD.MOV.U32 R6, RZ, RZ, R19 ;  /* 0x000000ffff067224 */ /* 0x000fe400078e0013 */
[----:B------:R-:W-:Y:S01]  /*1500*/  IMAD.MOV.U32 R7, RZ, RZ, R18 ;  /* 0x000000ffff077224 */ /* 0x000fe200078e0012 */
[----:B------:R1:W2:Y:S01]  /*1510*/  LDC.64 R8, c[0x4][R0] ;  /* 0x0100000000087b82 */ /* 0x0002a20000000a00 */
[----:B0-----:R-:W-:Y:S01]  /*1520*/  VIADD R3, R19, -UR4 ;  /* 0x8000000413037c36 */ /* 0x001fe20008000000 */
[----:B------:R-:W0:Y:S04]  /*1530*/  LDCU.64 UR4, c[0x4][0x18] ;  /* 0x01000300ff0477ac */ /* 0x000e280008000a00 */
[----:B------:R1:W-:Y:S04]  /*1540*/  STL.64 [R3], R16 ;  /* 0x0000001003007387 */ /* 0x0003e80000100a00 */
[----:B------:R1:W-:Y:S01]  /*1550*/  STL [R3+0x8], R22 ;  /* 0x0000081603007387 */ /* 0x0003e20000100800 */
[----:B0-----:R-:W-:Y:S01]  /*1560*/  MOV R4, UR4 ;  /* 0x0000000400047c02 */ /* 0x001fe20008000f00 */
[----:B-1----:R-:W-:-:S07]  /*1570*/  IMAD.U32 R5, RZ, RZ, UR5 ;  /* 0x00000005ff057e24 */ /* 0x002fce000f8e00ff */
[----:B------:R-:W-:-:S07]  /*1580*/  LEPC R20, `(.L_x_422) ;  /* 0x000000001014794e */ /* 0x000fce0000000000 */
[----:B--2---:R-:W-:Y:S05]  /*1590*/  CALL.ABS.NOINC R8 ;  /* 0x0000000008007343 */ /* 0x004fea0003c00000 */
.L_x_422:
[----:B01----:R-:W-:Y:S05]  /*15a0*/  BSYNC.RECONVERGENT B6 ;  /* 0x0000000000067941 */ /* 0x003fea0003800200 */
.L_x_421:
[C---:B------:R-:W-:Y:S01]  /*15b0*/  VIADD R0, R16.reuse, 0x1 ;  /* 0x0000000110007836 */ /* 0x040fe20000000000 */
[----:B------:R-:W-:Y:S01]  /*15c0*/  IADD3 R16, PT, PT, R16, -0x1, RZ ;  /* 0xffffffff10107810 */ /* 0x000fe20007ffe0ff */
[--C-:B------:R-:W-:Y:S02]  /*15d0*/  IMAD.IADD R23, R23, 0x1, -R35.reuse ;  /* 0x0000000117177824 */ /* 0x100fe400078e0a23 */
[----:B------:R-:W-:Y:S01]  /*15e0*/  IMAD.IADD R30, R30, 0x1, -R35 ;  /* 0x000000011e1e7824 */ /* 0x000fe200078e0a23 */
[----:B------:R-:W-:Y:S01]  /*15f0*/  ISETP.GT.U32.AND P0, PT, R0, 0x1, PT ;  /* 0x000000010000780c */ /* 0x000fe20003f04070 */
[----:B------:R-:W-:Y:S02]  /*1600*/  VIADD R32, R32, 0xffffffff ;  /* 0xffffffff20207836 */ /* 0x000fe40000000000 */
[----:B------:R-:W-:-:S10]  /*1610*/  VIADD R31, R31, 0xffffffff ;  /* 0xffffffff1f1f7836 */ /* 0x000fd40000000000 */
[----:B------:R-:W-:Y:S05]  /*1620*/  @P0 BRA `(.L_x_437) ;  /* 0xfffffff000040947 */ /* 0x000fea000383ffff */
[----:B------:R-:W-:Y:S05]  /*1630*/  BSYNC.RECONVERGENT B7 ;  /* 0x0000000000077941 */ /* 0x000fea0003800200 */
.L_x_419:
[----:B------:R-:W1:Y:S02]  /*1640*/  LDC R0, c[0x0][0x3f8] ;  /* 0x0000fe00ff007b82 */ /* 0x000e640000000800 */
[----:B-1----:R-:W-:-:S13]  /*1650*/  ISETP.GE.AND P0, PT, R0, 0x1, PT ;  /* 0x000000010000780c */ /* 0x002fda0003f06270 */
[----:B0-----:R-:W-:Y:S05]  /*1660*/  @!P0 EXIT ;  /* 0x000000000000894d */ /* 0x001fea0003800000 */
[----:B--2---:R-:W0:Y:S01]  /*1670*/  LDC.64 R4, c[0x0][0x3d8] ;  /* 0x0000f600ff047b82 */ /* 0x004e220000000a00 */
[----:B------:R-:W1:Y:S01]  /*1680*/  LDCU UR4, c[0x0][0x410] ;  /* 0x00008200ff0477ac */ /* 0x000e620008000800 */
[----:B------:R-:W-:Y:S01]  /*1690*/  IMAD R9, R17, R0, R17 ;  /* 0x0000000011097224 */ /* 0x000fe200078e0211 */
[----:B------:R-:W-:Y:S01]  /*16a0*/  BSSY.RECONVERGENT B7, `(.L_x_438) ;  /* 0x0000133000077945 */ /* 0x000fe20003800200 */
[----:B------:R-:W-:Y:S01]  /*16b0*/  IMAD.MOV.U32 R34, RZ, RZ, -0x66666666 ;  /* 0x9999999aff227424 */ /* 0x000fe200078e00ff */
[----:B------:R-:W-:Y:S01]  /*16c0*/  UMOV UR6, 0xc91d14e4 ;  /* 0xc91d14e400067882 */ /* 0x000fe20000000000 */
[----:B------:R-:W-:Y:S01]  /*16d0*/  IMAD.MOV.U32 R35, RZ, RZ, 0x3ff39999 ;  /* 0x3ff39999ff237424 */ /* 0x000fe200078e00ff */
[----:B------:R-:W-:Y:S01]  /*16e0*/  UMOV UR7, 0x3fc43fe5 ;  /* 0x3fc43fe500077882 */ /* 0x000fe20000000000 */
[----:B------:R-:W2:Y:S01]  /*16f0*/  LDC.64 R32, c[0x0][0x398] ;  /* 0x0000e600ff207b82 */ /* 0x000ea20000000a00 */
[----:B------:R-:W-:Y:S02]  /*1700*/  IMAD.MOV R43, RZ, RZ, -R0 ;  /* 0x000000ffff2b7224 */ /* 0x000fe400078e0a00 */
[----:B------:R-:W-:-:S05]  /*1710*/  IMAD.MOV.U32 R25, RZ, RZ, RZ ;  /* 0x000000ffff197224 */ /* 0x000fca00078e00ff */
[----:B------:R-:W3:Y:S01]  /*1720*/  LDC.64 R40, c[0x0][0x430] ;  /* 0x00010c00ff287b82 */ /* 0x000ee20000000a00 */
[----:B-1----:R-:W-:Y:S01]  /*1730*/  IMAD R7, R17, UR4, R22 ;  /* 0x0000000411077c24 */ /* 0x002fe2000f8e0216 */
[----:B0-----:R-:W-:-:S06]  /*1740*/  DADD R2, R4, 2 ;  /* 0x4000000004027429 */ /* 0x001fcc0000000000 */
[----:B------:R-:W0:Y:S01]  /*1750*/  LDC R42, c[0x0][0x3fc] ;  /* 0x0000ff00ff2a7b82 */ /* 0x000e220000000800 */
[----:B------:R-:W-:Y:S01]  /*1760*/  DFMA R34, R4, -UR6, R34 ;  /* 0x8000000604227c2b */ /* 0x000fe20008000022 */
[----:B------:R-:W-:Y:S01]  /*1770*/  UMOV UR6, 0x54442d18 ;  /* 0x54442d1800067882 */ /* 0x000fe20000000000 */
[----:B------:R-:W-:-:S05]  /*1780*/  UMOV UR7, 0x400921fb ;  /* 0x400921fb00077882 */ /* 0x000fca0000000000 */
[----:B------:R-:W1:Y:S01]  /*1790*/  LDC.64 R30, c[0x0][0x390] ;  /* 0x0000e400ff1e7b82 */ /* 0x000e620000000a00 */
[----:B------:R-:W-:-:S04]  /*17a0*/  LOP3.LUT R2, R3, 0x7ff00000, RZ, 0xc0, !PT ;  /* 0x7ff0000003027812 */ /* 0x000fc800078ec0ff */
[----:B------:R-:W-:Y:S01]  /*17b0*/  ISETP.NE.AND P0, PT, R2, 0x7ff00000, PT ;  /* 0x7ff000000200780c */ /* 0x000fe20003f05270 */
[C-C-:B--2---:R-:W-:Y:S01]  /*17c0*/  IMAD.WIDE R2, R9.reuse, 0x8, R32.reuse ;  /* 0x0000000809027825 */ /* 0x144fe200078e0220 */
[----:B---3--:R-:W-:Y:S01]  /*17d0*/  DADD R40, -R40, 1 ;  /* 0x3ff0000028287429 */ /* 0x008fe20000000100 */
[----:B------:R-:W2:Y:S01]  /*17e0*/  LDC.64 R28, c[0x0][0x380] ;  /* 0x0000e000ff1c7b82 */ /* 0x000ea20000000a00 */
[----:B------:R-:W-:Y:S02]  /*17f0*/  IADD3 R9, PT, PT, R9, R0, RZ ;  /* 0x0000000009097210 */ /* 0x000fe40007ffe0ff */
[----:B------:R-:W-:Y:S01]  /*1800*/  IADD3 R44, P1, PT, R2, -0x8, RZ ;  /* 0xfffffff8022c7810 */ /* 0x000fe20007f3e0ff */
[----:B------:R-:W-:Y:S02]  /*1810*/  IMAD.MOV.U32 R2, RZ, RZ, RZ ;  /* 0x000000ffff027224 */ /* 0x000fe400078e00ff */
[----:B------:R-:W-:Y:S01]  /*1820*/  IMAD.WIDE R32, R9, 0x8, R32 ;  /* 0x0000000809207825 */ /* 0x000fe200078e0220 */
[----:B------:R-:W-:Y:S01]  /*1830*/  IADD3.X R45, PT, PT, R3, -0x1, RZ, P1, !PT ;  /* 0xffffffff032d7810 */ /* 0x000fe20000ffe4ff */
[----:B------:R-:W3:Y:S01]  /*1840*/  LDC.64 R26, c[0x0][0x388] ;  /* 0x0000e200ff1a7b82 */ /* 0x000ee20000000a00 */
[----:B------:R-:W-:Y:S01]  /*1850*/  DMUL R40, R40, UR6 ;  /* 0x0000000628287c28 */ /* 0x000fe20008000000 */
[----:B0-----:R-:W-:Y:S01]  /*1860*/  IMAD.IADD R3, R17, 0x1, -R42 ;  /* 0x0000000111037824 */ /* 0x001fe200078e0a2a */
[----:B------:R-:W-:Y:S01]  /*1870*/  DSETP.EQ.AND P0, PT, |R4|, +INF , !P0 ;  /* 0x7ff000000400742a */ /* 0x000fe20004702200 */
[----:B------:R-:W-:-:S02]  /*1880*/  IMAD R42, R42, UR4, RZ ;  /* 0x000000042a2a7c24 */ /* 0x000fc4000f8e02ff */
[----:B------:R-:W-:Y:S02]  /*1890*/  IMAD R24, R3, UR4, R22 ;  /* 0x0000000403187c24 */ /* 0x000fe4000f8e0216 */
[----:B-1----:R-:W-:Y:S01]  /*18a0*/  IMAD.WIDE R30, R7, 0x8, R30 ;  /* 0x00000008071e7825 */ /* 0x002fe200078e021e */
[----:B------:R-:W-:-:S03]  /*18b0*/  P2R R16, PR, RZ, 0x1 ;  /* 0x00000001ff107803 */ /* 0x000fc60000000000 */
[----:B------:R-:W-:Y:S02]  /*18c0*/  IMAD.MOV R23, RZ, RZ, -R42 ;  /* 0x000000ffff177224 */ /* 0x000fe400078e0a2a */
[----:B--2---:R-:W-:-:S04]  /*18d0*/  IMAD.WIDE R28, R7, 0x8, R28 ;  /* 0x00000008071c7825 */ /* 0x004fc800078e021c */
[----:B---3--:R-:W-:-:S07]  /*18e0*/  IMAD.WIDE R26, R7, 0x8, R26 ;  /* 0x00000008071a7825 */ /* 0x008fce00078e021a */
.L_x_458:
[----:B------:R-:W-:Y:S01]  /*18f0*/  ISETP.NE.AND P0, PT, R2, RZ, PT ;  /* 0x000000ff0200720c */ /* 0x000fe20003f05270 */
[----:B------:R-:W-:-:S12]  /*1900*/  BSSY.RECONVERGENT B6, `(.L_x_439) ;  /* 0x0000103000067945 */ /* 0x000fd80003800200 */
[----:B0-----:R-:W-:Y:S05]  /*1910*/  @P0 BRA `(.L_x_440) ;  /* 0x0000000000800947 */ /* 0x001fea0003800000 */
[----:B------:R-:W2:Y:S04]  /*1920*/  LDG.E.64 R6, desc[UR50][R30.64] ;  /* 0x000000321e067981 */ /* 0x000ea8000c1e1b00 */
[----:B------:R-:W2:Y:S01]  /*1930*/  LDG.E.64 R8, desc[UR50][R28.64] ;  /* 0x000000321c087981 */ /* 0x000ea2000c1e1b00 */
[C---:B------:R-:W-:Y:S01]  /*1940*/  DADD R50, -R38.reuse, R36 ;  /* 0x0000000026327229 */ /* 0x040fe20000000124 */
[----:B------:R-:W-:Y:S01]  /*1950*/  MOV R4, 0x1 ;  /* 0x0000000100047802 */ /* 0x000fe20000000f00 */
        /* <DEDUP_REMOVED lines=17> */
[----:B------:R-:W-:Y:S01]  /*1a70*/  IMAD.MOV.U32 R6, RZ, RZ, R14 ;  /* 0x000000ffff067224 */ /* 0x000fe200078e000e */
[----:B------:R-:W-:Y:S01]  /*1a80*/  MOV R0, 0x1ac0 ;  /* 0x00001ac000007802 */ /* 0x000fe20000000f00 */
[----:B------:R-:W-:Y:S02]  /*1a90*/  IMAD.MOV.U32 R7, RZ, RZ, R15 ;  /* 0x000000ffff077224 */ /* 0x000fe400078e000f */
[----:B------:R-:W-:-:S07]  /*1aa0*/  IMAD.MOV.U32 R5, RZ, RZ, R51 ;  /* 0x000000ffff057224 */ /* 0x000fce00078e0033 */
[----:B------:R-:W-:Y:S05]  /*1ab0*/  CALL.REL.NOINC `($__internal_6_$__cuda_sm20_div_rn_f64_full) ;  /* 0x0000001000747944 */ /* 0x000fea0003c00000 */
.L_x_442:
[----:B------:R-:W-:Y:S05]  /*1ac0*/  BSYNC.RECONVERGENT B0 ;  /* 0x0000000000007941 */ /* 0x000fea0003800200 */
.L_x_441:
[----:B------:R-:W2:Y:S02]  /*1ad0*/  LDG.E.64 R6, desc[UR50][R32.64] ;  /* 0x0000003220067981 */ /* 0x000ea4000c1e1b00 */
[----:B--2---:R-:W-:-:S08]  /*1ae0*/  DMUL R6, R6, R4 ;  /* 0x0000000406067228 */ /* 0x004fd00000000000 */
[----:B------:R-:W-:-:S07]  /*1af0*/  DFMA R6, R8, UR42, R6 ;  /* 0x0000002a08067c2b */ /* 0x000fce0008000006 */
[----:B------:R0:W-:Y:S01]  /*1b00*/  STG.E.64 desc[UR50][R26.64], R6 ;  /* 0x000000061a007986 */ /* 0x0001e2000c101b32 */
[----:B------:R-:W-:Y:S05]  /*1b10*/  BRA `(.L_x_443) ;  /* 0x0000000c00847947 */ /* 0x000fea0003800000 */
.L_x_440:
[----:B------:R-:W0:Y:S08]  /*1b20*/  LDC.64 R38, c[0x0][0x3a0] ;  /* 0x0000e800ff267b82 */ /* 0x000e300000000a00 */
[----:B------:R-:W1:Y:S08]  /*1b30*/  LDC.64 R60, c[0x0][0x3a8] ;  /* 0x0000ea00ff3c7b82 */ /* 0x000e700000000a00 */
[----:B------:R-:W2:Y:S01]  /*1b40*/  LDC.64 R48, c[0x0][0x3b0] ;  /* 0x0000ec00ff307b82 */ /* 0x000ea20000000a00 */
[----:B0-----:R-:W-:-:S07]  /*1b50*/  IMAD.WIDE R38, R24, 0x8, R38 ;  /* 0x0000000818267825 */ /* 0x001fce00078e0226 */
[----:B------:R-:W0:Y:S01]  /*1b60*/  LDC.64 R46, c[0x0][0x3b8] ;  /* 0x0000ee00ff2e7b82 */ /* 0x000e220000000a00 */
[----:B------:R-:W3:Y:S07]  /*1b70*/  LDG.E.64 R38, desc[UR50][R38.64] ;  /* 0x0000003226267981 */ /* 0x000eee000c1e1b00 */
[----:B------:R-:W4:Y:S08]  /*1b80*/  LDC.64 R20, c[0x0][0x3c0] ;  /* 0x0000f000ff147b82 */ /* 0x000f300000000a00 */
[----:B------:R-:W4:Y:S01]  /*1b90*/  LDC.64 R14, c[0x0][0x3c8] ;  /* 0x0000f200ff0e7b82 */ /* 0x000f220000000a00 */
[----:B-1----:R-:W-:-:S04]  /*1ba0*/  IMAD.WIDE R60, R24, 0x8, R60 ;  /* 0x00000008183c7825 */ /* 0x002fc800078e023c */
[C---:B--2---:R-:W-:Y:S02]  /*1bb0*/  IMAD.WIDE R48, R24.reuse, 0x8, R48 ;  /* 0x0000000818307825 */ /* 0x044fe400078e0230 */
[----:B------:R-:W5:Y:S01]  /*1bc0*/  LDG.E.64 R60, desc[UR50][R60.64] ;  /* 0x000000323c3c7981 */ /* 0x000f62000c1e1b00 */
[----:B------:R-:W1:Y:S01]  /*1bd0*/  LDC.64 R4, c[0x0][0x3d8] ;  /* 0x0000f600ff047b82 */ /* 0x000e620000000a00 */
[C---:B0-----:R-:W-:Y:S02]  /*1be0*/  IMAD.WIDE R46, R24.reuse, 0x8, R46 ;  /* 0x00000008182e7825 */ /* 0x041fe400078e022e */
[----:B------:R-:W5:Y:S04]  /*1bf0*/  LDG.E.64 R48, desc[UR50][R48.64] ;  /* 0x0000003230307981 */ /* 0x000f68000c1e1b00 */
[----:B------:R-:W5:Y:S01]  /*1c00*/  LDG.E.64 R46, desc[UR50][R46.64] ;  /* 0x000000322e2e7981 */ /* 0x000f62000c1e1b00 */
[C---:B----4-:R-:W-:Y:S01]  /*1c10*/  IMAD.WIDE R20, R24.reuse, 0x8, R20 ;  /* 0x0000000818147825 */ /* 0x050fe200078e0214 */
[----:B------:R-:W0:Y:S05]  /*1c20*/  LDC R0, c[0x0][0x428] ;  /* 0x00010a00ff007b82 */ /* 0x000e2a0000000800 */
[----:B------:R-:W5:Y:S01]  /*1c30*/  LDG.E.64 R20, desc[UR50][R20.64] ;  /* 0x0000003214147981 */ /* 0x000f62000c1e1b00 */
[----:B------:R-:W-:-:S06]  /*1c40*/  IMAD.WIDE R14, R24, 0x8, R14 ;  /* 0x00000008180e7825 */ /* 0x000fcc00078e020e */
[----:B------:R-:W5:Y:S01]  /*1c50*/  LDG.E.64 R14, desc[UR50][R14.64] ;  /* 0x000000320e0e7981 */ /* 0x000f62000c1e1b00 */
[----:B------:R-:W-:Y:S01]  /*1c60*/  BSSY.RECONVERGENT B0, `(.L_x_444) ;  /* 0x0000044000007945 */ /* 0x000fe20003800200 */
[----:B------:R-:W-:Y:S02]  /*1c70*/  IMAD.MOV.U32 R36, RZ, RZ, 0x0 ;  /* 0x00000000ff247424 */ /* 0x000fe400078e00ff */
[----:B------:R-:W-:Y:S01]  /*1c80*/  IMAD.MOV.U32 R37, RZ, RZ, 0x3ff00000 ;  /* 0x3ff00000ff257424 */ /* 0x000fe200078e00ff */
[----:B---3--:R-:W-:-:S06]  /*1c90*/  DSETP.GT.AND P0, PT, R38, UR40, PT ;  /* 0x0000002826007e2a */ /* 0x008fcc000bf04000 */
[----:B-1----:R-:W-:-:S06]  /*1ca0*/  DSETP.LTU.OR P0, PT, R4, RZ, !P0 ;  /* 0x000000ff0400722a */ /* 0x002fcc0004709400 */
[----:B0-----:R-:W-:-:S13]  /*1cb0*/  ISETP.NE.OR P0, PT, R0, 0x1, P0 ;  /* 0x000000010000780c */ /* 0x001fda0000705670 */
[----:B------:R-:W-:Y:S05]  /*1cc0*/  @P0 BRA `(.L_x_445) ;  /* 0x0000000000f40947 */ /* 0x000fea0003800000 */
[----:B------:R-:W-:Y:S01]  /*1cd0*/  DADD R6, -RZ, |R4| ;  /* 0x00000000ff067229 */ /* 0x000fe20000000504 */
[----:B------:R-:W-:Y:S01]  /*1ce0*/  UMOV UR4, 0xa43fe5c9 ;  /* 0xa43fe5c900047882 */ /* 0x000fe20000000000 */
[----:B------:R-:W-:Y:S01]  /*1cf0*/  UMOV UR5, 0x3fc6bedf ;  /* 0x3fc6bedf00057882 */ /* 0x000fe20000000000 */
[----:B------:R-:W-:Y:S01]  /*1d00*/  BSSY.RECONVERGENT B1, `(.L_x_446) ;  /* 0x0000008000017945 */ /* 0x000fe20003800200 */
[----:B------:R-:W-:Y:S01]  /*1d10*/  DFMA R56, R38, -UR4, R34 ;  /* 0x8000000426387c2b */ /* 0x000fe20008000022 */
[----:B------:R-:W-:Y:S01]  /*1d20*/  MOV R0, 0x1d80 ;  /* 0x00001d8000007802 */ /* 0x000fe20000000f00 */
[C---:B------:R-:W-:Y:S02]  /*1d30*/  DSETP.NEU.AND P2, PT, R4.reuse, 1, PT ;  /* 0x3ff000000400742a */ /* 0x040fe40003f4d000 */
[----:B------:R-:W-:Y:S02]  /*1d40*/  DSETP.NEU.AND P3, PT, R4, RZ, PT ;  /* 0x000000ff0400722a */ /* 0x000fe40003f6d000 */
[----:B------:R-:W-:Y:S01]  /*1d50*/  MOV R4, R6 ;  /* 0x0000000600047202 */ /* 0x000fe20000000f00 */
[----:B------:R-:W-:-:S11]  /*1d60*/  IMAD.MOV.U32 R3, RZ, RZ, R7 ;  /* 0x000000ffff037224 */ /* 0x000fd600078e0007 */
[----:B-----5:R-:W-:Y:S05]  /*1d70*/  CALL.REL.NOINC `($_Z9fband_isoPdS_S_S_S_S_S_S_S_S_S_diddiiddidiiidid$__internal_accurate_pow) ;  /* 0x0000001400447944 */ /* 0x020fea0003c00000 */
[----:B------:R-:W-:Y:S05]  /*1d80*/  BSYNC.RECONVERGENT B1 ;  /* 0x0000000000017941 */ /* 0x000fea0003800200 */
.L_x_446:
        /* <DEDUP_REMOVED lines=19> */
[----:B------:R-:W-:Y:S05]  /*1ec0*/  CALL.REL.NOINC `($_Z9fband_isoPdS_S_S_S_S_S_S_S_S_S_diddiiddidiiidid$__internal_accurate_pow) ;  /* 0x0000001000f07944 */ /* 0x000fea0003c00000 */
[----:B------:R-:W-:Y:S05]  /*1ed0*/  BSYNC.RECONVERGENT B1 ;  /* 0x0000000000017941 */ /* 0x000fea0003800200 */
.L_x_447:
        /* <DEDUP_REMOVED lines=14> */
.L_x_449:
[----:B------:R-:W-:Y:S05]  /*1fc0*/  BSYNC.RECONVERGENT B1 ;  /* 0x0000000000017941 */ /* 0x000fea0003800200 */
.L_x_448:
        /* <DEDUP_REMOVED lines=9> */
[----:B------:R-:W-:-:S04]  /*2060*/  MOV R0, R57 ;  /* 0x0000003900007202 */ /* 0x000fc80000000f00 */
[----:B------:R-:W-:Y:S02]  /*2070*/  FSEL R37, R0, 1.875, P0 ;  /* 0x3ff0000000257808 */ /* 0x000fe40000000000 */
[----:B------:R-:W-:-:S06]  /*2080*/  SEL R36, R56, RZ, P0 ;  /* 0x000000ff38247207 */ /* 0x000fcc0000000000 */
[----:B------:R-:W-:-:S07]  /*2090*/  @P1 LOP3.LUT R37, R3, 0x3ff00000, RZ, 0xfc, !PT ;  /* 0x3ff0000003251812 */ /* 0x000fce00078efcff */
.L_x_445:
[----:B------:R-:W-:Y:S05]  /*20a0*/  BSYNC.RECONVERGENT B0 ;  /* 0x0000000000007941 */ /* 0x000fea0003800200 */
.L_x_444:
[C---:B------:R-:W-:Y:S01]  /*20b0*/  IMAD.WIDE R6, R25.reuse, 0x8, R30 ;  /* 0x0000000819067825 */ /* 0x040fe200078e021e */
[----:B------:R-:W2:Y:S01]  /*20c0*/  LDG.E.64 R8, desc[UR50][R44.64] ;  /* 0x000000322c087981 */ /* 0x000ea2000c1e1b00 */
[----:B------:R-:W0:Y:S04]  /*20d0*/  LDC.64 R56, c[0x0][0x408] ;  /* 0x00010200ff387b82 */ /* 0x000e280000000a00 */
[----:B------:R-:W3:Y:S01]  /*20e0*/  LDG.E.64 R6, desc[UR50][R6.64] ;  /* 0x0000003206067981 */ /* 0x000ee2000c1e1b00 */
[----:B------:R-:W-:-:S06]  /*20f0*/  IMAD.WIDE R50, R25, 0x8, R28 ;  /* 0x0000000819327825 */ /* 0x000fcc00078e021c */
[----:B------:R-:W4:Y:S01]  /*2100*/  LDG.E.64 R50, desc[UR50][R50.64] ;  /* 0x0000003232327981 */ /* 0x000f22000c1e1b00 */
[----:B------:R-:W-:-:S05]  /*2110*/  IMAD.WIDE R12, R23, 0x8, R26 ;  /* 0x00000008170c7825 */ /* 0x000fca00078e021a */
        /* <DEDUP_REMOVED lines=22> */
[----:B------:R-:W-:Y:S01]  /*2280*/  IMAD.MOV.U32 R50, RZ, RZ, R4 ;  /* 0x000000ffff327224 */ /* 0x000fe200078e0004 */
[----:B------:R-:W-:-:S07]  /*2290*/  MOV R0, 0x22b0 ;  /* 0x000022b000007802 */ /* 0x000fce0000000f00 */
[----:B------:R-:W-:Y:S05]  /*22a0*/  CALL.REL.NOINC `($__internal_6_$__cuda_sm20_div_rn_f64_full) ;  /* 0x0000000800787944 */ /* 0x000fea0003c00000 */
[----:B------:R-:W-:Y:S02]  /*22b0*/  IMAD.MOV.U32 R56, RZ, RZ, R4 ;  /* 0x000000ffff387224 */ /* 0x000fe400078e0004 */
[----:B------:R-:W-:-:S07]  /*22c0*/  IMAD.MOV.U32 R57, RZ, RZ, R5 ;  /* 0x000000ffff397224 */ /* 0x000fce00078e0005 */
.L_x_451:
[----:B------:R-:W-:Y:S05]  /*22d0*/  BSYNC.RECONVERGENT B0 ;  /* 0x0000000000007941 */ /* 0x000fea0003800200 */
.L_x_450:
[----:B------:R-:W-:Y:S01]  /*22e0*/  IMAD.WIDE R6, R23, 0x8, R30 ;  /* 0x0000000817067825 */ /* 0x000fe200078e021e */
[----:B------:R-:W0:Y:S05]  /*22f0*/  LDC.64 R50, c[0x0][0x408] ;  /* 0x00010200ff327b82 */ /* 0x000e2a0000000a00 */
        /* <DEDUP_REMOVED lines=20> */
[----:B------:R-:W-:Y:S02]  /*2440*/  MOV R50, R4 ;  /* 0x0000000400327202 */ /* 0x000fe40000000f00 */
[----:B------:R-:W-:-:S07]  /*2450*/  MOV R0, 0x2470 ;  /* 0x0000247000007802 */ /* 0x000fce0000000f00 */
[----:B------:R-:W-:Y:S05]  /*2460*/  CALL.REL.NOINC `($__internal_6_$__cuda_sm20_div_rn_f64_full) ;  /* 0x0000000800087944 */ /* 0x000fea0003c00000 */
[----:B------:R-:W-:Y:S02]  /*2470*/  IMAD.MOV.U32 R50, RZ, RZ, R4 ;  /* 0x000000ffff327224 */ /* 0x000fe400078e0004 */
[----:B------:R-:W-:-:S07]  /*2480*/  IMAD.MOV.U32 R51, RZ, RZ, R5 ;  /* 0x000000ffff337224 */ /* 0x000fce00078e0005 */
.L_x_453:
[----:B------:R-:W-:Y:S05]  /*2490*/  BSYNC.RECONVERGENT B0 ;  /* 0x0000000000007941 */ /* 0x000fea0003800200 */
.L_x_452:
[----:B------:R-:W0:Y:S01]  /*24a0*/  MUFU.RCP64H R5, R61 ;  /* 0x0000003d00057308 */ /* 0x000e220000001800 */
[----:B------:R-:W-:Y:S01]  /*24b0*/  VIADD R4, R61, 0x300402 ;  /* 0x003004023d047836 */ /* 0x000fe20000000000 */
[----:B------:R-:W-:Y:S01]  /*24c0*/  DMUL R46, R46, R50 ;  /* 0x000000322e2e7228 */ /* 0x000fe20000000000 */
[----:B------:R-:W-:Y:S01]  /*24d0*/  IMAD.MOV.U32 R0, RZ, RZ, RZ ;  /* 0x000000ffff007224 */ /* 0x000fe200078e00ff */
[----:B------:R-:W-:Y:S02]  /*24e0*/  BSSY.RECONVERGENT B0, `(.L_x_454) ;  /* 0x0000016000007945 */ /* 0x000fe40003800200 */
[----:B------:R-:W-:-:S04]  /*24f0*/  FSETP.GEU.AND P0, PT, |R4|, 5.8789094863358348022e-39, PT ;  /* 0x004004020400780b */ /* 0x000fc80003f0e200 */
[----:B------:R-:W-:Y:S02]  /*2500*/  DFMA R14, -R20, R46, R14 ;  /* 0x0000002e140e722b */ /* 0x000fe4000000010e */
[----:B0-----:R-:W-:-:S06]  /*2510*/  DFMA R6, -R60, R4, 1 ;  /* 0x3ff000003c06742b */ /* 0x001fcc0000000104 */
[----:B------:R-:W-:Y:S02]  /*2520*/  DSETP.MIN.AND P1, P2, RZ, R14, PT ;  /* 0x0000000eff00722a */ /* 0x000fe40003a20000 */
[----:B------:R-:W-:Y:S01]  /*2530*/  IMAD.MOV.U32 R3, RZ, RZ, R14 ;  /* 0x000000ffff037224 */ /* 0x000fe200078e000e */
[----:B------:R-:W-:Y:S01]  /*2540*/  MOV R14, RZ ;  /* 0x000000ff000e7202 */ /* 0x000fe20000000f00 */
[----:B------:R-:W-:-:S03]  /*2550*/  DFMA R6, R6, R6, R6 ;  /* 0x000000060606722b */ /* 0x000fc60000000006 */
[----:B------:R-:W-:-:S05]  /*2560*/  SEL R14, R14, R3, P1 ;  /* 0x000000030e0e7207 */ /* 0x000fca0000800000 */
[----:B------:R-:W-:Y:S01]  /*2570*/  DFMA R6, R4, R6, R4 ;  /* 0x000000060406722b */ /* 0x000fe20000000004 */
[----:B------:R-:W-:Y:S02]  /*2580*/  FSEL R5, R0, R15, P1 ;  /* 0x0000000f00057208 */ /* 0x000fe40000800000 */
[----:B------:R-:W-:-:S05]  /*2590*/  @P2 LOP3.LUT R5, R15, 0x80000, RZ, 0xfc, !PT ;  /* 0x000800000f052812 */ /* 0x000fca00078efcff */
[----:B------:R-:W-:Y:S01]  /*25a0*/  DFMA R20, -R60, R6, 1 ;  /* 0x3ff000003c14742b */ /* 0x000fe20000000106 */
[----:B------:R-:W-:-:S07]  /*25b0*/  IMAD.MOV.U32 R15, RZ, RZ, R5 ;  /* 0x000000ffff0f7224 */ /* 0x000fce00078e0005 */
[----:B------:R-:W-:Y:S01]  /*25c0*/  DFMA R20, R6, R20, R6 ;  /* 0x000000140614722b */ /* 0x000fe20000000006 */
[----:B------:R-:W-:Y:S10]  /*25d0*/  @P0 BRA `(.L_x_455) ;  /* 0x0000000000180947 */ /* 0x000ff40003800000 */
[----:B------:R-:W-:Y:S01]  /*25e0*/  LOP3.LUT R20, R61, 0x7fffffff, RZ, 0xc0, !PT ;  /* 0x7fffffff3d147812 */ /* 0x000fe200078ec0ff */
[----:B------:R-:W-:Y:S01]  /*25f0*/  IMAD.MOV.U32 R4, RZ, RZ, R60 ;  /* 0x000000ffff047224 */ /* 0x000fe200078e003c */
[----:B------:R-:W-:Y:S01]  /*2600*/  MOV R0, 0x2640 ;  /* 0x0000264000007802 */ /* 0x000fe20000000f00 */
[----:B------:R-:W-:Y:S02]  /*2610*/  IMAD.MOV.U32 R5, RZ, RZ, R61 ;  /* 0x000000ffff057224 */ /* 0x000fe400078e003d */
[----:B------:R-:W-:-:S07]  /*2620*/  VIADD R20, R20, 0xfff00000 ;  /* 0xfff0000014147836 */ /* 0x000fce0000000000 */
[----:B------:R-:W-:Y:S05]  /*2630*/  CALL.REL.NOINC `($__internal_5_$__cuda_sm20_dblrcp_rn_slowpath_v3) ;  /* 0x0000000000ec7944 */ /* 0x000fea0003c00000 */
.L_x_455:
[----:B------:R-:W-:Y:S05]  /*2640*/  BSYNC.RECONVERGENT B0 ;  /* 0x0000000000007941 */ /* 0x000fea0003800200 */
.L_x_454:
[----:B------:R-:W-:Y:S01]  /*2650*/  DADD R50, -R38, R36 ;  /* 0x0000000026327229 */ /* 0x000fe20000000124 */
[----:B------:R-:W-:Y:S01]  /*2660*/  IMAD.MOV.U32 R4, RZ, RZ, 0x1 ;  /* 0x00000001ff047424 */ /* 0x000fe200078e00ff */
[----:B------:R-:W-:Y:S01]  /*2670*/  MOV R46, 0x54442d18 ;  /* 0x54442d18002e7802 */ /* 0x000fe20000000f00 */
[----:B------:R-:W-:Y:S01]  /*2680*/  IMAD.MOV.U32 R47, RZ, RZ, 0x401921fb ;  /* 0x401921fbff2f7424 */ /* 0x000fe200078e00ff */
[----:B------:R-:W-:Y:S02]  /*2690*/  BSSY.RECONVERGENT B0, `(.L_x_456) ;  /* 0x0000014000007945 */ /* 0x000fe40003800200 */
[----:B------:R-:W0:Y:S03]  /*26a0*/  MUFU.RCP64H R5, R51 ;  /* 0x0000003300057308 */ /* 0x000e260000001800 */
[----:B------:R-:W-:Y:S02]  /*26b0*/  DMUL R48, R46, UR36 ;  /* 0x000000242e307c28 */ /* 0x000fe40008000000 */
        /* <DEDUP_REMOVED lines=14> */
[----:B------:R-:W-:Y:S01]  /*27a0*/  IMAD.MOV.U32 R5, RZ, RZ, R51 ;  /* 0x000000ffff057224 */ /* 0x000fe200078e0033 */
[----:B------:R-:W-:-:S07]  /*27b0*/  MOV R0, 0x27d0 ;  /* 0x000027d000007802 */ /* 0x000fce0000000f00 */
[----:B------:R-:W-:Y:S05]  /*27c0*/  CALL.REL.NOINC `($__internal_6_$__cuda_sm20_div_rn_f64_full) ;  /* 0x0000000400307944 */ /* 0x000fea0003c00000 */
.L_x_457:
[----:B------:R-:W-:Y:S05]  /*27d0*/  BSYNC.RECONVERGENT B0 ;  /* 0x0000000000007941 */ /* 0x000fea0003800200 */
.L_x_456:
[----:B------:R-:W-:Y:S01]  /*27e0*/  DFMA R8, R8, R4, R10 ;  /* 0x000000040808722b */ /* 0x000fe2000000000a */
[----:B------:R-:W0:Y:S01]  /*27f0*/  LDC R0, c[0x0][0x438] ;  /* 0x00010e00ff007b82 */ /* 0x000e220000000800 */
[----:B------:R-:W-:-:S06]  /*2800*/  IMAD.WIDE R12, R42, 0x8, R12 ;  /* 0x000000082a0c7825 */ /* 0x000fcc00078e020c */
[----:B------:R-:W-:-:S08]  /*2810*/  DADD R8, R14, R8 ;  /* 0x000000000e087229 */ /* 0x000fd00000000008 */
[----:B------:R-:W-:-:S07]  /*2820*/  DMUL R8, R8, R20 ;  /* 0x0000001408087228 */ /* 0x000fce0000000000 */
[----:B------:R1:W-:Y:S01]  /*2830*/  STG.E.64 desc[UR50][R12.64], R8 ;  /* 0x000000080c007986 */ /* 0x0003e2000c101b32 */
[----:B------:R-:W-:-:S06]  /*2840*/  DSETP.GEU.AND P0, PT, R8, RZ, PT ;  /* 0x000000ff0800722a */ /* 0x000fcc0003f0e000 */
[----:B0-----:R-:W-:-:S13]  /*2850*/  ISETP.NE.OR P0, PT, R0, 0x1, P0 ;  /* 0x000000010000780c */ /* 0x001fda0000705670 */
[----:B-1----:R-:W-:Y:S05]  /*2860*/  @P0 BRA `(.L_x_443) ;  /* 0x0000000000300947 */ /* 0x002fea0003800000 */
[----:B------:R-:W-:Y:S01]  /*2870*/  IMAD.MOV.U32 R3, RZ, RZ, R17 ;  /* 0x000000ffff037224 */ /* 0x000fe200078e0011 */
[----:B------:R-:W-:Y:S01]  /*2880*/  MOV R0, 0x30 ;  /* 0x0000003000007802 */ /* 0x000fe20000000f00 */
[----:B------:R0:W-:Y:S01]  /*2890*/  STL [R1+0x8], R22 ;  /* 0x0000081601007387 */ /* 0x0001e20000100800 */
[----:B------:R-:W1:Y:S01]  /*28a0*/  LDCU.64 UR4, c[0x4][0x18] ;  /* 0x01000300ff0477ac */ /* 0x000e620008000a00 */
[----:B------:R-:W-:Y:S01]  /*28b0*/  MOV R6, R19 ;  /* 0x0000001300067202 */ /* 0x000fe20000000f00 */
[----:B------:R0:W2:Y:S01]  /*28c0*/  LDC.64 R8, c[0x4][R0] ;  /* 0x0100000000087b82 */ /* 0x0000a20000000a00 */
[----:B------:R0:W-:Y:S01]  /*28d0*/  STL.64 [R1], R2 ;  /* 0x0000000201007387 */ /* 0x0001e20000100a00 */
[----:B------:R-:W-:Y:S02]  /*28e0*/  IMAD.MOV.U32 R7, RZ, RZ, R18 ;  /* 0x000000ffff077224 */ /* 0x000fe400078e0012 */
[----:B-1----:R-:W-:Y:S02]  /*28f0*/  IMAD.U32 R4, RZ, RZ, UR4 ;  /* 0x00000004ff047e24 */ /* 0x002fe4000f8e00ff */
[----:B0-----:R-:W-:-:S07]  /*2900*/  IMAD.U32 R5, RZ, RZ, UR5 ;  /* 0x00000005ff057e24 */ /* 0x001fce000f8e00ff */
[----:B------:R-:W-:-:S07]  /*2910*/  LEPC R20, `(.L_x_443) ;  /* 0x000000001014794e */ /* 0x000fce0000000000 */
[----:B--2---:R-:W-:Y:S05]  /*2920*/  CALL.ABS.NOINC R8 ;  /* 0x0000000008007343 */ /* 0x004fea0003c00000 */
.L_x_443:
[----:B------:R-:W-:Y:S05]  /*2930*/  BSYNC.RECONVERGENT B6 ;  /* 0x0000000000067941 */ /* 0x000fea0003800200 */
.L_x_439:
[----:B------:R-:W-:Y:S01]  /*2940*/  VIADD R43, R43, 0x1 ;  /* 0x000000012b2b7836 */ /* 0x000fe20000000000 */
[----:B------:R-:W-:Y:S01]  /*2950*/  IADD3 R44, P1, PT, R44, 0x8, RZ ;  /* 0x000000082c2c7810 */ /* 0x000fe20007f3e0ff */
[----:B------:R-:W-:Y:S01]  /*2960*/  IMAD.IADD R25, R42, 0x1, R25 ;  /* 0x000000012a197824 */ /* 0x000fe200078e0219 */
[----:B------:R-:W-:Y:S01]  /*2970*/  IADD3 R2, PT, PT, R2, 0x1, RZ ;  /* 0x0000000102027810 */ /* 0x000fe20007ffe0ff */
[C---:B------:R-:W-:Y:S01]  /*2980*/  IMAD.IADD R23, R42.reuse, 0x1, R23 ;  /* 0x000000012a177824 */ /* 0x040fe200078e0217 */
[----:B------:R-:W-:Y:S01]  /*2990*/  ISETP.NE.AND P0, PT, R43, RZ, PT ;  /* 0x000000ff2b00720c */ /* 0x000fe20003f05270 */
[----:B------:R-:W-:Y:S02]  /*29a0*/  IMAD.IADD R24, R42, 0x1, R24 ;  /* 0x000000012a187824 */ /* 0x000fe400078e0218 */
[----:B------:R-:W-:-:S10]  /*29b0*/  IMAD.X R45, RZ, RZ, R45, P1 ;  /* 0x000000ffff2d7224 */ /* 0x000fd400008e062d */
[----:B------:R-:W-:Y:S05]  /*29c0*/  @P0 BRA `(.L_x_458) ;  /* 0xffffffec00c80947 */ /* 0x000fea000383ffff */
[----:B------:R-:W-:Y:S05]  /*29d0*/  BSYNC.RECONVERGENT B7 ;  /* 0x0000000000077941 */ /* 0x000fea0003800200 */
.L_x_438:
[----:B------:R-:W-:Y:S05]  /*29e0*/  EXIT ;  /* 0x000000000000794d */ /* 0x000fea0003800000 */
        .weak           $__internal_5_$__cuda_sm20_dblrcp_rn_slowpath_v3
        .type           $__internal_5_$__cuda_sm20_dblrcp_rn_slowpath_v3,@function
        .size           $__internal_5_$__cuda_sm20_dblrcp_rn_slowpath_v3,($__internal_6_$__cuda_sm20_div_rn_f64_full - $__internal_5_$__cuda_sm20_dblrcp_rn_slowpath_v3)
$__internal_5_$__cuda_sm20_dblrcp_rn_slowpath_v3:
[----:B------:R-:W-:Y:S01]  /*29f0*/  DSETP.GTU.AND P0, PT, |R4|, +INF , PT ;  /* 0x7ff000000400742a */ /* 0x000fe20003f0c200 */
[----:B------:R-:W-:-:S13]  /*2a00*/  BSSY.RECONVERGENT B1, `(.L_x_459) ;  /* 0x0000023000017945 */ /* 0x000fda0003800200 */
[----:B------:R-:W-:Y:S05]  /*2a10*/  @P0 BRA `(.L_x_460) ;  /* 0x00000000007c0947 */ /* 0x000fea0003800000 */
[----:B------:R-:W-:-:S05]  /*2a20*/  LOP3.LUT R6, R5, 0x7fffffff, RZ, 0xc0, !PT ;  /* 0x7fffffff05067812 */ /* 0x000fca00078ec0ff */
[----:B------:R-:W-:-:S05]  /*2a30*/  VIADD R3, R6, 0xffffffff ;  /* 0xffffffff06037836 */ /* 0x000fca0000000000 */
[----:B------:R-:W-:-:S13]  /*2a40*/  ISETP.GE.U32.AND P0, PT, R3, 0x7fefffff, PT ;  /* 0x7fefffff0300780c */ /* 0x000fda0003f06070 */
[----:B------:R-:W-:Y:S01]  /*2a50*/  @P0 LOP3.LUT R47, R5, 0x7ff00000, RZ, 0x3c, !PT ;  /* 0x7ff00000052f0812 */ /* 0x000fe200078e3cff */
[----:B------:R-:W-:Y:S01]  /*2a60*/  @P0 IMAD.MOV.U32 R46, RZ, RZ, RZ ;  /* 0x000000ffff2e0224 */ /* 0x000fe200078e00ff */
        /* <DEDUP_REMOVED lines=16> */
.L_x_462:
[----:B------:R-:W-:Y:S01]  /*2b70*/  DMUL R6, R4, 8.11296384146066816958e+31 ;  /* 0x4690000004067828 */ /* 0x000fe20000000000 */
[----:B------:R-:W-:-:S05]  /*2b80*/  MOV R4, R20 ;  /* 0x0000001400047202 */ /* 0x000fca0000000f00 */
        /* <DEDUP_REMOVED lines=8> */
.L_x_460:
[----:B------:R-:W-:Y:S01]  /*2c10*/  LOP3.LUT R47, R5, 0x80000, RZ, 0xfc, !PT ;  /* 0x00080000052f7812 */ /* 0x000fe200078efcff */
[----:B------:R-:W-:-:S07]  /*2c20*/  IMAD.MOV.U32 R46, RZ, RZ, R4 ;  /* 0x000000ffff2e7224 */ /* 0x000fce00078e0004 */
.L_x_461:
[----:B------:R-:W-:Y:S05]  /*2c30*/  BSYNC.RECONVERGENT B1 ;  /* 0x0000000000017941 */ /* 0x000fea0003800200 */
.L_x_459:
[----:B------:R-:W-:Y:S02]  /*2c40*/  IMAD.MOV.U32 R4, RZ, RZ, R0 ;  /* 0x000000ffff047224 */ /* 0x000fe400078e0000 */
[----:B------:R-:W-:Y:S02]  /*2c50*/  IMAD.MOV.U32 R5, RZ, RZ, 0x0 ;  /* 0x00000000ff057424 */ /* 0x000fe400078e00ff */
[----:B------:R-:W-:Y:S02]  /*2c60*/  IMAD.MOV.U32 R20, RZ, RZ, R46 ;  /* 0x000000ffff147224 */ /* 0x000fe400078e002e */
[----:B------:R-:W-:Y:S01]  /*2c70*/  IMAD.MOV.U32 R21, RZ, RZ, R47 ;  /* 0x000000ffff157224 */ /* 0x000fe200078e002f */
[----:B------:R-:W-:Y:S06]  /*2c80*/  RET.REL.NODEC R4 `(_Z9fband_isoPdS_S_S_S_S_S_S_S_S_S_diddiiddidiiidid) ;  /* 0xffffffd004dc7950 */ /* 0x000fec0003c3ffff */
        .weak           $__internal_6_$__cuda_sm20_div_rn_f64_full
        .type           $__internal_6_$__cuda_sm20_div_rn_f64_full,@function
        .size           $__internal_6_$__cuda_sm20_div_rn_f64_full,($_Z9fband_isoPdS_S_S_S_S_S_S_S_S_S_diddiiddidiiidid$__internal_accurate_pow - $__internal_6_$__cuda_sm20_div_rn_f64_full)
$__internal_6_$__cuda_sm20_div_rn_f64_full:
[----:B------:R-:W-:Y:S01]  /*2c90*/  FSETP.GEU.AND P2, PT, |R7|, 1.469367938527859385e-39, PT ;  /* 0x001000000700780b */ /* 0x000fe20003f4e200 */
[----:B------:R-:W-:Y:S01]  /*2ca0*/  IMAD.MOV.U32 R56, RZ, RZ, 0x1ca00000 ;  /* 0x1ca00000ff387424 */ /* 0x000fe200078e00ff */
[C---:B------:R-:W-:Y:S01]  /*2cb0*/  FSETP.GEU.AND P0, PT, |R5|.reuse, 1.469367938527859385e-39, PT ;  /* 0x001000000500780b */ /* 0x040fe20003f0e200 */
[----:B------:R-:W-:Y:S01]  /*2cc0*/  IMAD.MOV.U32 R54, RZ, RZ, 0x1 ;  /* 0x00000001ff367424 */ /* 0x000fe200078e00ff */
[----:B------:R-:W-:Y:S01]  /*2cd0*/  MOV R4, R50 ;  /* 0x0000003200047202 */ /* 0x000fe20000000f00 */
[----:B------:R-:W-:Y:S01]  /*2ce0*/  BSSY.RECONVERGENT B1, `(.L_x_463) ;  /* 0x0000055000017945 */ /* 0x000fe20003800200 */
[----:B------:R-:W-:Y:S02]  /*2cf0*/  LOP3.LUT R51, R5, 0x800fffff, RZ, 0xc0, !PT ;  /* 0x800fffff05337812 */ /* 0x000fe400078ec0ff */
[----:B------:R-:W-:Y:S02]  /*2d00*/  LOP3.LUT R3, R7, 0x7ff00000, RZ, 0xc0, !PT ;  /* 0x7ff0000007037812 */ /* 0x000fe400078ec0ff */
[----:B------:R-:W-:-:S02]  /*2d10*/  LOP3.LUT R51, R51, 0x3ff00000, RZ, 0xfc, !PT ;  /* 0x3ff0000033337812 */ /* 0x000fc400078efcff */
[C---:B------:R-:W-:Y:S01]  /*2d20*/  LOP3.LUT R58, R5.reuse, 0x7ff00000, RZ, 0xc0, !PT ;  /* 0x7ff00000053a7812 */ /* 0x040fe200078ec0ff */
[----:B------:R-:W-:Y:S01]  /*2d30*/  @!P2 IMAD.MOV.U32 R62, RZ, RZ, RZ ;  /* 0x000000ffff3ea224 */ /* 0x000fe200078e00ff */
[----:B------:R-:W-:Y:S01]  /*2d40*/  @!P2 LOP3.LUT R52, R5, 0x7ff00000, RZ, 0xc0, !PT ;  /* 0x7ff000000534a812 */ /* 0x000fe200078ec0ff */
[----:B------:R-:W-:Y:S01]  /*2d50*/  @!P0 DMUL R50, R4, 8.98846567431157953865e+307 ;  /* 0x7fe0000004328828 */ /* 0x000fe20000000000 */
[C---:B------:R-:W-:Y:S01]  /*2d60*/  ISETP.GE.U32.AND P1, PT, R3.reuse, R58, PT ;  /* 0x0000003a0300720c */ /* 0x040fe20003f26070 */
[----:B------:R-:W-:Y:S01]  /*2d70*/  IMAD.MOV.U32 R57, RZ, RZ, R3 ;  /* 0x000000ffff397224 */ /* 0x000fe200078e0003 */
[----:B------:R-:W-:-:S03]  /*2d80*/  @!P2 ISETP.GE.U32.AND P3, PT, R3, R52, PT ;  /* 0x000000340300a20c */ /* 0x000fc60003f66070 */
[----:B------:R-:W0:Y:S01]  /*2d90*/  MUFU.RCP64H R55, R51 ;  /* 0x0000003300377308 */ /* 0x000e220000001800 */
[----:B------:R-:W-:-:S03]  /*2da0*/  @!P2 SEL R53, R56, 0x63400000, !P3 ;  /* 0x634000003835a807 */ /* 0x000fc60005800000 */
[----:B------:R-:W-:Y:S02]  /*2db0*/  @!P0 LOP3.LUT R58, R51, 0x7ff00000, RZ, 0xc0, !PT ;  /* 0x7ff00000333a8812 */ /* 0x000fe400078ec0ff */
[--C-:B------:R-:W-:Y:S02]  /*2dc0*/  @!P2 LOP3.LUT R52, R53, 0x80000000, R7.reuse, 0xf8, !PT ;  /* 0x800000003534a812 */ /* 0x100fe400078ef807 */
[----:B------:R-:W-:Y:S02]  /*2dd0*/  SEL R53, R56, 0x63400000, !P1 ;  /* 0x6340000038357807 */ /* 0x000fe40004800000 */
[----:B------:R-:W-:Y:S01]  /*2de0*/  @!P2 LOP3.LUT R63, R52, 0x100000, RZ, 0xfc, !PT ;  /* 0x00100000343fa812 */ /* 0x000fe200078efcff */
[----:B------:R-:W-:Y:S01]  /*2df0*/  IMAD.MOV.U32 R52, RZ, RZ, R6 ;  /* 0x000000ffff347224 */ /* 0x000fe200078e0006 */
[----:B------:R-:W-:-:S06]  /*2e00*/  LOP3.LUT R53, R53, 0x800fffff, R7, 0xf8, !PT ;  /* 0x800fffff35357812 */ /* 0x000fcc00078ef807 */
[----:B------:R-:W-:Y:S02]  /*2e10*/  @!P2 DFMA R52, R52, 2, -R62 ;  /* 0x400000003434a82b */ /* 0x000fe4000000083e */
[----:B0-----:R-:W-:-:S08]  /*2e20*/  DFMA R62, R54, -R50, 1 ;  /* 0x3ff00000363e742b */ /* 0x001fd00000000832 */
[----:B------:R-:W-:Y:S01]  /*2e30*/  DFMA R62, R62, R62, R62 ;  /* 0x0000003e3e3e722b */ /* 0x000fe2000000003e */
[----:B------:R-:W-:-:S04]  /*2e40*/  @!P2 LOP3.LUT R57, R53, 0x7ff00000, RZ, 0xc0, !PT ;  /* 0x7ff000003539a812 */ /* 0x000fc800078ec0ff */
[----:B------:R-:W-:-:S03]  /*2e50*/  IADD3 R59, PT, PT, R57, -0x1, RZ ;  /* 0xffffffff393b7810 */ /* 0x000fc60007ffe0ff */
[----:B------:R-:W-:Y:S01]  /*2e60*/  DFMA R54, R54, R62, R54 ;  /* 0x0000003e3636722b */ /* 0x000fe20000000036 */
[----:B------:R-:W-:Y:S01]  /*2e70*/  ISETP.GT.U32.AND P0, PT, R59, 0x7feffffe, PT ;  /* 0x7feffffe3b00780c */ /* 0x000fe20003f04070 */
[----:B------:R-:W-:-:S05]  /*2e80*/  VIADD R59, R58, 0xffffffff ;  /* 0xffffffff3a3b7836 */ /* 0x000fca0000000000 */
[----:B------:R-:W-:Y:S01]  /*2e90*/  ISETP.GT.U32.OR P0, PT, R59, 0x7feffffe, P0 ;  /* 0x7feffffe3b00780c */ /* 0x000fe20000704470 */
[----:B------:R-:W-:-:S08]  /*2ea0*/  DFMA R64, R54, -R50, 1 ;  /* 0x3ff000003640742b */ /* 0x000fd00000000832 */
[----:B------:R-:W-:-:S08]  /*2eb0*/  DFMA R64, R54, R64, R54 ;  /* 0x000000403640722b */ /* 0x000fd00000000036 */
[----:B------:R-:W-:-:S08]  /*2ec0*/  DMUL R62, R64, R52 ;  /* 0x00000034403e7228 */ /* 0x000fd00000000000 */
[----:B------:R-:W-:-:S08]  /*2ed0*/  DFMA R54, R62, -R50, R52 ;  /* 0x800000323e36722b */ /* 0x000fd00000000034 */
[----:B------:R-:W-:Y:S01]  /*2ee0*/  DFMA R54, R64, R54, R62 ;  /* 0x000000364036722b */ /* 0x000fe2000000003e */
[----:B------:R-:W-:Y:S10]  /*2ef0*/  @P0 BRA `(.L_x_464) ;  /* 0x0000000000700947 */ /* 0x000ff40003800000 */
[----:B------:R-:W-:-:S04]  /*2f00*/  LOP3.LUT R6, R5, 0x7ff00000, RZ, 0xc0, !PT ;  /* 0x7ff0000005067812 */ /* 0x000fc800078ec0ff */
[CC--:B------:R-:W-:Y:S02]  /*2f10*/  ISETP.GE.U32.AND P0, PT, R3.reuse, R6.reuse, PT ;  /* 0x000000060300720c */ /* 0x0c0fe40003f06070 */
[----:B------:R-:W-:Y:S01]  /*2f20*/  VIADDMNMX R3, R3, -R6, 0xb9600000, !PT ;  /* 0xb960000003037446 */ /* 0x000fe20007800906 */
[----:B------:R-:W-:Y:S01]  /*2f30*/  IMAD.MOV.U32 R6, RZ, RZ, RZ ;  /* 0x000000ffff067224 */ /* 0x000fe200078e00ff */
[----:B------:R-:W-:Y:S02]  /*2f40*/  SEL R56, R56, 0x63400000, !P0 ;  /* 0x6340000038387807 */ /* 0x000fe40004000000 */
[----:B------:R-:W-:-:S05]  /*2f50*/  VIMNMX R3, PT, PT, R3, 0x46a00000, PT ;  /* 0x46a0000003037848 */ /* 0x000fca0003fe0100 */
[----:B------:R-:W-:-:S04]  /*2f60*/  IMAD.IADD R3, R3, 0x1, -R56 ;  /* 0x0000000103037824 */ /* 0x000fc800078e0a38 */
        /* <DEDUP_REMOVED lines=10> */
[C---:B------:R-:W-:Y:S01]  /*3010*/  IADD3 R51, PT, PT, -R3.reuse, RZ, RZ ;  /* 0x000000ff03337210 */ /* 0x040fe20007ffe1ff */
[----:B------:R-:W-:Y:S01]  /*3020*/  IMAD.MOV.U32 R50, RZ, RZ, RZ ;  /* 0x000000ffff327224 */ /* 0x000fe200078e00ff */
[----:B------:R-:W-:Y:S01]  /*3030*/  DMUL.RP R6, R54, R6 ;  /* 0x0000000636067228 */ /* 0x000fe20000008000 */
[----:B------:R-:W-:-:S04]  /*3040*/  IADD3 R3, PT, PT, -R3, -0x43300000, RZ ;  /* 0xbcd0000003037810 */ /* 0x000fc80007ffe1ff */
[----:B------:R-:W-:-:S05]  /*3050*/  DFMA R50, R62, -R50, R54 ;  /* 0x800000323e32722b */ /* 0x000fca0000000036 */
[----:B------:R-:W-:-:S05]  /*3060*/  LOP3.LUT R4, R7, R4, RZ, 0x3c, !PT ;  /* 0x0000000407047212 */ /* 0x000fca00078e3cff */
[----:B------:R-:W-:-:S04]  /*3070*/  FSETP.NEU.AND P0, PT, |R51|, R3, PT ;  /* 0x000000033300720b */ /* 0x000fc80003f0d200 */
[----:B------:R-:W-:Y:S02]  /*3080*/  FSEL R6, R6, R62, !P0 ;  /* 0x0000003e06067208 */ /* 0x000fe40004000000 */
[----:B------:R-:W-:-:S03]  /*3090*/  FSEL R63, R4, R63, !P0 ;  /* 0x0000003f043f7208 */ /* 0x000fc60004000000 */
[----:B------:R-:W-:Y:S01]  /*30a0*/  IMAD.MOV.U32 R62, RZ, RZ, R6 ;  /* 0x000000ffff3e7224 */ /* 0x000fe200078e0006 */
[----:B------:R-:W-:Y:S06]  /*30b0*/  BRA `(.L_x_465) ;  /* 0x00000000005c7947 */ /* 0x000fec0003800000 */
.L_x_464:
        /* <DEDUP_REMOVED lines=12> */
[----:B------:R-:W-:Y:S01]  /*3180*/  @!P0 IMAD.MOV.U32 R62, RZ, RZ, RZ ;  /* 0x000000ffff3e8224 */ /* 0x000fe200078e00ff */
[----:B------:R-:W-:-:S03]  /*3190*/  @P0 MOV R62, RZ ;  /* 0x000000ff003e0202 */ /* 0x000fc60000000f00 */
[----:B------:R-:W-:Y:S01]  /*31a0*/  @P0 IMAD.MOV.U32 R63, RZ, RZ, R3 ;  /* 0x000000ffff3f0224 */ /* 0x000fe200078e0003 */
[----:B------:R-:W-:Y:S06]  /*31b0*/  BRA `(.L_x_465) ;  /* 0x00000000001c7947 */ /* 0x000fec0003800000 */
.L_x_467:
[----:B------:R-:W-:Y:S01]  /*31c0*/  LOP3.LUT R3, R5, 0x80000, RZ, 0xfc, !PT ;  /* 0x0008000005037812 */ /* 0x000fe200078efcff */
[----:B------:R-:W-:-:S04]  /*31d0*/  IMAD.MOV.U32 R62, RZ, RZ, R4 ;  /* 0x000000ffff3e7224 */ /* 0x000fc800078e0004 */
[----:B------:R-:W-:Y:S01]  /*31e0*/  IMAD.MOV.U32 R63, RZ, RZ, R3 ;  /* 0x000000ffff3f7224 */ /* 0x000fe200078e0003 */
[----:B------:R-:W-:Y:S06]  /*31f0*/  BRA `(.L_x_465) ;  /* 0x00000000000c7947 */ /* 0x000fec0003800000 */
.L_x_466:
[----:B------:R-:W-:Y:S01]  /*3200*/  LOP3.LUT R3, R7, 0x80000, RZ, 0xfc, !PT ;  /* 0x0008000007037812 */ /* 0x000fe200078efcff */
[----:B------:R-:W-:-:S04]  /*3210*/  IMAD.MOV.U32 R62, RZ, RZ, R6 ;  /* 0x000000ffff3e7224 */ /* 0x000fc800078e0006 */
[----:B------:R-:W-:-:S07]  /*3220*/  IMAD.MOV.U32 R63, RZ, RZ, R3 ;  /* 0x000000ffff3f7224 */ /* 0x000fce00078e0003 */
.L_x_465:
[----:B------:R-:W-:Y:S05]  /*3230*/  BSYNC.RECONVERGENT B1 ;  /* 0x0000000000017941 */ /* 0x000fea0003800200 */
.L_x_463:
[----:B------:R-:W-:Y:S01]  /*3240*/  IMAD.MOV.U32 R6, RZ, RZ, R0 ;  /* 0x000000ffff067224 */ /* 0x000fe200078e0000 */
[----:B------:R-:W-:Y:S01]  /*3250*/  MOV R4, R62 ;  /* 0x0000003e00047202 */ /* 0x000fe20000000f00 */
[----:B------:R-:W-:Y:S02]  /*3260*/  IMAD.MOV.U32 R7, RZ, RZ, 0x0 ;  /* 0x00000000ff077424 */ /* 0x000fe400078e00ff */
[----:B------:R-:W-:Y:S02]  /*3270*/  IMAD.MOV.U32 R5, RZ, RZ, R63 ;  /* 0x000000ffff057224 */ /* 0x000fe400078e003f */
[----:B------:R-:W-:Y:S05]  /*3280*/  RET.REL.NODEC R6 `(_Z9fband_isoPdS_S_S_S_S_S_S_S_S_S_diddiiddidiiidid) ;  /* 0xffffffcc065c7950 */ /* 0x000fea0003c3ffff */
        .type           $_Z9fband_isoPdS_S_S_S_S_S_S_S_S_S_diddiiddidiiidid$__internal_accurate_pow,@function
        .size           $_Z9fband_isoPdS_S_S_S_S_S_S_S_S_S_diddiiddidiiidid$__internal_accurate_pow,(.L_x_1100 - $_Z9fband_isoPdS_S_S_S_S_S_S_S_S_S_diddiiddidiiidid$__internal_accurate_pow)
$_Z9fband_isoPdS_S_S_S_S_S_S_S_S_S_diddiiddidiiidid$__internal_accurate_pow:
[----:B------:R-:W-:Y:S01]  /*3290*/  ISETP.GT.U32.AND P0, PT, R3, 0xfffff, PT ;  /* 0x000fffff0300780c */ /* 0x000fe20003f04070 */
[--C-:B------:R-:W-:Y:S01]  /*32a0*/  IMAD.MOV.U32 R5, RZ, RZ, R3.reuse ;  /* 0x000000ffff057224 */ /* 0x100fe200078e0003 */
[----:B------:R-:W-:Y:S01]  /*32b0*/  UMOV UR4, 0x7d2cafe2 ;  /* 0x7d2cafe200047882 */ /* 0x000fe20000000000 */
[----:B------:R-:W-:Y:S01]  /*32c0*/  UMOV UR5, 0x3eb0f5ff ;  /* 0x3eb0f5ff00057882 */ /* 0x000fe20000000000 */
[----:B------:R-:W-:Y:S01]  /*32d0*/  SHF.R.U32.HI R3, RZ, 0x14, R3 ;  /* 0x00000014ff037819 */ /* 0x000fe20000011603 */
[----:B------:R-:W-:Y:S01]  /*32e0*/  UMOV UR6, 0xfefa39ef ;  /* 0xfefa39ef00067882 */ /* 0x000fe20000000000 */
[----:B------:R-:W-:-:S07]  /*32f0*/  UMOV UR7, 0x3fe62e42 ;  /* 0x3fe62e4200077882 */ /* 0x000fce0000000000 */
        /* <DEDUP_REMOVED lines=10> */
[----:B------:R-:W-:Y:S01]  /*33a0*/  @P1 IMAD.MOV.U32 R11, RZ, RZ, R4 ;  /* 0x000000ffff0b1224 */ /* 0x000fe200078e0004 */
[----:B------:R-:W-:-:S05]  /*33b0*/  MOV R4, RZ ;  /* 0x000000ff00047202 */ /* 0x000fca0000000f00 */
        /* <DEDUP_REMOVED lines=47> */
[----:B------:R-:W-:-:S08]  /*36b0*/  DFMA R4, R52, R10, -R6 ;  /* 0x0000000a3404722b */ /* 0x000fd00000000806 */
        /* <DEDUP_REMOVED lines=15> */
[C---:B------:R-:W-:Y:S01]  /*37b0*/  IADD3 R4, PT, PT, R3.reuse, -0x3ff, RZ ;  /* 0xfffffc0103047810 */ /* 0x040fe20007ffe0ff */
[----:B------:R-:W-:Y:S02]  /*37c0*/  @P1 VIADD R4, R3, 0xfffffc02 ;  /* 0xfffffc0203041836 */ /* 0x000fe40000000000 */
[----:B------:R-:W-:-:S04]  /*37d0*/  IMAD.MOV.U32 R5, RZ, RZ, 0x43300000 ;  /* 0x43300000ff057424 */ /* 0x000fc800078e00ff */
[----:B------:R-:W-:Y:S01]  /*37e0*/  DADD R8, R8, R52 ;  /* 0x0000000008087229 */ /* 0x000fe20000000034 */
[----:B------:R-:W-:-:S07]  /*37f0*/  LOP3.LUT R4, R4, 0x80000000, RZ, 0x3c, !PT ;  /* 0x8000000004047812 */ /* 0x000fce00078e3cff */
[----:B------:R-:W-:Y:S02]  /*3800*/  DADD R50, R50, R8 ;  /* 0x0000000032327229 */ /* 0x000fe40000000008 */
[----:B------:R-:W-:Y:S01]  /*3810*/  DADD R8, R4, -UR4 ;  /* 0x8000000404087e29 */ /* 0x000fe20008000000 */
[----:B------:R-:W-:Y:S01]  /*3820*/  UMOV UR4, 0xfefa39ef ;  /* 0xfefa39ef00047882 */ /* 0x000fe20000000000 */
[----:B------:R-:W-:-:S04]  /*3830*/  UMOV UR5, 0x3fe62e42 ;  /* 0x3fe62e4200057882 */ /* 0x000fc80000000000 */
[----:B------:R-:W-:-:S08]  /*3840*/  DADD R10, R6, R50 ;  /* 0x00000000060a7229 */ /* 0x000fd00000000032 */
        /* <DEDUP_REMOVED lines=78> */
.L_x_468:
[----:B------:R-:W-:Y:S01]  /*3d30*/  DFMA R8, R8, R10, R10 ;  /* 0x0000000a0808722b */ /* 0x000fe2000000000a */
[----:B------:R-:W-:Y:S01]  /*3d40*/  IMAD.MOV.U32 R6, RZ, RZ, R0 ;  /* 0x000000ffff067224 */ /* 0x000fe200078e0000 */
[----:B------:R-:W-:Y:S01]  /*3d50*/  DSETP.NEU.AND P0, PT, |R10|, +INF , PT ;  /* 0x7ff000000a00742a */ /* 0x000fe20003f0d200 */
[----:B------:R-:W-:-:S07]  /*3d60*/  IMAD.MOV.U32 R7, RZ, RZ, 0x0 ;  /* 0x00000000ff077424 */ /* 0x000fce00078e00ff */
[----:B------:R-:W-:Y:S02]  /*3d70*/  FSEL R4, R10, R8, !P0 ;  /* 0x000000080a047208 */ /* 0x000fe40004000000 */
[----:B------:R-:W-:Y:S01]  /*3d80*/  FSEL R3, R11, R9, !P0 ;  /* 0x000000090b037208 */ /* 0x000fe20004000000 */
[----:B------:R-:W-:Y:S06]  /*3d90*/  RET.REL.NODEC R6 `(_Z9fband_isoPdS_S_S_S_S_S_S_S_S_S_diddiiddidiiidid) ;  /* 0xffffffc006987950 */ /* 0x000fec0003c3ffff */
.L_x_469:
        /* <DEDUP_REMOVED lines=14> */
.L_x_1100:


//--------------------- .text._Z11fdir_nonisoPdS_S_S_S_S_ddddiiiii --------------------------
	.section	.text._Z11fdir_nonisoPdS_S_S_S_S_ddddiiiii,"ax",@progbits
	.align	128
        .global         _Z11fdir_nonisoPdS_S_S_S_S_ddddiiiii
        .type           _Z11fdir_nonisoPdS_S_S_S_S_ddddiiiii,@function
        .size           _Z11fdir_nonisoPdS_S_S_S_S_ddddiiiii,(.L_x_1103 - _Z11fdir_nonisoPdS_S_S_S_S_ddddiiiii)
        .other          _Z11fdir_nonisoPdS_S_S_S_S_ddddiiiii,@"STO_CUDA_ENTRY STV_DEFAULT"
_Z11fdir_nonisoPdS_S_S_S_S_ddddiiiii:
.text._Z11fdir_nonisoPdS_S_S_S_S_ddddiiiii:
[----:B------:R-:W-:Y:S01]  /*0000*/  LDC R1, c[0x0][0x37c] ;  /* 0x0000df00ff017b82 */ /* 0x000fe20000000800 */
[----:B------:R-:W0:Y:S07]  /*0010*/  S2R R2, SR_TID.Y ;  /* 0x0000000000027919 */ /* 0x000e2e0000002200 */
[----:B------:R-:W1:Y:S01]  /*0020*/  LDC R0, c[0x0][0x360] ;  /* 0x0000d800ff007b82 */ /* 0x000e620000000800 */
[----:B------:R-:W2:Y:S01]  /*0030*/  LDCU.64 UR8, c[0x0][0x3d8] ;  /* 0x00007b00ff0877ac */ /* 0x000ea20008000a00 */
[----:B------:R-:W1:Y:S01]  /*0040*/  S2R R5, SR_TID.X ;  /* 0x0000000000057919 */ /* 0x000e620000002100 */
[----:B------:R-:W3:Y:S01]  /*0050*/  LDCU UR7, c[0x0][0x3e0] ;  /* 0x00007c00ff0777ac */ /* 0x000ee20008000800 */
[----:B------:R-:W4:Y:S04]  /*0060*/  S2R R4, SR_TID.Z ;  /* 0x0000000000047919 */ /* 0x000f280000002300 */
[----:B------:R-:W0:Y:S08]  /*0070*/  S2UR UR5, SR_CTAID.Y ;  /* 0x00000000000579c3 */ /* 0x000e300000002600 */
[----:B------:R-:W0:Y:S08]  /*0080*/  LDC R3, c[0x0][0x364] ;  /* 0x0000d900ff037b82 */ /* 0x000e300000000800 */
[----:B------:R-:W1:Y:S08]  /*0090*/  S2UR UR4, SR_CTAID.X ;  /* 0x00000000000479c3 */ /* 0x000e700000002500 */
[----:B------:R-:W4:Y:S08]  /*00a0*/  S2UR UR6, SR_CTAID.Z ;  /* 0x00000000000679c3 */ /* 0x000f300000002700 */
[----:B------:R-:W4:Y:S01]  /*00b0*/  LDC R7, c[0x0][0x368] ;  /* 0x0000da00ff077b82 */ /* 0x000f220000000800 */
[----:B0-----:R-:W-:-:S05]  /*00c0*/  IMAD R2, R3, UR5, R2 ;  /* 0x0000000503027c24 */ /* 0x001fca000f8e0202 */
[----:B--2---:R-:W-:Y:S01]  /*00d0*/  ISETP.GE.AND P0, PT, R2, UR9, PT ;  /* 0x0000000902007c0c */ /* 0x004fe2000bf06270 */
[----:B-1----:R-:W-:-:S05]  /*00e0*/  IMAD R5, R0, UR4, R5 ;  /* 0x0000000400057c24 */ /* 0x002fca000f8e0205 */
[----:B------:R-:W-:Y:S01]  /*00f0*/  ISETP.GE.OR P0, PT, R5, UR8, P0 ;  /* 0x0000000805007c0c */ /* 0x000fe20008706670 */
[----:B----4-:R-:W-:-:S05]  /*0100*/  IMAD R0, R7, UR6, R4 ;  /* 0x0000000607007c24 */ /* 0x010fca000f8e0204 */
[----:B---3--:R-:W-:-:S13]  /*0110*/  ISETP.GE.OR P0, PT, R0, UR7, P0 ;  /* 0x0000000700007c0c */ /* 0x008fda0008706670 */
[----:B------:R-:W-:Y:S05]  /*0120*/  @P0 EXIT ;  /* 0x000000000000094d */ /* 0x000fea0003800000 */
[----:B------:R-:W0:Y:S01]  /*0130*/  LDCU UR4, c[0x0][0x3cc] ;  /* 0x00007980ff0477ac */ /* 0x000e220008000800 */
[----:B------:R-:W1:Y:S01]  /*0140*/  LDC.64 R10, c[0x0][0x3c8] ;  /* 0x0000f200ff0a7b82 */ /* 0x000e620000000a00 */
[----:B------:R-:W-:Y:S01]  /*0150*/  IMAD.MOV.U32 R6, RZ, RZ, 0x1 ;  /* 0x00000001ff067424 */ /* 0x000fe200078e00ff */
[----:B------:R-:W2:Y:S01]  /*0160*/  LDCU UR5, c[0x0][0x3d8] ;  /* 0x00007b00ff0577ac */ /* 0x000ea20008000800 */
[----:B------:R-:W3:Y:S05]  /*0170*/  LDCU.64 UR8, c[0x0][0x358] ;  /* 0x00006b00ff0877ac */ /* 0x000eea0008000a00 */
[----:B------:R-:W4:Y:S08]  /*0180*/  LDC.64 R12, c[0x0][0x3c0] ;  /* 0x0000f000ff0c7b82 */ /* 0x000f300000000a00 */
[----:B------:R-:W5:Y:S01]  /*0190*/  LDC R4, c[0x0][0x3c4] ;  /* 0x0000f100ff047b82 */ /* 0x000f620000000800 */
[----:B0-----:R-:W1:Y:S02]  /*01a0*/  MUFU.RCP64H R7, UR4 ;  /* 0x0000000400077d08 */ /* 0x001e640008001800 */
[----:B-1----:R-:W-:Y:S01]  /*01b0*/  DFMA R8, R6, -R10, 1 ;  /* 0x3ff000000608742b */ /* 0x002fe2000000080a */
[----:B-----5:R-:W-:Y:S01]  /*01c0*/  FSETP.GEU.AND P1, PT, |R4|, 6.5827683646048100446e-37, PT ;  /* 0x036000000400780b */ /* 0x020fe20003f2e200 */
[----:B--2---:R-:W-:-:S06]  /*01d0*/  IMAD.U32 R4, RZ, RZ, UR5 ;  /* 0x00000005ff047e24 */ /* 0x004fcc000f8e00ff */
[----:B------:R-:W-:-:S08]  /*01e0*/  DFMA R8, R8, R8, R8 ;  /* 0x000000080808722b */ /* 0x000fd00000000008 */
[----:B------:R-:W-:-:S08]  /*01f0*/  DFMA R8, R6, R8, R6 ;  /* 0x000000080608722b */ /* 0x000fd00000000006 */
[----:B------:R-:W-:-:S08]  /*0200*/  DFMA R6, R8, -R10, 1 ;  /* 0x3ff000000806742b */ /* 0x000fd0000000080a */
[----:B------:R-:W-:-:S08]  /*0210*/  DFMA R6, R8, R6, R8 ;  /* 0x000000060806722b */ /* 0x000fd00000000008 */
[----:B----4-:R-:W-:-:S08]  /*0220*/  DMUL R8, R6, R12 ;  /* 0x0000000c06087228 */ /* 0x010fd00000000000 */
[----:B------:R-:W-:-:S08]  /*0230*/  DFMA R10, R8, -R10, R12 ;  /* 0x8000000a080a722b */ /* 0x000fd0000000000c */
[----:B------:R-:W-:-:S10]  /*0240*/  DFMA R6, R6, R10, R8 ;  /* 0x0000000a0606722b */ /* 0x000fd40000000008 */
[----:B------:R-:W-:-:S05]  /*0250*/  FFMA R3, RZ, UR4, R7 ;  /* 0x00000004ff037c23 */ /* 0x000fca0008000007 */
[----:B------:R-:W-:-:S13]  /*0260*/  FSETP.GT.AND P0, PT, |R3|, 1.469367938527859385e-39, PT ;  /* 0x001000000300780b */ /* 0x000fda0003f04200 */
[----:B---3--:R-:W-:Y:S05]  /*0270*/  @P0 BRA P1, `(.L_x_470) ;  /* 0x0000000000280947 */ /* 0x008fea0000800000 */
[----:B------:R-:W0:Y:S01]  /*0280*/  LDCU.64 UR4, c[0x0][0x3c0] ;  /* 0x00007800ff0477ac */ /* 0x000e220008000a00 */
[----:B------:R-:W-:Y:S01]  /*0290*/  MOV R34, 0x300 ;  /* 0x0000030000227802 */ /* 0x000fe20000000f00 */
[----:B------:R-:W1:Y:S01]  /*02a0*/  LDCU.64 UR6, c[0x0][0x3c8] ;  /* 0x00007900ff0677ac */ /* 0x000e620008000a00 */
[----:B0-----:R-:W-:Y:S02]  /*02b0*/  IMAD.U32 R20, RZ, RZ, UR4 ;  /* 0x00000004ff147e24 */ /* 0x001fe4000f8e00ff */
[----:B------:R-:W-:Y:S02]  /*02c0*/  IMAD.U32 R21, RZ, RZ, UR5 ;  /* 0x00000005ff157e24 */ /* 0x000fe4000f8e00ff */
[----:B-1----:R-:W-:Y:S02]  /*02d0*/  IMAD.U32 R22, RZ, RZ, UR6 ;  /* 0x00000006ff167e24 */ /* 0x002fe4000f8e00ff */
[----:B------:R-:W-:-:S07]  /*02e0*/  IMAD.U32 R23, RZ, RZ, UR7 ;  /* 0x00000007ff177e24 */ /* 0x000fce000f8e00ff */
[----:B------:R-:W-:Y:S05]  /*02f0*/  CALL.REL.NOINC `($__internal_7_$__cuda_sm20_div_rn_f64_full) ;  /* 0x0000001400287944 */ /* 0x000fea0003c00000 */
[----:B------:R-:W-:Y:S02]  /*0300*/  IMAD.MOV.U32 R6, RZ, RZ, R20 ;  /* 0x000000ffff067224 */ /* 0x000fe400078e0014 */
[----:B------:R-:W-:-:S07]  /*0310*/  IMAD.MOV.U32 R7, RZ, RZ, R21 ;  /* 0x000000ffff077224 */ /* 0x000fce00078e0015 */
.L_x_470:
[----:B------:R-:W0:Y:S01]  /*0320*/  LDCU.64 UR6, c[0x0][0x3d8] ;  /* 0x00007b00ff0677ac */ /* 0x000e220008000a00 */
[----:B------:R-:W1:Y:S01]  /*0330*/  LDCU.64 UR10, c[0x0][0x390] ;  /* 0x00007200ff0a77ac */ /* 0x000e620008000a00 */
[----:B------:R-:W-:Y:S01]  /*0340*/  DMUL R6, R6, R6 ;  /* 0x0000000606067228 */ /* 0x000fe20000000000 */
[----:B------:R-:W2:Y:S01]  /*0350*/  LDC.64 R14, c[0x0][0x380] ;  /* 0x0000e000ff0e7b82 */ /* 0x000ea20000000a00 */
[----:B------:R-:W3:Y:S01]  /*0360*/  LDCU UR12, c[0x0][0x3e0] ;  /* 0x00007c00ff0c77ac */ /* 0x000ee20008000800 */
[----:B0-----:R-:W-:Y:S01]  /*0370*/  IMAD R3, R2, UR6, R2 ;  /* 0x0000000602037c24 */ /* 0x001fe2000f8e0202 */
[----:B------:R-:W-:-:S04]  /*0380*/  USHF.R.S32.HI UR4, URZ, 0x1f, UR6 ;  /* 0x0000001fff047899 */ /* 0x000fc80008011406 */
[----:B------:R-:W-:-:S04]  /*0390*/  IADD3 R8, P0, PT, R3, UR6, RZ ;  /* 0x0000000603087c10 */ /* 0x000fc8000ff1e0ff */
[----:B------:R-:W-:Y:S02]  /*03a0*/  LEA.HI.X.SX32 R3, R3, UR4, 0x1, P0 ;  /* 0x0000000403037c11 */ /* 0x000fe400080f0eff */
[C---:B-1----:R-:W-:Y:S01]  /*03b0*/  LEA R10, P0, R8.reuse, UR10, 0x3 ;  /* 0x0000000a080a7c11 */ /* 0x042fe2000f8018ff */
[----:B------:R-:W0:Y:S03]  /*03c0*/  LDCU UR4, c[0x0][0x3d0] ;  /* 0x00007a00ff0477ac */ /* 0x000e260008000800 */
[----:B------:R-:W-:Y:S02]  /*03d0*/  LEA.HI.X R11, R8, UR11, R3, 0x3, P0 ;  /* 0x0000000b080b7c11 */ /* 0x000fe400080f1c03 */
[----:B------:R-:W1:Y:S04]  /*03e0*/  LDC.64 R8, c[0x0][0x3b0] ;  /* 0x0000ec00ff087b82 */ /* 0x000e680000000a00 */
[----:B------:R-:W4:Y:S01]  /*03f0*/  LDG.E.64 R10, desc[UR8][R10.64+-0x8] ;  /* 0xfffff8080a0a7981 */ /* 0x000f22000c1e1b00 */
[----:B------:R-:W-:Y:S01]  /*0400*/  UMOV UR5, 0x400921fb ;  /* 0x400921fb00057882 */ /* 0x000fe20000000000 */
[----:B0-----:R-:W-:-:S09]  /*0410*/  UIADD3 UR4, UPT, UPT, -UR4, URZ, URZ ;  /* 0x000000ff04047290 */ /* 0x001fd2000fffe1ff */
[----:B------:R-:W1:Y:S01]  /*0420*/  I2F.F64 R12, UR4 ;  /* 0x00000004000c7d12 */ /* 0x000e620008201c00 */
[----:B------:R-:W-:Y:S02]  /*0430*/  UMOV UR4, 0x54442d18 ;  /* 0x54442d1800047882 */ /* 0x000fe40000000000 */
[----:B------:R-:W-:Y:S01]  /*0440*/  DMUL R6, R6, UR4 ;  /* 0x0000000406067c28 */ /* 0x000fe20008000000 */
[----:B------:R-:W-:Y:S02]  /*0450*/  UIADD3 UR4, UPT, UPT, UR6, -0x2, URZ ;  /* 0xfffffffe06047890 */ /* 0x000fe4000fffe0ff */
[----:B---3--:R-:W-:-:S04]  /*0460*/  UIMAD UR5, UR7, UR12, URZ ;  /* 0x0000000c070572a4 */ /* 0x008fc8000f8e02ff */
[----:B------:R-:W-:Y:S01]  /*0470*/  ISETP.LE.AND P0, PT, R5, UR4, PT ;  /* 0x0000000405007c0c */ /* 0x000fe2000bf03270 */
[----:B-1----:R-:W-:Y:S02]  /*0480*/  DMUL R12, R12, R8 ;  /* 0x000000080c0c7228 */ /* 0x002fe40000000000 */
[----:B----4-:R-:W-:Y:S01]  /*0490*/  DMUL R6, R6, R10 ;  /* 0x0000000a06067228 */ /* 0x010fe20000000000 */
[----:B------:R-:W-:-:S04]  /*04a0*/  IMAD R10, R2, UR12, R0 ;  /* 0x0000000c020a7c24 */ /* 0x000fc8000f8e0200 */
[----:B------:R-:W-:-:S03]  /*04b0*/  IMAD R19, R5, UR5, R10 ;  /* 0x0000000505137c24 */ /* 0x000fc6000f8e020a */
[----:B------:R-:W-:Y:S01]  /*04c0*/  DMUL R12, R6, R12 ;  /* 0x0000000c060c7228 */ /* 0x000fe20000000000 */
[----:B--2---:R-:W-:-:S06]  /*04d0*/  IMAD.WIDE R6, R19, 0x8, R14 ;  /* 0x0000000813067825 */ /* 0x004fcc00078e020e */
[----:B------:R0:W-:Y:S01]  /*04e0*/  STG.E.64 desc[UR8][R6.64], R12 ;  /* 0x0000000c06007986 */ /* 0x0001e2000c101b08 */
[----:B------:R-:W-:Y:S05]  /*04f0*/  @!P0 EXIT ;  /* 0x000000000000894d */ /* 0x000fea0003800000 */
[----:B------:R-:W1:Y:S01]  /*0500*/  LDC.64 R14, c[0x0][0x388] ;  /* 0x0000e200ff0e7b82 */ /* 0x000e620000000a00 */
[C---:B------:R-:W-:Y:S01]  /*0510*/  DADD R10, R8.reuse, 2 ;  /* 0x40000000080a7429 */ /* 0x040fe20000000000 */
[----:B------:R-:W-:Y:S01]  /*0520*/  MOV R3, UR4 ;  /* 0x0000000400037c02 */ /* 0x000fe20008000f00 */
[----:B------:R-:W-:Y:S01]  /*0530*/  DADD R8, R8, 2 ;  /* 0x4000000008087429 */ /* 0x000fe20000000000 */
[----:B------:R-:W2:Y:S03]  /*0540*/  LDCU UR6, c[0x0][0x3d4] ;  /* 0x00007a80ff0677ac */ /* 0x000ea60008000800 */
[----:B------:R-:W-:Y:S01]  /*0550*/  IMAD R21, R3, UR7, R2 ;  /* 0x0000000703157c24 */ /* 0x000fe2000f8e0202 */
[----:B------:R-:W3:Y:S01]  /*0560*/  LDC.64 R16, c[0x0][0x3a8] ;  /* 0x0000ea00ff107b82 */ /* 0x000ee20000000a00 */
[----:B------:R-:W4:Y:S02]  /*0570*/  LDCU.64 UR10, c[0x0][0x3b8] ;  /* 0x00007700ff0a77ac */ /* 0x000f240008000a00 */
[----:B------:R-:W-:Y:S01]  /*0580*/  LOP3.LUT R2, R11, 0x7ff00000, RZ, 0xc0, !PT ;  /* 0x7ff000000b027812 */ /* 0x000fe200078ec0ff */
[----:B------:R-:W-:-:S02]  /*0590*/  IMAD R0, R21, UR12, R0 ;  /* 0x0000000c15007c24 */ /* 0x000fc4000f8e0200 */
[----:B-1----:R-:W-:-:S04]  /*05a0*/  IMAD.WIDE R10, R19, 0x8, R14 ;  /* 0x00000008130a7825 */ /* 0x002fc800078e020e */
[----:B--234-:R-:W-:-:S07]  /*05b0*/  IMAD.WIDE R14, R5, 0x8, R16 ;  /* 0x00000008050e7825 */ /* 0x01cfce00078e0210 */
.L_x_488:
[----:B-1----:R-:W1:Y:S01]  /*05c0*/  LDCU.64 UR12, c[0x0][0x3b0] ;  /* 0x00007600ff0c77ac */ /* 0x002e620008000a00 */
[----:B------:R-:W-:Y:S01]  /*05d0*/  UISETP.NE.AND UP0, UPT, UR6, 0x1, UPT ;  /* 0x000000010600788c */ /* 0x000fe2000bf05270 */
[----:B-1----:R-:W-:Y:S02]  /*05e0*/  IMAD.U32 R32, RZ, RZ, UR12 ;  /* 0x0000000cff207e24 */ /* 0x002fe4000f8e00ff */
[----:B------:R-:W-:-:S06]  /*05f0*/  IMAD.U32 R33, RZ, RZ, UR13 ;  /* 0x0000000dff217e24 */ /* 0x000fcc000f8e00ff */
[----:B------:R-:W-:Y:S05]  /*0600*/  BRA.U UP0, `(.L_x_471) ;  /* 0x0000000500847547 */ /* 0x000fea000b800000 */
[----:B------:R-:W1:Y:S01]  /*0610*/  LDC.64 R16, c[0x0][0x3a8] ;  /* 0x0000ea00ff107b82 */ /* 0x000e620000000a00 */
[----:B------:R-:W2:Y:S01]  /*0620*/  LDG.E.64 R20, desc[UR8][R14.64] ;  /* 0x000000080e147981 */ /* 0x000ea2000c1e1b00 */
[----:B-1----:R-:W-:-:S06]  /*0630*/  IMAD.WIDE R16, R3, 0x8, R16 ;  /* 0x0000000803107825 */ /* 0x002fcc00078e0210 */
[----:B------:R-:W3:Y:S01]  /*0640*/  LDG.E.64 R16, desc[UR8][R16.64] ;  /* 0x0000000810107981 */ /* 0x000ee2000c1e1b00 */
[----:B------:R-:W-:Y:S01]  /*0650*/  IMAD.MOV.U32 R22, RZ, RZ, 0x1 ;  /* 0x00000001ff167424 */ /* 0x000fe200078e00ff */
[----:B------:R-:W-:Y:S01]  /*0660*/  BSSY.RECONVERGENT B0, `(.L_x_472) ;  /* 0x0000016000007945 */ /* 0x000fe20003800200 */
[----:B---3--:R-:W-:-:S06]  /*0670*/  DADD R18, R16, UR10 ;  /* 0x0000000a10127e29 */ /* 0x008fcc0008000000 */
[----:B------:R-:W1:Y:S02]  /*0680*/  MUFU.RCP64H R23, R19 ;  /* 0x0000001300177308 */ /* 0x000e640000001800 */
[----:B-1----:R-:W-:-:S08]  /*0690*/  DFMA R24, -R18, R22, 1 ;  /* 0x3ff000001218742b */ /* 0x002fd00000000116 */
[----:B------:R-:W-:-:S08]  /*06a0*/  DFMA R24, R24, R24, R24 ;  /* 0x000000181818722b */ /* 0x000fd00000000018 */
[----:B------:R-:W-:-:S08]  /*06b0*/  DFMA R24, R22, R24, R22 ;  /* 0x000000181618722b */ /* 0x000fd00000000016 */
[----:B------:R-:W-:Y:S02]  /*06c0*/  DFMA R22, -R18, R24, 1 ;  /* 0x3ff000001216742b */ /* 0x000fe40000000118 */
[----:B--2---:R-:W-:-:S06]  /*06d0*/  DADD R20, R20, UR10 ;  /* 0x0000000a14147e29 */ /* 0x004fcc0008000000 */
[----:B------:R-:W-:-:S08]  /*06e0*/  DFMA R22, R24, R22, R24 ;  /* 0x000000161816722b */ /* 0x000fd00000000018 */
        /* <DEDUP_REMOVED lines=10> */
[----:B0-----:R-:W-:Y:S05]  /*0790*/  CALL.REL.NOINC `($__internal_7_$__cuda_sm20_div_rn_f64_full) ;  /* 0x0000001000007944 */ /* 0x001fea0003c00000 */
[----:B------:R-:W-:Y:S02]  /*07a0*/  IMAD.MOV.U32 R16, RZ, RZ, R20 ;  /* 0x000000ffff107224 */ /* 0x000fe400078e0014 */
[----:B------:R-:W-:-:S07]  /*07b0*/  IMAD.MOV.U32 R17, RZ, RZ, R21 ;  /* 0x000000ffff117224 */ /* 0x000fce00078e0015 */
.L_x_473:
[----:B------:R-:W-:Y:S05]  /*07c0*/  BSYNC.RECONVERGENT B0 ;  /* 0x0000000000007941 */ /* 0x000fea0003800200 */
.L_x_472:
[----:B------:R-:W-:Y:S01]  /*07d0*/  DADD R34, -RZ, |R16| ;  /* 0x00000000ff227229 */ /* 0x000fe20000000510 */
[----:B------:R-:W-:Y:S01]  /*07e0*/  BSSY.RECONVERGENT B0, `(.L_x_474) ;  /* 0x0000006000007945 */ /* 0x000fe20003800200 */
[----:B------:R-:W-:Y:S02]  /*07f0*/  IMAD.MOV.U32 R36, RZ, RZ, RZ ;  /* 0x000000ffff247224 */ /* 0x000fe400078e00ff */
[----:B------:R-:W-:-:S06]  /*0800*/  IMAD.MOV.U32 R37, RZ, RZ, 0x40000000 ;  /* 0x40000000ff257424 */ /* 0x000fcc00078e00ff */
[----:B------:R-:W-:Y:S02]  /*0810*/  MOV R20, R34 ;  /* 0x0000002200147202 */ /* 0x000fe40000000f00 */
[----:B------:R-:W-:-:S07]  /*0820*/  MOV R34, 0x840 ;  /* 0x0000084000227802 */ /* 0x000fce0000000f00 */
[----:B0-----:R-:W-:Y:S05]  /*0830*/  CALL.REL.NOINC `($_Z11fdir_nonisoPdS_S_S_S_S_ddddiiiii$__internal_accurate_pow) ;  /* 0x0000001800007944 */ /* 0x001fea0003c00000 */
[----:B------:R-:W-:Y:S05]  /*0840*/  BSYNC.RECONVERGENT B0 ;  /* 0x0000000000007941 */ /* 0x000fea0003800200 */
.L_x_474:
[C---:B------:R-:W-:Y:S01]  /*0850*/  DADD R20, R16.reuse, 2 ;  /* 0x4000000010147429 */ /* 0x040fe20000000000 */
[----:B------:R-:W0:Y:S01]  /*0860*/  LDC.64 R18, c[0x0][0x3b0] ;  /* 0x0000ec00ff127b82 */ /* 0x000e220000000a00 */
[C---:B------:R-:W-:Y:S01]  /*0870*/  DSETP.NEU.AND P3, PT, R16.reuse, RZ, PT ;  /* 0x000000ff1000722a */ /* 0x040fe20003f6d000 */
[----:B------:R-:W-:Y:S01]  /*0880*/  BSSY.RECONVERGENT B0, `(.L_x_475) ;  /* 0x0000013000007945 */ /* 0x000fe20003800200 */
[----:B------:R-:W-:Y:S01]  /*0890*/  DSETP.NEU.AND P5, PT, R16, 1, PT ;  /* 0x3ff000001000742a */ /* 0x000fe20003fad000 */
[----:B------:R-:W-:-:S05]  /*08a0*/  ISETP.NE.AND P4, PT, R2, 0x7ff00000, PT ;  /* 0x7ff000000200780c */ /* 0x000fca0003f85270 */
[----:B------:R-:W-:Y:S02]  /*08b0*/  LOP3.LUT R20, R21, 0x7ff00000, RZ, 0xc0, !PT ;  /* 0x7ff0000015147812 */ /* 0x000fe400078ec0ff */
[----:B------:R-:W-:Y:S02]  /*08c0*/  FSEL R21, R24, RZ, P3 ;  /* 0x000000ff18157208 */ /* 0x000fe40001800000 */
[----:B------:R-:W-:Y:S02]  /*08d0*/  ISETP.NE.AND P6, PT, R20, 0x7ff00000, PT ;  /* 0x7ff000001400780c */ /* 0x000fe40003fc5270 */
[----:B------:R-:W-:Y:S01]  /*08e0*/  FSEL R20, R22, RZ, P3 ;  /* 0x000000ff16147208 */ /* 0x000fe20001800000 */
[C---:B0-----:R-:W-:Y:S02]  /*08f0*/  DSETP.NEU.AND P0, PT, R18.reuse, 1, PT ;  /* 0x3ff000001200742a */ /* 0x041fe40003f0d000 */
[C---:B------:R-:W-:Y:S02]  /*0900*/  DSETP.NEU.AND P1, PT, |R18|.reuse, +INF , PT ;  /* 0x7ff000001200742a */ /* 0x040fe40003f2d200 */
[----:B------:R-:W-:-:S02]  /*0910*/  DSETP.NAN.AND P2, PT, R18, R18, PT ;  /* 0x000000121200722a */ /* 0x000fc40003f48000 */
[----:B------:R-:W-:Y:S02]  /*0920*/  DSETP.NEU.AND P3, PT, R18, RZ, PT ;  /* 0x000000ff1200722a */ /* 0x000fe40003f6d000 */
[----:B------:R-:W-:Y:S02]  /*0930*/  DADD R34, -RZ, |R18| ;  /* 0x00000000ff227229 */ /* 0x000fe40000000512 */
[----:B------:R-:W-:Y:S10]  /*0940*/  @P6 BRA `(.L_x_476) ;  /* 0x0000000000186947 */ /* 0x000ff40003800000 */
[----:B------:R-:W-:-:S14]  /*0950*/  DSETP.NAN.AND P6, PT, R16, R16, PT ;  /* 0x000000101000722a */ /* 0x000fdc0003fc8000 */
[----:B------:R-:W-:Y:S01]  /*0960*/  @P6 DADD R20, R16, 2 ;  /* 0x4000000010146429 */ /* 0x000fe20000000000 */
[----:B------:R-:W-:Y:S10]  /*0970*/  @P6 BRA `(.L_x_476) ;  /* 0x00000000000c6947 */ /* 0x000ff40003800000 */
[----:B------:R-:W-:-:S14]  /*0980*/  DSETP.NEU.AND P6, PT, |R16|, +INF , PT ;  /* 0x7ff000001000742a */ /* 0x000fdc0003fcd200 */
[----:B------:R-:W-:Y:S02]  /*0990*/  @!P6 IMAD.MOV.U32 R20, RZ, RZ, 0x0 ;  /* 0x00000000ff14e424 */ /* 0x000fe400078e00ff */
[----:B------:R-:W-:-:S07]  /*09a0*/  @!P6 IMAD.MOV.U32 R21, RZ, RZ, 0x7ff00000 ;  /* 0x7ff00000ff15e424 */ /* 0x000fce00078e00ff */
.L_x_476:
[----:B------:R-:W-:Y:S05]  /*09b0*/  BSYNC.RECONVERGENT B0 ;  /* 0x0000000000007941 */ /* 0x000fea0003800200 */
.L_x_475:
[----:B------:R-:W-:Y:S01]  /*09c0*/  FSEL R16, R20, RZ, P5 ;  /* 0x000000ff14107208 */ /* 0x000fe20002800000 */
[----:B------:R-:W-:Y:S01]  /*09d0*/  BSSY.RECONVERGENT B0, `(.L_x_477) ;  /* 0x0000005000007945 */ /* 0x000fe20003800200 */
[----:B------:R-:W-:Y:S01]  /*09e0*/  IMAD.MOV.U32 R20, RZ, RZ, R34 ;  /* 0x000000ffff147224 */ /* 0x000fe200078e0022 */
[----:B------:R-:W-:Y:S02]  /*09f0*/  FSEL R17, R21, 1.875, P5 ;  /* 0x3ff0000015117808 */ /* 0x000fe40002800000 */
[----:B------:R-:W-:-:S07]  /*0a00*/  MOV R34, 0xa20 ;  /* 0x00000a2000227802 */ /* 0x000fce0000000f00 */
[----:B------:R-:W-:Y:S05]  /*0a10*/  CALL.REL.NOINC `($_Z11fdir_nonisoPdS_S_S_S_S_ddddiiiii$__internal_accurate_pow) ;  /* 0x0000001400887944 */ /* 0x000fea0003c00000 */
[----:B------:R-:W-:Y:S05]  /*0a20*/  BSYNC.RECONVERGENT B0 ;  /* 0x0000000000007941 */ /* 0x000fea0003800200 */
.L_x_477:
[----:B------:R-:W-:Y:S01]  /*0a30*/  FSEL R18, R22, RZ, P3 ;  /* 0x000000ff16127208 */ /* 0x000fe20001800000 */
[----:B------:R-:W-:Y:S01]  /*0a40*/  IMAD.MOV.U32 R22, RZ, RZ, 0x0 ;  /* 0x00000000ff167424 */ /* 0x000fe200078e00ff */
[----:B------:R-:W-:Y:S01]  /*0a50*/  FSEL R19, R24, RZ, P3 ;  /* 0x000000ff18137208 */ /* 0x000fe20001800000 */
[----:B------:R-:W-:Y:S01]  /*0a60*/  IMAD.MOV.U32 R23, RZ, RZ, 0x3fd80000 ;  /* 0x3fd80000ff177424 */ /* 0x000fe200078e00ff */
[----:B------:R-:W-:Y:S01]  /*0a70*/  FSEL R20, R8, R18, P2 ;  /* 0x0000001208147208 */ /* 0x000fe20001000000 */
[----:B------:R-:W-:Y:S01]  /*0a80*/  BSSY.RECONVERGENT B0, `(.L_x_478) ;  /* 0x0000018000007945 */ /* 0x000fe20003800200 */
[----:B------:R-:W-:Y:S02]  /*0a90*/  FSEL R21, R9, R19, P2 ;  /* 0x0000001309157208 */ /* 0x000fe40001000000 */
[----:B------:R-:W-:Y:S02]  /*0aa0*/  @!P4 FSEL R18, R20, RZ, P1 ;  /* 0x000000ff1412c208 */ /* 0x000fe40000800000 */
[----:B------:R-:W-:-:S06]  /*0ab0*/  @!P4 FSEL R19, R21, +QNAN , P1 ;  /* 0x7ff000001513c808 */ /* 0x000fcc0000800000 */
[----:B------:R-:W-:-:S10]  /*0ac0*/  DADD R18, -R18, 1 ;  /* 0x3ff0000012127429 */ /* 0x000fd40000000100 */
[----:B------:R-:W-:Y:S02]  /*0ad0*/  FSEL R18, R18, RZ, P0 ;  /* 0x000000ff12127208 */ /* 0x000fe40000000000 */
[----:B------:R-:W-:-:S06]  /*0ae0*/  FSEL R19, R19, RZ, P0 ;  /* 0x000000ff13137208 */ /* 0x000fcc0000000000 */
[----:B------:R-:W-:-:S06]  /*0af0*/  DFMA R16, -R16, R18, 1 ;  /* 0x3ff000001010742b */ /* 0x000fcc0000000112 */
[----:B------:R-:W0:Y:S04]  /*0b00*/  MUFU.RSQ64H R19, R17 ;  /* 0x0000001100137308 */ /* 0x000e280000001c00 */
[----:B------:R-:W-:-:S05]  /*0b10*/  VIADD R18, R17, 0xfcb00000 ;  /* 0xfcb0000011127836 */ /* 0x000fca0000000000 */
[----:B------:R-:W-:Y:S01]  /*0b20*/  ISETP.GE.U32.AND P0, PT, R18, 0x7ca00000, PT ;  /* 0x7ca000001200780c */ /* 0x000fe20003f06070 */
[----:B0-----:R-:W-:-:S08]  /*0b30*/  DMUL R20, R18, R18 ;  /* 0x0000001212147228 */ /* 0x001fd00000000000 */
[----:B------:R-:W-:-:S08]  /*0b40*/  DFMA R20, R16, -R20, 1 ;  /* 0x3ff000001014742b */ /* 0x000fd00000000814 */
[----:B------:R-:W-:Y:S02]  /*0b50*/  DFMA R22, R20, R22, 0.5 ;  /* 0x3fe000001416742b */ /* 0x000fe40000000016 */
[----:B------:R-:W-:-:S08]  /*0b60*/  DMUL R20, R18, R20 ;  /* 0x0000001412147228 */ /* 0x000fd00000000000 */
[----:B------:R-:W-:-:S08]  /*0b70*/  DFMA R28, R22, R20, R18 ;  /* 0x00000014161c722b */ /* 0x000fd00000000012 */
[----:B------:R-:W-:Y:S02]  /*0b80*/  DMUL R22, R16, R28 ;  /* 0x0000001c10167228 */ /* 0x000fe40000000000 */
[----:B------:R-:W-:Y:S01]  /*0b90*/  VIADD R27, R29, 0xfff00000 ;  /* 0xfff000001d1b7836 */ /* 0x000fe20000000000 */
[----:B------:R-:W-:-:S05]  /*0ba0*/  MOV R26, R28 ;  /* 0x0000001c001a7202 */ /* 0x000fca0000000f00 */
[----:B------:R-:W-:-:S08]  /*0bb0*/  DFMA R24, R22, -R22, R16 ;  /* 0x800000161618722b */ /* 0x000fd00000000010 */
[----:B------:R-:W-:Y:S01]  /*0bc0*/  DFMA R32, R24, R26, R22 ;  /* 0x0000001a1820722b */ /* 0x000fe20000000016 */
[----:B------:R-:W-:Y:S10]  /*0bd0*/  @!P0 BRA `(.L_x_479) ;  /* 0x0000000000088947 */ /* 0x000ff40003800000 */
[----:B------:R-:W-:-:S07]  /*0be0*/  MOV R20, 0xc00 ;  /* 0x00000c0000147802 */ /* 0x000fce0000000f00 */
[----:B------:R-:W-:Y:S05]  /*0bf0*/  CALL.REL.NOINC `($__internal_8_$__cuda_sm20_dsqrt_rn_f64_mediumpath_v1) ;  /* 0x0000001000607944 */ /* 0x000fea0003c00000 */
.L_x_479:
[----:B------:R-:W-:Y:S05]  /*0c00*/  BSYNC.RECONVERGENT B0 ;  /* 0x0000000000007941 */ /* 0x000fea0003800200 */
.L_x_478:
[----:B------:R-:W-:-:S11]  /*0c10*/  DADD R32, -RZ, -R32 ;  /* 0x00000000ff207229 */ /* 0x000fd60000000920 */
.L_x_471:
[----:B------:R-:W1:Y:S08]  /*0c20*/  LDC.64 R18, c[0x0][0x398] ;  /* 0x0000e600ff127b82 */ /* 0x000e700000000a00 */
[----:B------:R-:W2:Y:S01]  /*0c30*/  LDC.64 R16, c[0x0][0x3a0] ;  /* 0x0000e800ff107b82 */ /* 0x000ea20000000a00 */
[----:B-1----:R-:W-:-:S06]  /*0c40*/  IMAD.WIDE R18, R0, 0x8, R18 ;  /* 0x0000000800127825 */ /* 0x002fcc00078e0212 */
[----:B------:R-:W3:Y:S01]  /*0c50*/  LDG.E.64 R18, desc[UR8][R18.64] ;  /* 0x0000000812127981 */ /* 0x000ee2000c1e1b00 */
[----:B--2---:R-:W-:-:S06]  /*0c60*/  IMAD.WIDE R16, R0, 0x8, R16 ;  /* 0x0000000800107825 */ /* 0x004fcc00078e0210 */
[----:B------:R-:W2:Y:S01]  /*0c70*/  LDG.E.64 R16, desc[UR8][R16.64] ;  /* 0x0000000810107981 */ /* 0x000ea2000c1e1b00 */
[----:B------:R-:W1:Y:S01]  /*0c80*/  MUFU.RCP64H R21, R33 ;  /* 0x0000002100157308 */ /* 0x000e620000001800 */
[----:B------:R-:W-:Y:S01]  /*0c90*/  IMAD.MOV.U32 R20, RZ, RZ, 0x1 ;  /* 0x00000001ff147424 */ /* 0x000fe200078e00ff */
[----:B------:R-:W-:Y:S05]  /*0ca0*/  BSSY.RECONVERGENT B0, `(.L_x_480) ;  /* 0x0000016000007945 */ /* 0x000fea0003800200 */
[----:B-1----:R-:W-:-:S08]  /*0cb0*/  DFMA R22, R20, -R32, 1 ;  /* 0x3ff000001416742b */ /* 0x002fd00000000820 */
[----:B------:R-:W-:-:S08]  /*0cc0*/  DFMA R22, R22, R22, R22 ;  /* 0x000000161616722b */ /* 0x000fd00000000016 */
[----:B------:R-:W-:-:S08]  /*0cd0*/  DFMA R22, R20, R22, R20 ;  /* 0x000000161416722b */ /* 0x000fd00000000014 */
[----:B------:R-:W-:-:S08]  /*0ce0*/  DFMA R20, R22, -R32, 1 ;  /* 0x3ff000001614742b */ /* 0x000fd00000000820 */
[----:B------:R-:W-:-:S08]  /*0cf0*/  DFMA R20, R22, R20, R22 ;  /* 0x000000141614722b */ /* 0x000fd00000000016 */
[----:B---3--:R-:W-:Y:S01]  /*0d00*/  DMUL R30, R18, R20 ;  /* 0x00000014121e7228 */ /* 0x008fe20000000000 */
[----:B------:R-:W-:-:S07]  /*0d10*/  FSETP.GEU.AND P1, PT, |R19|, 6.5827683646048100446e-37, PT ;  /* 0x036000001300780b */ /* 0x000fce0003f2e200 */
[----:B------:R-:W-:Y:S02]  /*0d20*/  DFMA R22, R30, -R32, R18 ;  /* 0x800000201e16722b */ /* 0x000fe40000000012 */
[----:B--2---:R-:W-:-:S06]  /*0d30*/  DADD R16, R18, R16 ;  /* 0x0000000012107229 */ /* 0x004fcc0000000010 */
        /* <DEDUP_REMOVED lines=9> */
[----:B0-----:R-:W-:Y:S05]  /*0dd0*/  CALL.REL.NOINC `($__internal_7_$__cuda_sm20_div_rn_f64_full) ;  /* 0x0000000800707944 */ /* 0x001fea0003c00000 */
[----:B------:R-:W-:Y:S02]  /*0de0*/  IMAD.MOV.U32 R30, RZ, RZ, R20 ;  /* 0x000000ffff1e7224 */ /* 0x000fe400078e0014 */
[----:B------:R-:W-:-:S07]  /*0df0*/  IMAD.MOV.U32 R31, RZ, RZ, R21 ;  /* 0x000000ffff1f7224 */ /* 0x000fce00078e0015 */
.L_x_481:
[----:B------:R-:W-:Y:S05]  /*0e00*/  BSYNC.RECONVERGENT B0 ;  /* 0x0000000000007941 */ /* 0x000fea0003800200 */
.L_x_480:
[----:B------:R-:W-:Y:S01]  /*0e10*/  MOV R18, 0x652b82fe ;  /* 0x652b82fe00127802 */ /* 0x000fe20000000f00 */
[----:B------:R-:W-:Y:S01]  /*0e20*/  IMAD.MOV.U32 R19, RZ, RZ, 0x3ff71547 ;  /* 0x3ff71547ff137424 */ /* 0x000fe200078e00ff */
[----:B------:R-:W-:Y:S01]  /*0e30*/  UMOV UR12, 0xfefa39ef ;  /* 0xfefa39ef000c7882 */ /* 0x000fe20000000000 */
[----:B------:R-:W-:Y:S01]  /*0e40*/  UMOV UR13, 0x3fe62e42 ;  /* 0x3fe62e42000d7882 */ /* 0x000fe20000000000 */
[----:B------:R-:W-:Y:S01]  /*0e50*/  FSETP.GEU.AND P0, PT, |R31|, 4.1917929649353027344, PT ;  /* 0x4086232b1f00780b */ /* 0x000fe20003f0e200 */
[----:B------:R-:W-:Y:S02]  /*0e60*/  BSSY.RECONVERGENT B0, `(.L_x_482) ;  /* 0x000003e000007945 */ /* 0x000fe40003800200 */
[----:B------:R-:W-:-:S08]  /*0e70*/  DFMA R18, R30, R18, 6.75539944105574400000e+15 ;  /* 0x433800001e12742b */ /* 0x000fd00000000012 */
[----:B------:R-:W-:-:S08]  /*0e80*/  DADD R22, R18, -6.75539944105574400000e+15 ;  /* 0xc338000012167429 */ /* 0x000fd00000000000 */
[----:B------:R-:W-:Y:S01]  /*0e90*/  DFMA R20, R22, -UR12, R30 ;  /* 0x8000000c16147c2b */ /* 0x000fe2000800001e */
[----:B------:R-:W-:Y:S01]  /*0ea0*/  UMOV UR12, 0x3b39803f ;  /* 0x3b39803f000c7882 */ /* 0x000fe20000000000 */
[----:B------:R-:W-:-:S06]  /*0eb0*/  UMOV UR13, 0x3c7abc9e ;  /* 0x3c7abc9e000d7882 */ /* 0x000fcc0000000000 */
[----:B------:R-:W-:Y:S01]  /*0ec0*/  DFMA R22, R22, -UR12, R20 ;  /* 0x8000000c16167c2b */ /* 0x000fe20008000014 */
[----:B------:R-:W-:Y:S01]  /*0ed0*/  UMOV UR12, 0x69ce2bdf ;  /* 0x69ce2bdf000c7882 */ /* 0x000fe20000000000 */
[----:B------:R-:W-:Y:S01]  /*0ee0*/  IMAD.MOV.U32 R20, RZ, RZ, -0x35dec16 ;  /* 0xfca213eaff147424 */ /* 0x000fe200078e00ff */
[----:B------:R-:W-:Y:S01]  /*0ef0*/  UMOV UR13, 0x3e5ade15 ;  /* 0x3e5ade15000d7882 */ /* 0x000fe20000000000 */
[----:B------:R-:W-:-:S06]  /*0f00*/  IMAD.MOV.U32 R21, RZ, RZ, 0x3e928af3 ;  /* 0x3e928af3ff157424 */ /* 0x000fcc00078e00ff */
        /* <DEDUP_REMOVED lines=11> */
[----:B------:R-:W1:Y:S01]  /*0fc0*/  MUFU.RCP64H R21, R33 ;  /* 0x0000002100157308 */ /* 0x000e620000001800 */
[----:B------:R-:W-:Y:S01]  /*0fd0*/  UMOV UR13, 0x3f56c16c ;  /* 0x3f56c16c000d7882 */ /* 0x000fe20000000000 */
[----:B------:R-:W-:-:S04]  /*0fe0*/  IMAD.MOV.U32 R20, RZ, RZ, 0x1 ;  /* 0x00000001ff147424 */ /* 0x000fc800078e00ff */
[----:B------:R-:W-:Y:S01]  /*0ff0*/  DFMA R24, R22, R24, UR12 ;  /* 0x0000000c16187e2b */ /* 0x000fe20008000018 */
[----:B------:R-:W-:Y:S01]  /*1000*/  UMOV UR12, 0x11122322 ;  /* 0x11122322000c7882 */ /* 0x000fe20000000000 */
[----:B------:R-:W-:-:S06]  /*1010*/  UMOV UR13, 0x3f811111 ;  /* 0x3f811111000d7882 */ /* 0x000fcc0000000000 */
[----:B------:R-:W-:Y:S01]  /*1020*/  DFMA R26, R22, R24, UR12 ;  /* 0x0000000c161a7e2b */ /* 0x000fe20008000018 */
[----:B------:R-:W-:Y:S01]  /*1030*/  UMOV UR12, 0x555502a1 ;  /* 0x555502a1000c7882 */ /* 0x000fe20000000000 */
[----:B------:R-:W-:Y:S01]  /*1040*/  UMOV UR13, 0x3fa55555 ;  /* 0x3fa55555000d7882 */ /* 0x000fe20000000000 */
[----:B-1----:R-:W-:-:S05]  /*1050*/  DFMA R24, R20, -R32, 1 ;  /* 0x3ff000001418742b */ /* 0x002fca0000000820 */
[----:B------:R-:W-:Y:S01]  /*1060*/  DFMA R26, R22, R26, UR12 ;  /* 0x0000000c161a7e2b */ /* 0x000fe2000800001a */
[----:B------:R-:W-:Y:S01]  /*1070*/  UMOV UR12, 0x55555511 ;  /* 0x55555511000c7882 */ /* 0x000fe20000000000 */
[----:B------:R-:W-:Y:S01]  /*1080*/  UMOV UR13, 0x3fc55555 ;  /* 0x3fc55555000d7882 */ /* 0x000fe20000000000 */
[----:B------:R-:W-:-:S05]  /*1090*/  DFMA R24, R24, R24, R24 ;  /* 0x000000181818722b */ /* 0x000fca0000000018 */
[----:B------:R-:W-:Y:S01]  /*10a0*/  DFMA R26, R22, R26, UR12 ;  /* 0x0000000c161a7e2b */ /* 0x000fe2000800001a */
[----:B------:R-:W-:Y:S01]  /*10b0*/  UMOV UR12, 0xb ;  /* 0x0000000b000c7882 */ /* 0x000fe20000000000 */
[----:B------:R-:W-:Y:S01]  /*10c0*/  UMOV UR13, 0x3fe00000 ;  /* 0x3fe00000000d7882 */ /* 0x000fe20000000000 */
[----:B------:R-:W-:-:S05]  /*10d0*/  DFMA R20, R20, R24, R20 ;  /* 0x000000181414722b */ /* 0x000fca0000000014 */
[----:B------:R-:W-:-:S03]  /*10e0*/  DFMA R24, R22, R26, UR12 ;  /* 0x0000000c16187e2b */ /* 0x000fc6000800001a */
[----:B------:R-:W-:-:S05]  /*10f0*/  DFMA R26, R20, -R32, 1 ;  /* 0x3ff00000141a742b */ /* 0x000fca0000000820 */
[----:B------:R-:W-:-:S03]  /*1100*/  DFMA R24, R22, R24, 1 ;  /* 0x3ff000001618742b */ /* 0x000fc60000000018 */
[----:B------:R-:W-:-:S05]  /*1110*/  DFMA R20, R20, R26, R20 ;  /* 0x0000001a1414722b */ /* 0x000fca0000000014 */
[----:B------:R-:W-:-:S03]  /*1120*/  DFMA R22, R22, R24, 1 ;  /* 0x3ff000001616742b */ /* 0x000fc60000000018 */
[----:B------:R-:W-:-:S07]  /*1130*/  DMUL R24, R16, R20 ;  /* 0x0000001410187228 */ /* 0x000fce0000000000 */
[----:B------:R-:W-:Y:S01]  /*1140*/  IMAD R29, R18, 0x100000, R23 ;  /* 0x00100000121d7824 */ /* 0x000fe200078e0217 */
[----:B------:R-:W-:Y:S01]  /*1150*/  DFMA R26, R24, -R32, R16 ;  /* 0x80000020181a722b */ /* 0x000fe20000000010 */
[----:B------:R-:W-:Y:S01]  /*1160*/  IMAD.MOV.U32 R28, RZ, RZ, R22 ;  /* 0x000000ffff1c7224 */ /* 0x000fe200078e0016 */
[----:B------:R-:W-:Y:S09]  /*1170*/  @!P0 BRA `(.L_x_483) ;  /* 0x0000000000308947 */ /* 0x000ff20003800000 */
[----:B------:R-:W-:Y:S01]  /*1180*/  FSETP.GEU.AND P1, PT, |R31|, 4.2275390625, PT ;  /* 0x408748001f00780b */ /* 0x000fe20003f2e200 */
[C---:B------:R-:W-:Y:S02]  /*1190*/  DSETP.GEU.AND P0, PT, R30.reuse, RZ, PT ;  /* 0x000000ff1e00722a */ /* 0x040fe40003f0e000 */
[----:B------:R-:W-:-:S10]  /*11a0*/  DADD R30, R30, +INF ;  /* 0x7ff000001e1e7429 */ /* 0x000fd40000000000 */
[----:B------:R-:W-:Y:S02]  /*11b0*/  @!P1 LEA.HI R19, R18, R18, RZ, 0x1 ;  /* 0x0000001212139211 */ /* 0x000fe400078f08ff */
[----:B------:R-:W-:Y:S02]  /*11c0*/  FSEL R28, R30, RZ, P0 ;  /* 0x000000ff1e1c7208 */ /* 0x000fe40000000000 */
[----:B------:R-:W-:Y:S02]  /*11d0*/  @!P1 SHF.R.S32.HI R19, RZ, 0x1, R19 ;  /* 0x00000001ff139819 */ /* 0x000fe40000011413 */
[----:B------:R-:W-:Y:S02]  /*11e0*/  FSEL R29, R31, RZ, P0 ;  /* 0x000000ff1f1d7208 */ /* 0x000fe40000000000 */
[----:B------:R-:W-:Y:S01]  /*11f0*/  @!P1 LEA R23, R19, R23, 0x14 ;  /* 0x0000001713179211 */ /* 0x000fe200078ea0ff */
[----:B------:R-:W-:-:S05]  /*1200*/  @!P1 IMAD.IADD R18, R18, 0x1, -R19 ;  /* 0x0000000112129824 */ /* 0x000fca00078e0a13 */
[----:B------:R-:W-:Y:S01]  /*1210*/  @!P1 LEA R19, R18, 0x3ff00000, 0x14 ;  /* 0x3ff0000012139811 */ /* 0x000fe200078ea0ff */
[----:B------:R-:W-:-:S06]  /*1220*/  @!P1 IMAD.MOV.U32 R18, RZ, RZ, RZ ;  /* 0x000000ffff129224 */ /* 0x000fcc00078e00ff */
[----:B------:R-:W-:-:S11]  /*1230*/  @!P1 DMUL R28, R22, R18 ;  /* 0x00000012161c9228 */ /* 0x000fd60000000000 */
.L_x_483:
[----:B------:R-:W-:Y:S05]  /*1240*/  BSYNC.RECONVERGENT B0 ;  /* 0x0000000000007941 */ /* 0x000fea0003800200 */
.L_x_482:
[----:B------:R-:W-:Y:S01]  /*1250*/  DFMA R20, R20, R26, R24 ;  /* 0x0000001a1414722b */ /* 0x000fe20000000018 */
[----:B------:R-:W-:Y:S01]  /*1260*/  FSETP.GEU.AND P1, PT, |R17|, 6.5827683646048100446e-37, PT ;  /* 0x036000001100780b */ /* 0x000fe20003f2e200 */
[----:B0-----:R-:W-:Y:S01]  /*1270*/  DMUL R12, R28, R12 ;  /* 0x0000000c1c0c7228 */ /* 0x001fe20000000000 */
[----:B------:R-:W-:Y:S06]  /*1280*/  BSSY.RECONVERGENT B0, `(.L_x_484) ;  /* 0x000000b000007945 */ /* 0x000fec0003800200 */
[----:B------:R0:W-:Y:S01]  /*1290*/  STG.E.64 desc[UR8][R10.64], R12 ;  /* 0x0000000c0a007986 */ /* 0x0001e2000c101b08 */
[----:B------:R-:W-:-:S05]  /*12a0*/  FFMA R18, RZ, R33, R21 ;  /* 0x00000021ff127223 */ /* 0x000fca0000000015 */
[----:B------:R-:W-:-:S13]  /*12b0*/  FSETP.GT.AND P0, PT, |R18|, 1.469367938527859385e-39, PT ;  /* 0x001000001200780b */ /* 0x000fda0003f04200 */
[----:B0-----:R-:W-:Y:S05]  /*12c0*/  @P0 BRA P1, `(.L_x_485) ;  /* 0x0000000000180947 */ /* 0x001fea0000800000 */
[----:B------:R-:W-:Y:S01]  /*12d0*/  IMAD.MOV.U32 R20, RZ, RZ, R16 ;  /* 0x000000ffff147224 */ /* 0x000fe200078e0010 */
[----:B------:R-:W-:Y:S01]  /*12e0*/  MOV R34, 0x1330 ;  /* 0x0000133000227802 */ /* 0x000fe20000000f00 */
[----:B------:R-:W-:Y:S02]  /*12f0*/  IMAD.MOV.U32 R21, RZ, RZ, R17 ;  /* 0x000000ffff157224 */ /* 0x000fe400078e0011 */
[----:B------:R-:W-:Y:S02]  /*1300*/  IMAD.MOV.U32 R22, RZ, RZ, R32 ;  /* 0x000000ffff167224 */ /* 0x000fe400078e0020 */
[----:B------:R-:W-:-:S07]  /*1310*/  IMAD.MOV.U32 R23, RZ, RZ, R33 ;  /* 0x000000ffff177224 */ /* 0x000fce00078e0021 */
[----:B------:R-:W-:Y:S05]  /*1320*/  CALL.REL.NOINC `($__internal_7_$__cuda_sm20_div_rn_f64_full) ;  /* 0x00000004001c7944 */ /* 0x000fea0003c00000 */
.L_x_485:
[----:B------:R-:W-:Y:S05]  /*1330*/  BSYNC.RECONVERGENT B0 ;  /* 0x0000000000007941 */ /* 0x000fea0003800200 */
.L_x_484:
[----:B------:R-:W-:Y:S01]  /*1340*/  IMAD.MOV.U32 R12, RZ, RZ, 0x652b82fe ;  /* 0x652b82feff0c7424 */ /* 0x000fe200078e00ff */
[----:B------:R-:W-:Y:S01]  /*1350*/  UMOV UR12, 0xfefa39ef ;  /* 0xfefa39ef000c7882 */ /* 0x000fe20000000000 */
[----:B------:R-:W-:Y:S01]  /*1360*/  IMAD.MOV.U32 R13, RZ, RZ, 0x3ff71547 ;  /* 0x3ff71547ff0d7424 */ /* 0x000fe200078e00ff */
[----:B------:R-:W-:Y:S01]  /*1370*/  UMOV UR13, 0x3fe62e42 ;  /* 0x3fe62e42000d7882 */ /* 0x000fe20000000000 */
[----:B------:R-:W-:Y:S01]  /*1380*/  FSETP.GEU.AND P0, PT, |R21|, 4.1917929649353027344, PT ;  /* 0x4086232b1500780b */ /* 0x000fe20003f0e200 */
[----:B------:R-:W-:Y:S03]  /*1390*/  BSSY.RECONVERGENT B0, `(.L_x_486) ;  /* 0x0000036000007945 */ /* 0x000fe60003800200 */
[----:B------:R-:W-:-:S08]  /*13a0*/  DFMA R12, R20, R12, 6.75539944105574400000e+15 ;  /* 0x43380000140c742b */ /* 0x000fd0000000000c */
[----:B------:R-:W-:-:S08]  /*13b0*/  DADD R16, R12, -6.75539944105574400000e+15 ;  /* 0xc33800000c107429 */ /* 0x000fd00000000000 */
        /* <DEDUP_REMOVED lines=48> */
[----:B------:R-:W-:Y:S02]  /*16c0*/  @!P1 IMAD.MOV.U32 R12, RZ, RZ, R18 ;  /* 0x000000ffff0c9224 */ /* 0x000fe400078e0012 */
[----:B------:R-:W-:-:S06]  /*16d0*/  @!P1 IMAD.MOV.U32 R18, RZ, RZ, RZ ;  /* 0x000000ffff129224 */ /* 0x000fcc00078e00ff */
[----:B------:R-:W-:-:S11]  /*16e0*/  @!P1 DMUL R16, R12, R18 ;  /* 0x000000120c109228 */ /* 0x000fd60000000000 */
.L_x_487:
[----:B------:R-:W-:Y:S05]  /*16f0*/  BSYNC.RECONVERGENT B0 ;  /* 0x0000000000007941 */ /* 0x000fea0003800200 */
.L_x_486:
[----:B------:R-:W2:Y:S01]  /*1700*/  LDG.E.64 R12, desc[UR8][R6.64] ;  /* 0x00000008060c7981 */ /* 0x000ea2000c1e1b00 */
[----:B------:R-:W-:Y:S02]  /*1710*/  VIADD R3, R3, 0xffffffff ;  /* 0xffffffff03037836 */ /* 0x000fe40000000000 */
[----:B------:R-:W-:Y:S01]  /*1720*/  VIADD R0, R0, -UR5 ;  /* 0x8000000500007c36 */ /* 0x000fe20008000000 */
[----:B--2---:R-:W-:Y:S01]  /*1730*/  DMUL R12, R12, R16 ;  /* 0x000000100c0c7228 */ /* 0x004fe20000000000 */
[C---:B------:R-:W-:Y:S01]  /*1740*/  IADD3 R16, PT, PT, R4.reuse, -0x2, RZ ;  /* 0xfffffffe04107810 */ /* 0x040fe20007ffe0ff */
[----:B------:R-:W-:-:S03]  /*1750*/  VIADD R4, R4, 0xffffffff ;  /* 0xffffffff04047836 */ /* 0x000fc60000000000 */
[----:B------:R-:W-:Y:S02]  /*1760*/  ISETP.GT.AND P0, PT, R16, R5, PT ;  /* 0x000000051000720c */ /* 0x000fe40003f04270 */
[----:B------:R1:W-:Y:S11]  /*1770*/  STG.E.64 desc[UR8][R6.64], R12 ;  /* 0x0000000c06007986 */ /* 0x0003f6000c101b08 */
[----:B------:R-:W-:Y:S05]  /*1780*/  @P0 BRA `(.L_x_488) ;  /* 0xffffffec008c0947 */ /* 0x000fea000383ffff */
[----:B------:R-:W-:Y:S05]  /*1790*/  EXIT ;  /* 0x000000000000794d */ /* 0x000fea0003800000 */
        .weak           $__internal_7_$__cuda_sm20_div_rn_f64_full
        .type           $__internal_7_$__cuda_sm20_div_rn_f64_full,@function
        .size           $__internal_7_$__cuda_sm20_div_rn_f64_full,($__internal_8_$__cuda_sm20_dsqrt_rn_f64_mediumpath_v1 - $__internal_7_$__cuda_sm20_div_rn_f64_full)
$__internal_7_$__cuda_sm20_div_rn_f64_full:
[----:B------:R-:W-:Y:S01]  /*17a0*/  IMAD.MOV.U32 R19, RZ, RZ, R21 ;  /* 0x000000ffff137224 */ /* 0x000fe200078e0015 */
[C---:B------:R-:W-:Y:S01]  /*17b0*/  FSETP.GEU.AND P0, PT, |R23|.reuse, 1.469367938527859385e-39, PT ;  /* 0x001000001700780b */ /* 0x040fe20003f0e200 */
[----:B------:R-:W-:Y:S01]  /*17c0*/  IMAD.MOV.U32 R18, RZ, RZ, R20 ;  /* 0x000000ffff127224 */ /* 0x000fe200078e0014 */
[----:B------:R-:W-:Y:S01]  /*17d0*/  LOP3.LUT R20, R23, 0x800fffff, RZ, 0xc0, !PT ;  /* 0x800fffff17147812 */ /* 0x000fe200078ec0ff */
[----:B------:R-:W-:Y:S01]  /*17e0*/  IMAD.MOV.U32 R36, RZ, RZ, 0x1ca00000 ;  /* 0x1ca00000ff247424 */ /* 0x000fe200078e00ff */
[C---:B------:R-:W-:Y:S01]  /*17f0*/  FSETP.GEU.AND P2, PT, |R19|.reuse, 1.469367938527859385e-39, PT ;  /* 0x001000001300780b */ /* 0x040fe20003f4e200 */
[----:B------:R-:W-:Y:S01]  /*1800*/  IMAD.MOV.U32 R26, RZ, RZ, 0x1 ;  /* 0x00000001ff1a7424 */ /* 0x000fe200078e00ff */
[----:B------:R-:W-:Y:S01]  /*1810*/  LOP3.LUT R21, R20, 0x3ff00000, RZ, 0xfc, !PT ;  /* 0x3ff0000014157812 */ /* 0x000fe200078efcff */
[----:B------:R-:W-:Y:S01]  /*1820*/  IMAD.MOV.U32 R20, RZ, RZ, R22 ;  /* 0x000000ffff147224 */ /* 0x000fe200078e0016 */
[----:B------:R-:W-:Y:S01]  /*1830*/  LOP3.LUT R35, R19, 0x7ff00000, RZ, 0xc0, !PT ;  /* 0x7ff0000013237812 */ /* 0x000fe200078ec0ff */
[----:B------:R-:W-:Y:S01]  /*1840*/  BSSY.RECONVERGENT B1, `(.L_x_489) ;  /* 0x000004f000017945 */ /* 0x000fe20003800200 */
[----:B------:R-:W-:-:S03]  /*1850*/  LOP3.LUT R37, R23, 0x7ff00000, RZ, 0xc0, !PT ;  /* 0x7ff0000017257812 */ /* 0x000fc600078ec0ff */
[----:B------:R-:W-:Y:S01]  /*1860*/  @!P0 DMUL R20, R22, 8.98846567431157953865e+307 ;  /* 0x7fe0000016148828 */ /* 0x000fe20000000000 */
[----:B------:R-:W-:-:S03]  /*1870*/  ISETP.GE.U32.AND P1, PT, R35, R37, PT ;  /* 0x000000252300720c */ /* 0x000fc60003f26070 */
[----:B------:R-:W-:Y:S01]  /*1880*/  @!P2 LOP3.LUT R24, R23, 0x7ff00000, RZ, 0xc0, !PT ;  /* 0x7ff000001718a812 */ /* 0x000fe200078ec0ff */
[----:B------:R-:W-:Y:S01]  /*1890*/  @!P2 IMAD.MOV.U32 R28, RZ, RZ, RZ ;  /* 0x000000ffff1ca224 */ /* 0x000fe200078e00ff */
[----:B------:R-:W0:Y:S01]  /*18a0*/  MUFU.RCP64H R27, R21 ;  /* 0x00000015001b7308 */ /* 0x000e220000001800 */
[C---:B------:R-:W-:Y:S02]  /*18b0*/  SEL R25, R36.reuse, 0x63400000, !P1 ;  /* 0x6340000024197807 */ /* 0x040fe40004800000 */
[----:B------:R-:W-:Y:S02]  /*18c0*/  @!P2 ISETP.GE.U32.AND P3, PT, R35, R24, PT ;  /* 0x000000182300a20c */ /* 0x000fe40003f66070 */
[----:B------:R-:W-:Y:S02]  /*18d0*/  LOP3.LUT R25, R25, 0x800fffff, R19, 0xf8, !PT ;  /* 0x800fffff19197812 */ /* 0x000fe400078ef813 */
[----:B------:R-:W-:Y:S02]  /*18e0*/  @!P2 SEL R29, R36, 0x63400000, !P3 ;  /* 0x63400000241da807 */ /* 0x000fe40005800000 */
[----:B------:R-:W-:-:S02]  /*18f0*/  MOV R24, R18 ;  /* 0x0000001200187202 */ /* 0x000fc40000000f00 */
[----:B------:R-:W-:Y:S02]  /*1900*/  @!P2 LOP3.LUT R29, R29, 0x80000000, R19, 0xf8, !PT ;  /* 0x800000001d1da812 */ /* 0x000fe400078ef813 */
[----:B------:R-:W-:Y:S02]  /*1910*/  @!P0 LOP3.LUT R37, R21, 0x7ff00000, RZ, 0xc0, !PT ;  /* 0x7ff0000015258812 */ /* 0x000fe400078ec0ff */
[----:B------:R-:W-:-:S06]  /*1920*/  @!P2 LOP3.LUT R29, R29, 0x100000, RZ, 0xfc, !PT ;  /* 0x001000001d1da812 */ /* 0x000fcc00078efcff */
[----:B------:R-:W-:Y:S02]  /*1930*/  @!P2 DFMA R24, R24, 2, -R28 ;  /* 0x400000001818a82b */ /* 0x000fe4000000081c */
[----:B0-----:R-:W-:-:S08]  /*1940*/  DFMA R28, R26, -R20, 1 ;  /* 0x3ff000001a1c742b */ /* 0x001fd00000000814 */
[----:B------:R-:W-:-:S08]  /*1950*/  DFMA R28, R28, R28, R28 ;  /* 0x0000001c1c1c722b */ /* 0x000fd0000000001c */
[----:B------:R-:W-:-:S08]  /*1960*/  DFMA R28, R26, R28, R26 ;  /* 0x0000001c1a1c722b */ /* 0x000fd0000000001a */
[----:B------:R-:W-:-:S08]  /*1970*/  DFMA R26, R28, -R20, 1 ;  /* 0x3ff000001c1a742b */ /* 0x000fd00000000814 */
[----:B------:R-:W-:-:S08]  /*1980*/  DFMA R26, R28, R26, R28 ;  /* 0x0000001a1c1a722b */ /* 0x000fd0000000001c */
[----:B------:R-:W-:-:S08]  /*1990*/  DMUL R28, R26, R24 ;  /* 0x000000181a1c7228 */ /* 0x000fd00000000000 */
[----:B------:R-:W-:-:S08]  /*19a0*/  DFMA R30, R28, -R20, R24 ;  /* 0x800000141c1e722b */ /* 0x000fd00000000018 */
[----:B------:R-:W-:Y:S01]  /*19b0*/  DFMA R30, R26, R30, R28 ;  /* 0x0000001e1a1e722b */ /* 0x000fe2000000001c */
[----:B------:R-:W-:Y:S01]  /*19c0*/  IMAD.MOV.U32 R26, RZ, RZ, R35 ;  /* 0x000000ffff1a7224 */ /* 0x000fe200078e0023 */
[----:B------:R-:W-:-:S05]  /*19d0*/  @!P2 LOP3.LUT R26, R25, 0x7ff00000, RZ, 0xc0, !PT ;  /* 0x7ff00000191aa812 */ /* 0x000fca00078ec0ff */
[----:B------:R-:W-:-:S05]  /*19e0*/  VIADD R27, R26, 0xffffffff ;  /* 0xffffffff1a1b7836 */ /* 0x000fca0000000000 */
[----:B------:R-:W-:Y:S01]  /*19f0*/  ISETP.GT.U32.AND P0, PT, R27, 0x7feffffe, PT ;  /* 0x7feffffe1b00780c */ /* 0x000fe20003f04070 */
[----:B------:R-:W-:-:S05]  /*1a00*/  VIADD R27, R37, 0xffffffff ;  /* 0xffffffff251b7836 */ /* 0x000fca0000000000 */
[----:B------:R-:W-:-:S13]  /*1a10*/  ISETP.GT.U32.OR P0, PT, R27, 0x7feffffe, P0 ;  /* 0x7feffffe1b00780c */ /* 0x000fda0000704470 */
        /* <DEDUP_REMOVED lines=19> */
[----:B------:R-:W-:Y:S01]  /*1b50*/  DMUL.RP R20, R30, R20 ;  /* 0x000000141e147228 */ /* 0x000fe20000008000 */
[----:B------:R-:W-:-:S06]  /*1b60*/  IMAD.MOV.U32 R18, RZ, RZ, RZ ;  /* 0x000000ffff127224 */ /* 0x000fcc00078e00ff */
[----:B------:R-:W-:-:S03]  /*1b70*/  DFMA R18, R28, -R18, R30 ;  /* 0x800000121c12722b */ /* 0x000fc6000000001e */
[----:B------:R-:W-:-:S03]  /*1b80*/  LOP3.LUT R23, R21, R23, RZ, 0x3c, !PT ;  /* 0x0000001715177212 */ /* 0x000fc600078e3cff */
[----:B------:R-:W-:-:S04]  /*1b90*/  IADD3 R18, PT, PT, -R26, -0x43300000, RZ ;  /* 0xbcd000001a127810 */ /* 0x000fc80007ffe1ff */
[----:B------:R-:W-:-:S04]  /*1ba0*/  FSETP.NEU.AND P0, PT, |R19|, R18, PT ;  /* 0x000000121300720b */ /* 0x000fc80003f0d200 */
[----:B------:R-:W-:Y:S02]  /*1bb0*/  FSEL R28, R20, R28, !P0 ;  /* 0x0000001c141c7208 */ /* 0x000fe40004000000 */
[----:B------:R-:W-:Y:S01]  /*1bc0*/  FSEL R29, R23, R29, !P0 ;  /* 0x0000001d171d7208 */ /* 0x000fe20004000000 */
[----:B------:R-:W-:Y:S06]  /*1bd0*/  BRA `(.L_x_491) ;  /* 0x0000000000547947 */ /* 0x000fec0003800000 */
.L_x_490:
        /* <DEDUP_REMOVED lines=16> */
.L_x_493:
[----:B------:R-:W-:Y:S01]  /*1ce0*/  LOP3.LUT R29, R23, 0x80000, RZ, 0xfc, !PT ;  /* 0x00080000171d7812 */ /* 0x000fe200078efcff */
[----:B------:R-:W-:Y:S01]  /*1cf0*/  IMAD.MOV.U32 R28, RZ, RZ, R22 ;  /* 0x000000ffff1c7224 */ /* 0x000fe200078e0016 */
[----:B------:R-:W-:Y:S06]  /*1d00*/  BRA `(.L_x_491) ;  /* 0x0000000000087947 */ /* 0x000fec0003800000 */
.L_x_492:
[----:B------:R-:W-:Y:S01]  /*1d10*/  LOP3.LUT R29, R19, 0x80000, RZ, 0xfc, !PT ;  /* 0x00080000131d7812 */ /* 0x000fe200078efcff */
[----:B------:R-:W-:-:S07]  /*1d20*/  IMAD.MOV.U32 R28, RZ, RZ, R18 ;  /* 0x000000ffff1c7224 */ /* 0x000fce00078e0012 */
.L_x_491:
[----:B------:R-:W-:Y:S05]  /*1d30*/  BSYNC.RECONVERGENT B1 ;  /* 0x0000000000017941 */ /* 0x000fea0003800200 */
.L_x_489:
[----:B------:R-:W-:Y:S02]  /*1d40*/  IMAD.MOV.U32 R35, RZ, RZ, 0x0 ;  /* 0x00000000ff237424 */ /* 0x000fe400078e00ff */
[----:B------:R-:W-:Y:S02]  /*1d50*/  IMAD.MOV.U32 R20, RZ, RZ, R28 ;  /* 0x000000ffff147224 */ /* 0x000fe400078e001c */
[----:B------:R-:W-:Y:S01]  /*1d60*/  IMAD.MOV.U32 R21, RZ, RZ, R29 ;  /* 0x000000ffff157224 */ /* 0x000fe200078e001d */
[----:B------:R-:W-:Y:S06]  /*1d70*/  RET.REL.NODEC R34 `(_Z11fdir_nonisoPdS_S_S_S_S_ddddiiiii) ;  /* 0xffffffe022a07950 */ /* 0x000fec0003c3ffff */
        .weak           $__internal_8_$__cuda_sm20_dsqrt_rn_f64_mediumpath_v1
        .type           $__internal_8_$__cuda_sm20_dsqrt_rn_f64_mediumpath_v1,@function
        .size           $__internal_8_$__cuda_sm20_dsqrt_rn_f64_mediumpath_v1,($_Z11fdir_nonisoPdS_S_S_S_S_ddddiiiii$__internal_accurate_pow - $__internal_8_$__cuda_sm20_dsqrt_rn_f64_mediumpath_v1)
$__internal_8_$__cuda_sm20_dsqrt_rn_f64_mediumpath_v1:
[----:B------:R-:W-:Y:S01]  /*1d80*/  ISETP.GE.U32.AND P0, PT, R18, -0x3400000, PT ;  /* 0xfcc000001200780c */ /* 0x000fe20003f06070 */
[----:B------:R-:W-:Y:S01]  /*1d90*/  BSSY.RECONVERGENT B1, `(.L_x_494) ;  /* 0x0000026000017945 */ /* 0x000fe20003800200 */
[----:B------:R-:W-:Y:S01]  /*1da0*/  IMAD.MOV.U32 R26, RZ, RZ, R28 ;  /* 0x000000ffff1a7224 */ /* 0x000fe200078e001c */
[----:B------:R-:W-:Y:S01]  /*1db0*/  MOV R19, R25 ;  /* 0x0000001900137202 */ /* 0x000fe20000000f00 */
[----:B------:R-:W-:-:S09]  /*1dc0*/  IMAD.MOV.U32 R18, RZ, RZ, R24 ;  /* 0x000000ffff127224 */ /* 0x000fd200078e0018 */
[----:B------:R-:W-:Y:S05]  /*1dd0*/  @!P0 BRA `(.L_x_495) ;  /* 0x0000000000208947 */ /* 0x000fea0003800000 */
[----:B------:R-:W-:-:S10]  /*1de0*/  DFMA.RM R18, R18, R26, R22 ;  /* 0x0000001a1212722b */ /* 0x000fd40000004016 */
[----:B------:R-:W-:-:S05]  /*1df0*/  IADD3 R22, P0, PT, R18, 0x1, RZ ;  /* 0x0000000112167810 */ /* 0x000fca0007f1e0ff */
[----:B------:R-:W-:-:S06]  /*1e00*/  IMAD.X R23, RZ, RZ, R19, P0 ;  /* 0x000000ffff177224 */ /* 0x000fcc00000e0613 */
[----:B------:R-:W-:-:S08]  /*1e10*/  DFMA.RP R16, -R18, R22, R16 ;  /* 0x000000161210722b */ /* 0x000fd00000008110 */
[----:B------:R-:W-:-:S06]  /*1e20*/  DSETP.GT.AND P0, PT, R16, RZ, PT ;  /* 0x000000ff1000722a */ /* 0x000fcc0003f04000 */
[----:B------:R-:W-:Y:S02]  /*1e30*/  FSEL R18, R22, R18, P0 ;  /* 0x0000001216127208 */ /* 0x000fe40000000000 */
[----:B------:R-:W-:Y:S01]  /*1e40*/  FSEL R19, R23, R19, P0 ;  /* 0x0000001317137208 */ /* 0x000fe20000000000 */
[----:B------:R-:W-:Y:S06]  /*1e50*/  BRA `(.L_x_496) ;  /* 0x0000000000647947 */ /* 0x000fec0003800000 */
.L_x_495:
[----:B------:R-:W-:-:S14]  /*1e60*/  DSETP.NE.AND P0, PT, R16, RZ, PT ;  /* 0x000000ff1000722a */ /* 0x000fdc0003f05000 */
[----:B------:R-:W-:Y:S05]  /*1e70*/  @!P0 BRA `(.L_x_497) ;  /* 0x0000000000588947 */ /* 0x000fea0003800000 */
[----:B------:R-:W-:-:S13]  /*1e80*/  ISETP.GE.AND P0, PT, R17, RZ, PT ;  /* 0x000000ff1100720c */ /* 0x000fda0003f06270 */
[----:B------:R-:W-:Y:S02]  /*1e90*/  @!P0 IMAD.MOV.U32 R18, RZ, RZ, 0x0 ;  /* 0x00000000ff128424 */ /* 0x000fe400078e00ff */
[----:B------:R-:W-:Y:S01]  /*1ea0*/  @!P0 IMAD.MOV.U32 R19, RZ, RZ, -0x80000 ;  /* 0xfff80000ff138424 */ /* 0x000fe200078e00ff */
[----:B------:R-:W-:Y:S06]  /*1eb0*/  @!P0 BRA `(.L_x_496) ;  /* 0x00000000004c8947 */ /* 0x000fec0003800000 */
[----:B------:R-:W-:-:S13]  /*1ec0*/  ISETP.GT.AND P0, PT, R17, 0x7fefffff, PT ;  /* 0x7fefffff1100780c */ /* 0x000fda0003f04270 */
[----:B------:R-:W-:Y:S05]  /*1ed0*/  @P0 BRA `(.L_x_497) ;  /* 0x0000000000400947 */ /* 0x000fea0003800000 */
[----:B------:R-:W-:Y:S01]  /*1ee0*/  DMUL R16, R16, 8.11296384146066816958e+31 ;  /* 0x4690000010107828 */ /* 0x000fe20000000000 */
[----:B------:R-:W-:Y:S02]  /*1ef0*/  IMAD.MOV.U32 R18, RZ, RZ, RZ ;  /* 0x000000ffff127224 */ /* 0x000fe400078e00ff */
[----:B------:R-:W-:Y:S02]  /*1f00*/  IMAD.MOV.U32 R24, RZ, RZ, 0x0 ;  /* 0x00000000ff187424 */ /* 0x000fe400078e00ff */
[----:B------:R-:W-:Y:S01]  /*1f10*/  IMAD.MOV.U32 R25, RZ, RZ, 0x3fd80000 ;  /* 0x3fd80000ff197424 */ /* 0x000fe200078e00ff */
[----:B------:R-:W0:Y:S02]  /*1f20*/  MUFU.RSQ64H R19, R17 ;  /* 0x0000001100137308 */ /* 0x000e240000001c00 */
[----:B0-----:R-:W-:-:S08]  /*1f30*/  DMUL R22, R18, R18 ;  /* 0x0000001212167228 */ /* 0x001fd00000000000 */
[----:B------:R-:W-:-:S08]  /*1f40*/  DFMA R22, R16, -R22, 1 ;  /* 0x3ff000001016742b */ /* 0x000fd00000000816 */
[----:B------:R-:W-:Y:S02]  /*1f50*/  DFMA R24, R22, R24, 0.5 ;  /* 0x3fe000001618742b */ /* 0x000fe40000000018 */
[----:B------:R-:W-:-:S08]  /*1f60*/  DMUL R22, R18, R22 ;  /* 0x0000001612167228 */ /* 0x000fd00000000000 */
[----:B------:R-:W-:-:S08]  /*1f70*/  DFMA R22, R24, R22, R18 ;  /* 0x000000161816722b */ /* 0x000fd00000000012 */
[----:B------:R-:W-:Y:S02]  /*1f80*/  DMUL R18, R16, R22 ;  /* 0x0000001610127228 */ /* 0x000fe40000000000 */
[----:B------:R-:W-:-:S06]  /*1f90*/  VIADD R23, R23, 0xfff00000 ;  /* 0xfff0000017177836 */ /* 0x000fcc0000000000 */
[----:B------:R-:W-:-:S08]  /*1fa0*/  DFMA R24, R18, -R18, R16 ;  /* 0x800000121218722b */ /* 0x000fd00000000010 */
[----:B------:R-:W-:-:S10]  /*1fb0*/  DFMA R18, R22, R24, R18 ;  /* 0x000000181612722b */ /* 0x000fd40000000012 */
[----:B------:R-:W-:Y:S01]  /*1fc0*/  IADD3 R19, PT, PT, R19, -0x3500000, RZ ;  /* 0xfcb0000013137810 */ /* 0x000fe20007ffe0ff */
[----:B------:R-:W-:Y:S06]  /*1fd0*/  BRA `(.L_x_496) ;  /* 0x0000000000047947 */ /* 0x000fec0003800000 */
.L_x_497:
[----:B------:R-:W-:-:S11]  /*1fe0*/  DADD R18, R16, R16 ;  /* 0x0000000010127229 */ /* 0x000fd60000000010 */
.L_x_496:
[----:B------:R-:W-:Y:S05]  /*1ff0*/  BSYNC.RECONVERGENT B1 ;  /* 0x0000000000017941 */ /* 0x000fea0003800200 */
.L_x_494:
[----:B------:R-:W-:Y:S02]  /*2000*/  IMAD.MOV.U32 R21, RZ, RZ, 0x0 ;  /* 0x00000000ff157424 */ /* 0x000fe400078e00ff */
[----:B------:R-:W-:Y:S02]  /*2010*/  IMAD.MOV.U32 R32, RZ, RZ, R18 ;  /* 0x000000ffff207224 */ /* 0x000fe400078e0012 */
[----:B------:R-:W-:Y:S01]  /*2020*/  IMAD.MOV.U32 R33, RZ, RZ, R19 ;  /* 0x000000ffff217224 */ /* 0x000fe200078e0013 */
[----:B------:R-:W-:Y:S06]  /*2030*/  RET.REL.NODEC R20 `(_Z11fdir_nonisoPdS_S_S_S_S_ddddiiiii) ;  /* 0xffffffdc14f07950 */ /* 0x000fec0003c3ffff */
        .type           $_Z11fdir_nonisoPdS_S_S_S_S_ddddiiiii$__internal_accurate_pow,@function
        .size           $_Z11fdir_nonisoPdS_S_S_S_S_ddddiiiii$__internal_accurate_pow,(.L_x_1103 - $_Z11fdir_nonisoPdS_S_S_S_S_ddddiiiii$__internal_accurate_pow)
$_Z11fdir_nonisoPdS_S_S_S_S_ddddiiiii$__internal_accurate_pow:
        /* <DEDUP_REMOVED lines=9> */
[----:B------:R-:W-:Y:S01]  /*20d0*/  @!P5 DMUL R28, R18, 1.80143985094819840000e+16 ;  /* 0x43500000121cd828 */ /* 0x000fe20000000000 */
[--C-:B------:R-:W-:Y:S01]  /*20e0*/  IMAD.MOV.U32 R18, RZ, RZ, R35.reuse ;  /* 0x000000ffff127224 */ /* 0x100fe200078e0023 */
[----:B------:R-:W-:-:S08]  /*20f0*/  SHF.R.U32.HI R35, RZ, 0x14, R35 ;  /* 0x00000014ff237819 */ /* 0x000fd00000011623 */
[----:B------:R-:W-:Y:S01]  /*2100*/  @!P5 IMAD.MOV.U32 R18, RZ, RZ, R29 ;  /* 0x000000ffff12d224 */ /* 0x000fe200078e001d */
[----:B------:R-:W-:Y:S02]  /*2110*/  @!P5 MOV R20, R28 ;  /* 0x0000001c0014d202 */ /* 0x000fe40000000f00 */
[----:B------:R-:W-:Y:S02]  /*2120*/  @!P5 LEA.HI R35, R29, 0xffffffca, RZ, 0xc ;  /* 0xffffffca1d23d811 */ /* 0x000fe400078f60ff */
[----:B------:R-:W-:-:S04]  /*2130*/  LOP3.LUT R18, R18, 0x800fffff, RZ, 0xc0, !PT ;  /* 0x800fffff12127812 */ /* 0x000fc800078ec0ff */
[----:B------:R-:W-:Y:S01]  /*2140*/  LOP3.LUT R21, R18, 0x3ff00000, RZ, 0xfc, !PT ;  /* 0x3ff0000012157812 */ /* 0x000fe200078efcff */
[----:B------:R-:W-:-:S03]  /*2150*/  IMAD.MOV.U32 R18, RZ, RZ, RZ ;  /* 0x000000ffff127224 */ /* 0x000fc600078e00ff */
[----:B------:R-:W-:-:S13]  /*2160*/  ISETP.GE.U32.AND P6, PT, R21, 0x3ff6a09f, PT ;  /* 0x3ff6a09f1500780c */ /* 0x000fda0003fc6070 */
[----:B------:R-:W-:-:S04]  /*2170*/  @P6 VIADD R19, R21, 0xfff00000 ;  /* 0xfff0000015136836 */ /* 0x000fc80000000000 */
[----:B------:R-:W-:-:S06]  /*2180*/  @P6 IMAD.MOV.U32 R21, RZ, RZ, R19 ;  /* 0x000000ffff156224 */ /* 0x000fcc00078e0013 */
        /* <DEDUP_REMOVED lines=33> */
[----:B------:R-:W-:-:S08]  /*23a0*/  DFMA R20, R30, R26, UR12 ;  /* 0x0000000c1e147e2b */ /* 0x000fd0000800001a */
[----:B------:R-:W-:Y:S01]  /*23b0*/  DADD R24, -R20, UR12 ;  /* 0x0000000c14187e29 */ /* 0x000fe20008000100 */
[----:B------:R-:W-:Y:S01]  /*23c0*/  UMOV UR12, 0xb9e7b0 ;  /* 0x00b9e7b0000c7882 */ /* 0x000fe20000000000 */
[----:B------:R-:W-:-:S06]  /*23d0*/  UMOV UR13, 0x3c46a4cb ;  /* 0x3c46a4cb000d7882 */ /* 0x000fcc0000000000 */
[----:B------:R-:W-:Y:S02]  /*23e0*/  DFMA R24, R30, R26, R24 ;  /* 0x0000001a1e18722b */ /* 0x000fe40000000018 */
[----:B------:R-:W-:-:S06]  /*23f0*/  DMUL R26, R18, R18 ;  /* 0x00000012121a7228 */ /* 0x000fcc0000000000 */
[----:B------:R-:W-:Y:S01]  /*2400*/  DADD R24, R24, -UR12 ;  /* 0x8000000c18187e29 */ /* 0x000fe20008000000 */
[----:B------:R-:W-:Y:S01]  /*2410*/  UMOV UR12, 0x80000000 ;  /* 0x80000000000c7882 */ /* 0x000fe20000000000 */
[----:B------:R-:W-:Y:S01]  /*2420*/  DFMA R30, R18, R18, -R26 ;  /* 0x00000012121e722b */ /* 0x000fe2000000081a */
[----:B------:R-:W-:-:S07]  /*2430*/  UMOV UR13, 0x43300000 ;  /* 0x43300000000d7882 */ /* 0x000fce0000000000 */
[C---:B------:R-:W-:Y:S02]  /*2440*/  DFMA R28, R18.reuse, R28, R30 ;  /* 0x0000001c121c722b */ /* 0x040fe4000000001e */
        /* <DEDUP_REMOVED lines=19> */
[----:B------:R-:W-:-:S06]  /*2580*/  @P6 VIADD R24, R35, 0xfffffc02 ;  /* 0xfffffc0223186836 */ /* 0x000fcc0000000000 */
        /* <DEDUP_REMOVED lines=10> */
[----:B------:R-:W-:Y:S01]  /*2630*/  DFMA R20, R18, -UR12, R22 ;  /* 0x8000000c12147c2b */ /* 0x000fe20008000016 */
[----:B------:R-:W-:Y:S01]  /*2640*/  LOP3.LUT R27, R37, 0xff0fffff, RZ, 0xc0, !PT ;  /* 0xff0fffff251b7812 */ /* 0x000fe200078ec0ff */
[----:B------:R-:W-:-:S06]  /*2650*/  IMAD.MOV.U32 R26, RZ, RZ, R36 ;  /* 0x000000ffff1a7224 */ /* 0x000fcc00078e0024 */
[----:B------:R-:W-:-:S08]  /*2660*/  DADD R20, -R24, R20 ;  /* 0x0000000018147229 */ /* 0x000fd00000000114 */
[----:B------:R-:W-:-:S08]  /*2670*/  DADD R20, R28, -R20 ;  /* 0x000000001c147229 */ /* 0x000fd00000000814 */
[----:B------:R-:W-:Y:S01]  /*2680*/  DFMA R20, R18, UR14, R20 ;  /* 0x0000000e12147c2b */ /* 0x000fe20008000014 */
[----:B------:R-:W-:-:S05]  /*2690*/  IMAD.SHL.U32 R18, R37, 0x2, RZ ;  /* 0x0000000225127824 */ /* 0x000fca00078e00ff */
[----:B------:R-:W-:Y:S02]  /*26a0*/  ISETP.GT.U32.AND P5, PT, R18, -0x2000001, PT ;  /* 0xfdffffff1200780c */ /* 0x000fe40003fa4070 */
[----:B------:R-:W-:Y:S02]  /*26b0*/  DADD R18, R22, R20 ;  /* 0x0000000016127229 */ /* 0x000fe40000000014 */
[----:B------:R-:W-:-:S06]  /*26c0*/  SEL R27, R27, R37, P5 ;  /* 0x000000251b1b7207 */ /* 0x000fcc0002800000 */
        /* <DEDUP_REMOVED lines=63> */
.L_x_498:
[----:B------:R-:W-:Y:S01]  /*2ac0*/  DFMA R26, R26, R24, R24 ;  /* 0x000000181a1a722b */ /* 0x000fe20000000018 */
[----:B------:R-:W-:Y:S01]  /*2ad0*/  IMAD.MOV.U32 R35, RZ, RZ, 0x0 ;  /* 0x00000000ff237424 */ /* 0x000fe200078e00ff */
[----:B------:R-:W-:-:S08]  /*2ae0*/  DSETP.NEU.AND P5, PT, |R24|, +INF , PT ;  /* 0x7ff000001800742a */ /* 0x000fd00003fad200 */
[----:B------:R-:W-:Y:S02]  /*2af0*/  FSEL R22, R24, R26, !P5 ;  /* 0x0000001a18167208 */ /* 0x000fe40006800000 */
[----:B------:R-:W-:Y:S01]  /*2b00*/  FSEL R24, R25, R27, !P5 ;  /* 0x0000001b19187208 */ /* 0x000fe20006800000 */
[----:B------:R-:W-:Y:S06]  /*2b10*/  RET.REL.NODEC R34 `(_Z11fdir_nonisoPdS_S_S_S_S_ddddiiiii) ;  /* 0xffffffd422387950 */ /* 0x000fec0003c3ffff */
.L_x_499:
        /* <DEDUP_REMOVED lines=14> */
.L_x_1103:


//--------------------- .text._Z8fdir_isoPdS_S_S_ddddiiiii --------------------------
	.section	.text._Z8fdir_isoPdS_S_S_ddddiiiii,"ax",@progbits
	.align	128
        .global         _Z8fdir_isoPdS_S_S_ddddiiiii
        .type           _Z8fdir_isoPdS_S_S_ddddiiiii,@function
        .size           _Z8fdir_isoPdS_S_S_ddddiiiii,(.L_x_1106 - _Z8fdir_isoPdS_S_S_ddddiiiii)
        .other          _Z8fdir_isoPdS_S_S_ddddiiiii,@"STO_CUDA_ENTRY STV_DEFAULT"
_Z8fdir_isoPdS_S_S_ddddiiiii:
.text._Z8fdir_isoPdS_S_S_ddddiiiii:
        /* <DEDUP_REMOVED lines=47> */
[----:B------:R-:W-:Y:S05]  /*02f0*/  CALL.REL.NOINC `($__internal_9_$__cuda_sm20_div_rn_f64_full) ;  /* 0x0000000c00b87944 */ /* 0x000fea0003c00000 */
.L_x_500:
[----:B------:R-:W0:Y:S01]  /*0300*/  LDCU.64 UR6, c[0x0][0x3c8] ;  /* 0x00007900ff0677ac */ /* 0x000e220008000a00 */
[----:B------:R-:W1:Y:S01]  /*0310*/  LDC.64 R12, c[0x0][0x3a0] ;  /* 0x0000e800ff0c7b82 */ /* 0x000e620000000a00 */
[----:B------:R-:W2:Y:S01]  /*0320*/  LDCU.64 UR10, c[0x0][0x388] ;  /* 0x00007100ff0a77ac */ /* 0x000ea20008000a00 */
[----:B------:R-:W-:Y:S01]  /*0330*/  DMUL R2, R2, R2 ;  /* 0x0000000202027228 */ /* 0x000fe20000000000 */
[----:B------:R-:W3:Y:S05]  /*0340*/  LDCU UR12, c[0x0][0x3d0] ;  /* 0x00007a00ff0c77ac */ /* 0x000eea0008000800 */
[----:B------:R-:W4:Y:S01]  /*0350*/  LDC.64 R14, c[0x0][0x380] ;  /* 0x0000e000ff0e7b82 */ /* 0x000f220000000a00 */
[----:B0-----:R-:W-:Y:S01]  /*0360*/  IMAD R0, R7, UR6, R7 ;  /* 0x0000000607007c24 */ /* 0x001fe2000f8e0207 */
[----:B------:R-:W-:-:S04]  /*0370*/  USHF.R.S32.HI UR4, URZ, 0x1f, UR6 ;  /* 0x0000001fff047899 */ /* 0x000fc80008011406 */
[----:B------:R-:W-:-:S04]  /*0380*/  IADD3 R6, P0, PT, R0, UR6, RZ ;  /* 0x0000000600067c10 */ /* 0x000fc8000ff1e0ff */
[----:B------:R-:W-:Y:S02]  /*0390*/  LEA.HI.X.SX32 R9, R0, UR4, 0x1, P0 ;  /* 0x0000000400097c11 */ /* 0x000fe400080f0eff */
[C---:B--2---:R-:W-:Y:S01]  /*03a0*/  LEA R8, P0, R6.reuse, UR10, 0x3 ;  /* 0x0000000a06087c11 */ /* 0x044fe2000f8018ff */
[----:B------:R-:W0:Y:S03]  /*03b0*/  LDCU UR4, c[0x0][0x3c0] ;  /* 0x00007800ff0477ac */ /* 0x000e260008000800 */
[----:B------:R-:W-:-:S06]  /*03c0*/  LEA.HI.X R9, R6, UR11, R9, 0x3, P0 ;  /* 0x0000000b06097c11 */ /* 0x000fcc00080f1c09 */
[----:B------:R-:W2:Y:S01]  /*03d0*/  LDG.E.64 R8, desc[UR8][R8.64+-0x8] ;  /* 0xfffff80808087981 */ /* 0x000ea2000c1e1b00 */
        /* <DEDUP_REMOVED lines=9> */
[----:B--2---:R-:W-:Y:S01]  /*0470*/  DMUL R2, R2, R8 ;  /* 0x0000000802027228 */ /* 0x004fe20000000000 */
[----:B------:R-:W-:-:S04]  /*0480*/  IMAD R9, R7, UR12, R32 ;  /* 0x0000000c07097c24 */ /* 0x000fc8000f8e0220 */
[----:B------:R-:W-:-:S03]  /*0490*/  IMAD R9, R4, UR5, R9 ;  /* 0x0000000504097c24 */ /* 0x000fc6000f8e0209 */
[----:B------:R-:W-:Y:S01]  /*04a0*/  DMUL R10, R2, R10 ;  /* 0x0000000a020a7228 */ /* 0x000fe20000000000 */
[----:B----4-:R-:W-:-:S06]  /*04b0*/  IMAD.WIDE R14, R9, 0x8, R14 ;  /* 0x00000008090e7825 */ /* 0x010fcc00078e020e */
[----:B------:R0:W-:Y:S01]  /*04c0*/  STG.E.64 desc[UR8][R14.64], R10 ;  /* 0x0000000a0e007986 */ /* 0x0001e2000c101b08 */
[----:B------:R-:W-:Y:S05]  /*04d0*/  @!P0 EXIT ;  /* 0x000000000000894d */ /* 0x000fea0003800000 */
[----:B------:R-:W1:Y:S01]  /*04e0*/  LDC.64 R8, c[0x0][0x398] ;  /* 0x0000e600ff087b82 */ /* 0x000e620000000a00 */
[C---:B------:R-:W-:Y:S01]  /*04f0*/  DADD R2, R12.reuse, 2 ;  /* 0x400000000c027429 */ /* 0x040fe20000000000 */
[----:B------:R-:W-:Y:S01]  /*0500*/  IMAD.U32 R6, RZ, RZ, UR4 ;  /* 0x00000004ff067e24 */ /* 0x000fe2000f8e00ff */
[----:B------:R-:W-:Y:S01]  /*0510*/  DADD R12, R12, 2 ;  /* 0x400000000c0c7429 */ /* 0x000fe20000000000 */
[----:B------:R-:W2:Y:S02]  /*0520*/  LDCU UR6, c[0x0][0x3c4] ;  /* 0x00007880ff0677ac */ /* 0x000ea40008000800 */
[----:B------:R-:W-:Y:S01]  /*0530*/  IMAD R17, R6, UR7, R7 ;  /* 0x0000000706117c24 */ /* 0x000fe2000f8e0207 */
[----:B------:R-:W3:Y:S03]  /*0540*/  LDCU.64 UR10, c[0x0][0x3a8] ;  /* 0x00007500ff0a77ac */ /* 0x000ee60008000a00 */
[----:B------:R-:W-:Y:S01]  /*0550*/  IMAD R32, R17, UR12, R32 ;  /* 0x0000000c11207c24 */ /* 0x000fe2000f8e0220 */
[----:B------:R-:W-:Y:S01]  /*0560*/  LOP3.LUT R7, R3, 0x7ff00000, RZ, 0xc0, !PT ;  /* 0x7ff0000003077812 */ /* 0x000fe200078ec0ff */
[----:B-123--:R-:W-:-:S07]  /*0570*/  IMAD.WIDE R8, R4, 0x8, R8 ;  /* 0x0000000804087825 */ /* 0x00efce00078e0208 */
.L_x_514:
        /* <DEDUP_REMOVED lines=9> */
[----:B------:R-:W-:Y:S01]  /*0610*/  MOV R20, 0x1 ;  /* 0x0000000100147802 */ /* 0x000fe20000000f00 */
        /* <DEDUP_REMOVED lines=21> */
[----:B0-----:R-:W-:Y:S05]  /*0770*/  CALL.REL.NOINC `($__internal_9_$__cuda_sm20_div_rn_f64_full) ;  /* 0x0000000800987944 */ /* 0x001fea0003c00000 */
.L_x_503:
[----:B------:R-:W-:Y:S05]  /*0780*/  BSYNC.RECONVERGENT B0 ;  /* 0x0000000000007941 */ /* 0x000fea0003800200 */
.L_x_502:
[----:B------:R-:W-:Y:S01]  /*0790*/  DADD R16, -RZ, |R2| ;  /* 0x00000000ff107229 */ /* 0x000fe20000000502 */
[----:B------:R-:W-:Y:S01]  /*07a0*/  BSSY.RECONVERGENT B0, `(.L_x_504) ;  /* 0x0000007000007945 */ /* 0x000fe20003800200 */
[----:B------:R-:W-:Y:S01]  /*07b0*/  IMAD.MOV.U32 R34, RZ, RZ, RZ ;  /* 0x000000ffff227224 */ /* 0x000fe200078e00ff */
[----:B------:R-:W-:Y:S01]  /*07c0*/  MOV R0, 0x810 ;  /* 0x0000081000007802 */ /* 0x000fe20000000f00 */
[----:B------:R-:W-:-:S06]  /*07d0*/  IMAD.MOV.U32 R35, RZ, RZ, 0x40000000 ;  /* 0x40000000ff237424 */ /* 0x000fcc00078e00ff */
[----:B------:R-:W-:Y:S02]  /*07e0*/  IMAD.MOV.U32 R20, RZ, RZ, R16 ;  /* 0x000000ffff147224 */ /* 0x000fe400078e0010 */
[----:B------:R-:W-:-:S07]  /*07f0*/  IMAD.MOV.U32 R33, RZ, RZ, R17 ;  /* 0x000000ffff217224 */ /* 0x000fce00078e0011 */
[----:B0-----:R-:W-:Y:S05]  /*0800*/  CALL.REL.NOINC `($_Z8fdir_isoPdS_S_S_ddddiiiii$__internal_accurate_pow) ;  /* 0x0000001000a07944 */ /* 0x001fea0003c00000 */
[----:B------:R-:W-:Y:S05]  /*0810*/  BSYNC.RECONVERGENT B0 ;  /* 0x0000000000007941 */ /* 0x000fea0003800200 */
.L_x_504:
        /* <DEDUP_REMOVED lines=20> */
[----:B------:R-:W-:Y:S01]  /*0960*/  @!P6 MOV R16, 0x0 ;  /* 0x000000000010e802 */ /* 0x000fe20000000f00 */
[----:B------:R-:W-:-:S07]  /*0970*/  @!P6 IMAD.MOV.U32 R17, RZ, RZ, 0x7ff00000 ;  /* 0x7ff00000ff11e424 */ /* 0x000fce00078e00ff */
.L_x_506:
[----:B------:R-:W-:Y:S05]  /*0980*/  BSYNC.RECONVERGENT B0 ;  /* 0x0000000000007941 */ /* 0x000fea0003800200 */
.L_x_505:
[----:B------:R-:W-:Y:S01]  /*0990*/  BSSY.RECONVERGENT B0, `(.L_x_507) ;  /* 0x0000007000007945 */ /* 0x000fe20003800200 */
[----:B------:R-:W-:Y:S01]  /*09a0*/  FSEL R2, R16, RZ, P5 ;  /* 0x000000ff10027208 */ /* 0x000fe20002800000 */
[----:B------:R-:W-:Y:S01]  /*09b0*/  IMAD.MOV.U32 R20, RZ, RZ, R18 ;  /* 0x000000ffff147224 */ /* 0x000fe200078e0012 */
[----:B------:R-:W-:Y:S01]  /*09c0*/  FSEL R3, R17, 1.875, P5 ;  /* 0x3ff0000011037808 */ /* 0x000fe20002800000 */
[----:B------:R-:W-:Y:S01]  /*09d0*/  IMAD.MOV.U32 R33, RZ, RZ, R19 ;  /* 0x000000ffff217224 */ /* 0x000fe200078e0013 */
[----:B------:R-:W-:-:S07]  /*09e0*/  MOV R0, 0xa00 ;  /* 0x00000a0000007802 */ /* 0x000fce0000000f00 */
[----:B------:R-:W-:Y:S05]  /*09f0*/  CALL.REL.NOINC `($_Z8fdir_isoPdS_S_S_ddddiiiii$__internal_accurate_pow) ;  /* 0x0000001000247944 */ /* 0x000fea0003c00000 */
[----:B------:R-:W-:Y:S05]  /*0a00*/  BSYNC.RECONVERGENT B0 ;  /* 0x0000000000007941 */ /* 0x000fea0003800200 */
.L_x_507:
        /* <DEDUP_REMOVED lines=22> */
[----:B------:R-:W-:Y:S02]  /*0b70*/  VIADD R25, R27, 0xfff00000 ;  /* 0xfff000001b197836 */ /* 0x000fe40000000000 */
[----:B------:R-:W-:-:S04]  /*0b80*/  IMAD.MOV.U32 R24, RZ, RZ, R26 ;  /* 0x000000ffff187224 */ /* 0x000fc800078e001a */
[----:B------:R-:W-:-:S08]  /*0b90*/  DFMA R20, R18, -R18, R16 ;  /* 0x800000121214722b */ /* 0x000fd00000000010 */
[----:B------:R-:W-:Y:S01]  /*0ba0*/  DFMA R22, R20, R24, R18 ;  /* 0x000000181416722b */ /* 0x000fe20000000012 */
[----:B------:R-:W-:Y:S10]  /*0bb0*/  @!P0 BRA `(.L_x_509) ;  /* 0x0000000000088947 */ /* 0x000ff40003800000 */
[----:B------:R-:W-:-:S07]  /*0bc0*/  MOV R0, 0xbe0 ;  /* 0x00000be000007802 */ /* 0x000fce0000000f00 */
[----:B------:R-:W-:Y:S05]  /*0bd0*/  CALL.REL.NOINC `($__internal_10_$__cuda_sm20_dsqrt_rn_f64_mediumpath_v1) ;  /* 0x0000000800f07944 */ /* 0x000fea0003c00000 */
.L_x_509:
[----:B------:R-:W-:Y:S05]  /*0be0*/  BSYNC.RECONVERGENT B0 ;  /* 0x0000000000007941 */ /* 0x000fea0003800200 */
.L_x_508:
[----:B------:R-:W-:-:S11]  /*0bf0*/  DADD R16, -RZ, -R22 ;  /* 0x00000000ff107229 */ /* 0x000fd60000000916 */
.L_x_501:
[----:B------:R-:W1:Y:S02]  /*0c00*/  LDC.64 R18, c[0x0][0x390] ;  /* 0x0000e400ff127b82 */ /* 0x000e640000000a00 */
[----:B-1----:R-:W-:-:S06]  /*0c10*/  IMAD.WIDE R18, R32, 0x8, R18 ;  /* 0x0000000820127825 */ /* 0x002fcc00078e0212 */
[----:B------:R-:W2:Y:S01]  /*0c20*/  LDG.E.64 R18, desc[UR8][R18.64] ;  /* 0x0000000812127981 */ /* 0x000ea2000c1e1b00 */
[----:B------:R-:W1:Y:S01]  /*0c30*/  MUFU.RCP64H R3, R17 ;  /* 0x0000001100037308 */ /* 0x000e620000001800 */
[----:B------:R-:W-:Y:S01]  /*0c40*/  MOV R2, 0x1 ;  /* 0x0000000100027802 */ /* 0x000fe20000000f00 */
[----:B------:R-:W-:Y:S05]  /*0c50*/  BSSY.RECONVERGENT B0, `(.L_x_510) ;  /* 0x0000013000007945 */ /* 0x000fea0003800200 */
[----:B-1----:R-:W-:-:S08]  /*0c60*/  DFMA R20, R2, -R16, 1 ;  /* 0x3ff000000214742b */ /* 0x002fd00000000810 */
[----:B------:R-:W-:-:S08]  /*0c70*/  DFMA R20, R20, R20, R20 ;  /* 0x000000141414722b */ /* 0x000fd00000000014 */
[----:B------:R-:W-:-:S08]  /*0c80*/  DFMA R20, R2, R20, R2 ;  /* 0x000000140214722b */ /* 0x000fd00000000002 */
[----:B------:R-:W-:-:S08]  /*0c90*/  DFMA R2, R20, -R16, 1 ;  /* 0x3ff000001402742b */ /* 0x000fd00000000810 */
[----:B------:R-:W-:-:S08]  /*0ca0*/  DFMA R2, R20, R2, R20 ;  /* 0x000000021402722b */ /* 0x000fd00000000014 */
[----:B--2---:R-:W-:Y:S01]  /*0cb0*/  DMUL R20, R18, R2 ;  /* 0x0000000212147228 */ /* 0x004fe20000000000 */
[----:B------:R-:W-:-:S07]  /*0cc0*/  FSETP.GEU.AND P1, PT, |R19|, 6.5827683646048100446e-37, PT ;  /* 0x036000001300780b */ /* 0x000fce0003f2e200 */
[----:B------:R-:W-:-:S08]  /*0cd0*/  DFMA R22, R20, -R16, R18 ;  /* 0x800000101416722b */ /* 0x000fd00000000012 */
        /* <DEDUP_REMOVED lines=10> */
.L_x_511:
[----:B------:R-:W-:Y:S05]  /*0d80*/  BSYNC.RECONVERGENT B0 ;  /* 0x0000000000007941 */ /* 0x000fea0003800200 */
.L_x_510:
        /* <DEDUP_REMOVED lines=43> */
[----:B------:R-:W-:Y:S01]  /*1040*/  LEA R19, R16, R21, 0x14 ;  /* 0x0000001510137211 */ /* 0x000fe200078ea0ff */
[----:B------:R-:W-:Y:S01]  /*1050*/  IMAD.MOV.U32 R18, RZ, RZ, R20 ;  /* 0x000000ffff127224 */ /* 0x000fe200078e0014 */
[----:B------:R-:W-:Y:S06]  /*1060*/  @!P0 BRA `(.L_x_513) ;  /* 0x0000000000348947 */ /* 0x000fec0003800000 */
        /* <DEDUP_REMOVED lines=10> */
[----:B------:R-:W-:Y:S01]  /*1110*/  @!P1 LEA R17, R16, 0x3ff00000, 0x14 ;  /* 0x3ff0000010119811 */ /* 0x000fe200078ea0ff */
[----:B------:R-:W-:-:S06]  /*1120*/  @!P1 IMAD.MOV.U32 R16, RZ, RZ, RZ ;  /* 0x000000ffff109224 */ /* 0x000fcc00078e00ff */
[----:B------:R-:W-:-:S11]  /*1130*/  @!P1 DMUL R18, R2, R16 ;  /* 0x0000001002129228 */ /* 0x000fd60000000000 */
.L_x_513:
[----:B------:R-:W-:Y:S05]  /*1140*/  BSYNC.RECONVERGENT B0 ;  /* 0x0000000000007941 */ /* 0x000fea0003800200 */
.L_x_512:
[----:B0-----:R-:W-:Y:S01]  /*1150*/  DMUL R10, R18, R10 ;  /* 0x0000000a120a7228 */ /* 0x001fe20000000000 */
[C---:B------:R-:W-:Y:S01]  /*1160*/  VIADD R3, R5.reuse, 0xfffffffe ;  /* 0xfffffffe05037836 */ /* 0x040fe20000000000 */
[----:B------:R-:W-:Y:S01]  /*1170*/  IADD3 R32, PT, PT, R32, -UR5, RZ ;  /* 0x8000000520207c10 */ /* 0x000fe2000fffe0ff */
[----:B------:R-:W-:Y:S02]  /*1180*/  VIADD R5, R5, 0xffffffff ;  /* 0xffffffff05057836 */ /* 0x000fe40000000000 */
[----:B------:R-:W-:Y:S01]  /*1190*/  VIADD R6, R6, 0xffffffff ;  /* 0xffffffff06067836 */ /* 0x000fe20000000000 */
[----:B------:R-:W-:Y:S01]  /*11a0*/  ISETP.GT.AND P0, PT, R3, R4, PT ;  /* 0x000000040300720c */ /* 0x000fe20003f04270 */
[----:B------:R1:W-:-:S12]  /*11b0*/  STG.E.64 desc[UR8][R14.64], R10 ;  /* 0x0000000a0e007986 */ /* 0x0003d8000c101b08 */
[----:B------:R-:W-:Y:S05]  /*11c0*/  @P0 BRA `(.L_x_514) ;  /* 0xfffffff000ec0947 */ /* 0x000fea000383ffff */
[----:B------:R-:W-:Y:S05]  /*11d0*/  EXIT ;  /* 0x000000000000794d */ /* 0x000fea0003800000 */
        .weak           $__internal_9_$__cuda_sm20_div_rn_f64_full
        .type           $__internal_9_$__cuda_sm20_div_rn_f64_full,@function
        .size           $__internal_9_$__cuda_sm20_div_rn_f64_full,($__internal_10_$__cuda_sm20_dsqrt_rn_f64_mediumpath_v1 - $__internal_9_$__cuda_sm20_div_rn_f64_full)
$__internal_9_$__cuda_sm20_div_rn_f64_full:
[C---:B------:R-:W-:Y:S01]  /*11e0*/  FSETP.GEU.AND P0, PT, |R19|.reuse, 1.469367938527859385e-39, PT ;  /* 0x001000001300780b */ /* 0x040fe20003f0e200 */
[----:B------:R-:W-:Y:S01]  /*11f0*/  IMAD.MOV.U32 R22, RZ, RZ, 0x1 ;  /* 0x00000001ff167424 */ /* 0x000fe200078e00ff */
[----:B------:R-:W-:Y:S01]  /*1200*/  LOP3.LUT R16, R19, 0x800fffff, RZ, 0xc0, !PT ;  /* 0x800fffff13107812 */ /* 0x000fe200078ec0ff */
[----:B------:R-:W-:Y:S01]  /*1210*/  IMAD.MOV.U32 R0, RZ, RZ, 0x1ca00000 ;  /* 0x1ca00000ff007424 */ /* 0x000fe200078e00ff */
[C---:B------:R-:W-:Y:S01]  /*1220*/  FSETP.GEU.AND P2, PT, |R21|.reuse, 1.469367938527859385e-39, PT ;  /* 0x001000001500780b */ /* 0x040fe20003f4e200 */
[----:B------:R-:W-:Y:S01]  /*1230*/  BSSY.RECONVERGENT B1, `(.L_x_515) ;  /* 0x0000052000017945 */ /* 0x000fe20003800200 */
[----:B------:R-:W-:Y:S01]  /*1240*/  LOP3.LUT R17, R16, 0x3ff00000, RZ, 0xfc, !PT ;  /* 0x3ff0000010117812 */ /* 0x000fe200078efcff */
[----:B------:R-:W-:Y:S01]  /*1250*/  IMAD.MOV.U32 R16, RZ, RZ, R18 ;  /* 0x000000ffff107224 */ /* 0x000fe200078e0012 */
[----:B------:R-:W-:Y:S02]  /*1260*/  LOP3.LUT R2, R21, 0x7ff00000, RZ, 0xc0, !PT ;  /* 0x7ff0000015027812 */ /* 0x000fe400078ec0ff */
[----:B------:R-:W-:-:S03]  /*1270*/  LOP3.LUT R34, R19, 0x7ff00000, RZ, 0xc0, !PT ;  /* 0x7ff0000013227812 */ /* 0x000fc600078ec0ff */
[----:B------:R-:W-:Y:S01]  /*1280*/  @!P0 DMUL R16, R18, 8.98846567431157953865e+307 ;  /* 0x7fe0000012108828 */ /* 0x000fe20000000000 */
[----:B------:R-:W-:-:S03]  /*1290*/  ISETP.GE.U32.AND P1, PT, R2, R34, PT ;  /* 0x000000220200720c */ /* 0x000fc60003f26070 */
[----:B------:R-:W-:Y:S01]  /*12a0*/  @!P2 LOP3.LUT R3, R19, 0x7ff00000, RZ, 0xc0, !PT ;  /* 0x7ff000001303a812 */ /* 0x000fe200078ec0ff */
[----:B------:R-:W-:Y:S01]  /*12b0*/  @!P2 IMAD.MOV.U32 R28, RZ, RZ, RZ ;  /* 0x000000ffff1ca224 */ /* 0x000fe200078e00ff */
[----:B------:R-:W0:Y:S02]  /*12c0*/  MUFU.RCP64H R23, R17 ;  /* 0x0000001100177308 */ /* 0x000e240000001800 */
[----:B------:R-:W-:Y:S02]  /*12d0*/  @!P2 ISETP.GE.U32.AND P3, PT, R2, R3, PT ;  /* 0x000000030200a20c */ /* 0x000fe40003f66070 */
[----:B------:R-:W-:Y:S02]  /*12e0*/  @!P0 LOP3.LUT R34, R17, 0x7ff00000, RZ, 0xc0, !PT ;  /* 0x7ff0000011228812 */ /* 0x000fe400078ec0ff */
[----:B------:R-:W-:-:S04]  /*12f0*/  @!P2 SEL R3, R0, 0x63400000, !P3 ;  /* 0x634000000003a807 */ /* 0x000fc80005800000 */
[----:B------:R-:W-:-:S04]  /*1300*/  @!P2 LOP3.LUT R3, R3, 0x80000000, R21, 0xf8, !PT ;  /* 0x800000000303a812 */ /* 0x000fc800078ef815 */
[----:B------:R-:W-:Y:S01]  /*1310*/  @!P2 LOP3.LUT R29, R3, 0x100000, RZ, 0xfc, !PT ;  /* 0x00100000031da812 */ /* 0x000fe200078efcff */
[----:B------:R-:W-:Y:S01]  /*1320*/  IMAD.MOV.U32 R3, RZ, RZ, R2 ;  /* 0x000000ffff037224 */ /* 0x000fe200078e0002 */
[----:B0-----:R-:W-:-:S08]  /*1330*/  DFMA R24, R22, -R16, 1 ;  /* 0x3ff000001618742b */ /* 0x001fd00000000810 */
        /* <DEDUP_REMOVED lines=12> */
[----:B------:R-:W-:Y:S01]  /*1400*/  VIADD R31, R34, 0xffffffff ;  /* 0xffffffff221f7836 */ /* 0x000fe20000000000 */
[----:B------:R-:W-:-:S04]  /*1410*/  DFMA R28, R24, -R16, R22 ;  /* 0x80000010181c722b */ /* 0x000fc80000000016 */
[----:B------:R-:W-:-:S04]  /*1420*/  ISETP.GT.U32.OR P0, PT, R31, 0x7feffffe, P0 ;  /* 0x7feffffe1f00780c */ /* 0x000fc80000704470 */
[----:B------:R-:W-:-:S09]  /*1430*/  DFMA R28, R26, R28, R24 ;  /* 0x0000001c1a1c722b */ /* 0x000fd20000000018 */
[----:B------:R-:W-:Y:S05]  /*1440*/  @P0 BRA `(.L_x_516) ;  /* 0x00000000006c0947 */ /* 0x000fea0003800000 */
[----:B------:R-:W-:-:S04]  /*1450*/  LOP3.LUT R21, R19, 0x7ff00000, RZ, 0xc0, !PT ;  /* 0x7ff0000013157812 */ /* 0x000fc800078ec0ff */
[CC--:B------:R-:W-:Y:S02]  /*1460*/  VIADDMNMX R3, R2.reuse, -R21.reuse, 0xb9600000, !PT ;  /* 0xb960000002037446 */ /* 0x0c0fe40007800915 */
[----:B------:R-:W-:Y:S01]  /*1470*/  ISETP.GE.U32.AND P0, PT, R2, R21, PT ;  /* 0x000000150200720c */ /* 0x000fe20003f06070 */
[----:B------:R-:W-:Y:S01]  /*1480*/  IMAD.MOV.U32 R2, RZ, RZ, RZ ;  /* 0x000000ffff027224 */ /* 0x000fe200078e00ff */
[----:B------:R-:W-:Y:S02]  /*1490*/  VIMNMX R3, PT, PT, R3, 0x46a00000, PT ;  /* 0x46a0000003037848 */ /* 0x000fe40003fe0100 */
[----:B------:R-:W-:-:S04]  /*14a0*/  SEL R0, R0, 0x63400000, !P0 ;  /* 0x6340000000007807 */ /* 0x000fc80004000000 */
[----:B------:R-:W-:-:S05]  /*14b0*/  IADD3 R0, PT, PT, -R0, R3, RZ ;  /* 0x0000000300007210 */ /* 0x000fca0007ffe1ff */
        /* <DEDUP_REMOVED lines=20> */
.L_x_516:
        /* <DEDUP_REMOVED lines=16> */
.L_x_519:
[----:B------:R-:W-:Y:S01]  /*1700*/  LOP3.LUT R25, R19, 0x80000, RZ, 0xfc, !PT ;  /* 0x0008000013197812 */ /* 0x000fe200078efcff */
[----:B------:R-:W-:Y:S01]  /*1710*/  IMAD.MOV.U32 R24, RZ, RZ, R18 ;  /* 0x000000ffff187224 */ /* 0x000fe200078e0012 */
[----:B------:R-:W-:Y:S06]  /*1720*/  BRA `(.L_x_517) ;  /* 0x0000000000087947 */ /* 0x000fec0003800000 */
.L_x_518:
[----:B------:R-:W-:Y:S01]  /*1730*/  LOP3.LUT R25, R21, 0x80000, RZ, 0xfc, !PT ;  /* 0x0008000015197812 */ /* 0x000fe200078efcff */
[----:B------:R-:W-:-:S07]  /*1740*/  IMAD.MOV.U32 R24, RZ, RZ, R20 ;  /* 0x000000ffff187224 */ /* 0x000fce00078e0014 */
.L_x_517:
[----:B------:R-:W-:Y:S05]  /*1750*/  BSYNC.RECONVERGENT B1 ;  /* 0x0000000000017941 */ /* 0x000fea0003800200 */
.L_x_515:
[----:B------:R-:W-:Y:S02]  /*1760*/  IMAD.MOV.U32 R31, RZ, RZ, 0x0 ;  /* 0x00000000ff1f7424 */ /* 0x000fe400078e00ff */
[----:B------:R-:W-:Y:S02]  /*1770*/  IMAD.MOV.U32 R2, RZ, RZ, R24 ;  /* 0x000000ffff027224 */ /* 0x000fe400078e0018 */
[----:B------:R-:W-:Y:S01]  /*1780*/  IMAD.MOV.U32 R3, RZ, RZ, R25 ;  /* 0x000000ffff037224 */ /* 0x000fe200078e0019 */
[----:B------:R-:W-:Y:S06]  /*1790*/  RET.REL.NODEC R30 `(_Z8fdir_isoPdS_S_S_ddddiiiii) ;  /* 0xffffffe81e187950 */ /* 0x000fec0003c3ffff */
        .weak           $__internal_10_$__cuda_sm20_dsqrt_rn_f64_mediumpath_v1
        .type           $__internal_10_$__cuda_sm20_dsqrt_rn_f64_mediumpath_v1,@function
        .size           $__internal_10_$__cuda_sm20_dsqrt_rn_f64_mediumpath_v1,($_Z8fdir_isoPdS_S_S_ddddiiiii$__internal_accurate_pow - $__internal_10_$__cuda_sm20_dsqrt_rn_f64_mediumpath_v1)
$__internal_10_$__cuda_sm20_dsqrt_rn_f64_mediumpath_v1:
[----:B------:R-:W-:Y:S01]  /*17a0*/  ISETP.GE.U32.AND P0, PT, R2, -0x3400000, PT ;  /* 0xfcc000000200780c */ /* 0x000fe20003f06070 */
[----:B------:R-:W-:Y:S01]  /*17b0*/  BSSY.RECONVERGENT B1, `(.L_x_520) ;  /* 0x0000028000017945 */ /* 0x000fe20003800200 */
[----:B------:R-:W-:Y:S01]  /*17c0*/  IMAD.MOV.U32 R2, RZ, RZ, R16 ;  /* 0x000000ffff027224 */ /* 0x000fe200078e0010 */
[----:B------:R-:W-:Y:S01]  /*17d0*/  MOV R3, R17 ;  /* 0x0000001100037202 */ /* 0x000fe20000000f00 */
[----:B------:R-:W-:Y:S02]  /*17e0*/  IMAD.MOV.U32 R24, RZ, RZ, R26 ;  /* 0x000000ffff187224 */ /* 0x000fe400078e001a */
[----:B------:R-:W-:Y:S02]  /*17f0*/  IMAD.MOV.U32 R16, RZ, RZ, R20 ;  /* 0x000000ffff107224 */ /* 0x000fe400078e0014 */
[----:B------:R-:W-:-:S05]  /*1800*/  IMAD.MOV.U32 R17, RZ, RZ, R21 ;  /* 0x000000ffff117224 */ /* 0x000fca00078e0015 */
        /* <DEDUP_REMOVED lines=9> */
.L_x_521:
        /* <DEDUP_REMOVED lines=19> */
[----:B------:R-:W-:-:S06]  /*19d0*/  IADD3 R19, PT, PT, R19, -0x100000, RZ ;  /* 0xfff0000013137810 */ /* 0x000fcc0007ffe0ff */
[----:B------:R-:W-:-:S08]  /*19e0*/  DFMA R20, R16, -R16, R2 ;  /* 0x800000101014722b */ /* 0x000fd00000000002 */
[----:B------:R-:W-:-:S10]  /*19f0*/  DFMA R16, R18, R20, R16 ;  /* 0x000000141210722b */ /* 0x000fd40000000010 */
[----:B------:R-:W-:Y:S01]  /*1a00*/  VIADD R17, R17, 0xfcb00000 ;  /* 0xfcb0000011117836 */ /* 0x000fe20000000000 */
[----:B------:R-:W-:Y:S06]  /*1a10*/  BRA `(.L_x_522) ;  /* 0x0000000000047947 */ /* 0x000fec0003800000 */
.L_x_523:
[----:B------:R-:W-:-:S11]  /*1a20*/  DADD R16, R2, R2 ;  /* 0x0000000002107229 */ /* 0x000fd60000000002 */
.L_x_522:
[----:B------:R-:W-:Y:S05]  /*1a30*/  BSYNC.RECONVERGENT B1 ;  /* 0x0000000000017941 */ /* 0x000fea0003800200 */
.L_x_520:
[----:B------:R-:W-:Y:S02]  /*1a40*/  IMAD.MOV.U32 R2, RZ, RZ, R0 ;  /* 0x000000ffff027224 */ /* 0x000fe400078e0000 */
[----:B------:R-:W-:Y:S02]  /*1a50*/  IMAD.MOV.U32 R3, RZ, RZ, 0x0 ;  /* 0x00000000ff037424 */ /* 0x000fe400078e00ff */
[----:B------:R-:W-:Y:S02]  /*1a60*/  IMAD.MOV.U32 R22, RZ, RZ, R16 ;  /* 0x000000ffff167224 */ /* 0x000fe400078e0010 */
[----:B------:R-:W-:Y:S01]  /*1a70*/  IMAD.MOV.U32 R23, RZ, RZ, R17 ;  /* 0x000000ffff177224 */ /* 0x000fe200078e0011 */
[----:B------:R-:W-:Y:S06]  /*1a80*/  RET.REL.NODEC R2 `(_Z8fdir_isoPdS_S_S_ddddiiiii) ;  /* 0xffffffe4025c7950 */ /* 0x000fec0003c3ffff */
        .type           $_Z8fdir_isoPdS_S_S_ddddiiiii$__internal_accurate_pow,@function
        .size           $_Z8fdir_isoPdS_S_S_ddddiiiii$__internal_accurate_pow,(.L_x_1106 - $_Z8fdir_isoPdS_S_S_ddddiiiii$__internal_accurate_pow)
$_Z8fdir_isoPdS_S_S_ddddiiiii$__internal_accurate_pow:
[----:B------:R-:W-:Y:S01]  /*1a90*/  ISETP.GT.U32.AND P5, PT, R33, 0xfffff, PT ;  /* 0x000fffff2100780c */ /* 0x000fe20003fa4070 */
[----:B------:R-:W-:Y:S01]  /*1aa0*/  IMAD.MOV.U32 R16, RZ, RZ, R20 ;  /* 0x000000ffff107224 */ /* 0x000fe200078e0014 */
[----:B------:R-:W-:Y:S01]  /*1ab0*/  UMOV UR12, 0x7d2cafe2 ;  /* 0x7d2cafe2000c7882 */ /* 0x000fe20000000000 */
[--C-:B------:R-:W-:Y:S01]  /*1ac0*/  IMAD.MOV.U32 R17, RZ, RZ, R33.reuse ;  /* 0x000000ffff117224 */ /* 0x100fe200078e0021 */
[----:B------:R-:W-:Y:S01]  /*1ad0*/  UMOV UR13, 0x3eb0f5ff ;  /* 0x3eb0f5ff000d7882 */ /* 0x000fe20000000000 */
[--C-:B------:R-:W-:Y:S01]  /*1ae0*/  IMAD.MOV.U32 R18, RZ, RZ, R33.reuse ;  /* 0x000000ffff127224 */ /* 0x100fe200078e0021 */
[----:B------:R-:W-:Y:S01]  /*1af0*/  SHF.R.U32.HI R33, RZ, 0x14, R33 ;  /* 0x00000014ff217819 */ /* 0x000fe20000011621 */
[----:B------:R-:W-:Y:S01]  /*1b00*/  IMAD.MOV.U32 R22, RZ, RZ, 0x41ad3b5a ;  /* 0x41ad3b5aff167424 */ /* 0x000fe200078e00ff */
[----:B------:R-:W-:Y:S01]  /*1b10*/  UMOV UR14, 0x3b39803f ;  /* 0x3b39803f000e7882 */ /* 0x000fe20000000000 */
[----:B------:R-:W-:Y:S01]  /*1b20*/  IMAD.MOV.U32 R23, RZ, RZ, 0x3ed0f5d2 ;  /* 0x3ed0f5d2ff177424 */ /* 0x000fe200078e00ff */
[----:B------:R-:W-:-:S03]  /*1b30*/  UMOV UR15, 0x3c7abc9e ;  /* 0x3c7abc9e000f7882 */ /* 0x000fc60000000000 */
[----:B------:R-:W-:-:S10]  /*1b40*/  @!P5 DMUL R16, R16, 1.80143985094819840000e+16 ;  /* 0x435000001010d828 */ /* 0x000fd40000000000 */
[----:B------:R-:W-:Y:S01]  /*1b50*/  @!P5 MOV R18, R17 ;  /* 0x000000110012d202 */ /* 0x000fe20000000f00 */
[----:B------:R-:W-:Y:S01]  /*1b60*/  @!P5 IMAD.MOV.U32 R20, RZ, RZ, R16 ;  /* 0x000000ffff14d224 */ /* 0x000fe200078e0010 */
        /* <DEDUP_REMOVED lines=39> */
[----:B------:R-:W-:-:S03]  /*1de0*/  DMUL R16, R18, R24 ;  /* 0x0000001812107228 */ /* 0x000fc60000000000 */
[----:B------:R-:W-:-:S08]  /*1df0*/  DFMA R20, R30, R28, UR12 ;  /* 0x0000000c1e147e2b */ /* 0x000fd0000800001c */
[----:B------:R-:W-:Y:S01]  /*1e00*/  DADD R26, -R20, UR12 ;  /* 0x0000000c141a7e29 */ /* 0x000fe20008000100 */
[----:B------:R-:W-:Y:S01]  /*1e10*/  UMOV UR12, 0xb9e7b0 ;  /* 0x00b9e7b0000c7882 */ /* 0x000fe20000000000 */
[----:B------:R-:W-:-:S06]  /*1e20*/  UMOV UR13, 0x3c46a4cb ;  /* 0x3c46a4cb000d7882 */ /* 0x000fcc0000000000 */
[----:B------:R-:W-:Y:S02]  /*1e30*/  DFMA R26, R30, R28, R26 ;  /* 0x0000001c1e1a722b */ /* 0x000fe4000000001a */
[----:B------:R-:W-:Y:S01]  /*1e40*/  DFMA R28, R18, R18, -R24 ;  /* 0x00000012121c722b */ /* 0x000fe20000000818 */
[----:B------:R-:W-:Y:S02]  /*1e50*/  VIADD R31, R23, 0x100000 ;  /* 0x00100000171f7836 */ /* 0x000fe40000000000 */
[----:B------:R-:W-:-:S06]  /*1e60*/  IMAD.MOV.U32 R30, RZ, RZ, R22 ;  /* 0x000000ffff1e7224 */ /* 0x000fcc00078e0016 */
[----:B------:R-:W-:Y:S02]  /*1e70*/  DFMA R28, R18, R30, R28 ;  /* 0x0000001e121c722b */ /* 0x000fe4000000001c */
[----:B------:R-:W-:Y:S01]  /*1e80*/  DADD R30, R26, -UR12 ;  /* 0x8000000c1a1e7e29 */ /* 0x000fe20008000000 */
[----:B------:R-:W-:Y:S01]  /*1e90*/  UMOV UR12, 0x80000000 ;  /* 0x80000000000c7882 */ /* 0x000fe20000000000 */
[----:B------:R-:W-:Y:S01]  /*1ea0*/  DFMA R26, R18, R24, -R16 ;  /* 0x00000018121a722b */ /* 0x000fe20000000810 */
[----:B------:R-:W-:-:S07]  /*1eb0*/  UMOV UR13, 0x43300000 ;  /* 0x43300000000d7882 */ /* 0x000fce0000000000 */
        /* <DEDUP_REMOVED lines=41> */
[----:B------:R-:W-:-:S08]  /*2150*/  DFMA R16, R16, R24, -R26 ;  /* 0x000000181010722b */ /* 0x000fd0000000081a */
[----:B------:R-:W-:Y:S01]  /*2160*/  DFMA R24, R22, R24, R16 ;  /* 0x000000181618722b */ /* 0x000fe20000000010 */
[----:B------:R-:W-:Y:S02]  /*2170*/  IMAD.MOV.U32 R16, RZ, RZ, 0x652b82fe ;  /* 0x652b82feff107424 */ /* 0x000fe400078e00ff */
[----:B------:R-:W-:-:S05]  /*2180*/  IMAD.MOV.U32 R17, RZ, RZ, 0x3ff71547 ;  /* 0x3ff71547ff117424 */ /* 0x000fca00078e00ff */
        /* <DEDUP_REMOVED lines=56> */
.L_x_524:
[----:B------:R-:W-:Y:S01]  /*2510*/  DFMA R24, R24, R20, R20 ;  /* 0x000000141818722b */ /* 0x000fe20000000014 */
[----:B------:R-:W-:Y:S01]  /*2520*/  IMAD.MOV.U32 R16, RZ, RZ, R0 ;  /* 0x000000ffff107224 */ /* 0x000fe200078e0000 */
[----:B------:R-:W-:Y:S01]  /*2530*/  DSETP.NEU.AND P5, PT, |R20|, +INF , PT ;  /* 0x7ff000001400742a */ /* 0x000fe20003fad200 */
[----:B------:R-:W-:-:S07]  /*2540*/  IMAD.MOV.U32 R17, RZ, RZ, 0x0 ;  /* 0x00000000ff117424 */ /* 0x000fce00078e00ff */
[----:B------:R-:W-:Y:S02]  /*2550*/  FSEL R20, R20, R24, !P5 ;  /* 0x0000001814147208 */ /* 0x000fe40006800000 */
[----:B------:R-:W-:Y:S01]  /*2560*/  FSEL R21, R21, R25, !P5 ;  /* 0x0000001915157208 */ /* 0x000fe20006800000 */
[----:B------:R-:W-:Y:S06]  /*2570*/  RET.REL.NODEC R16 `(_Z8fdir_isoPdS_S_S_ddddiiiii) ;  /* 0xffffffd810a07950 */ /* 0x000fec0003c3ffff */
.L_x_525:
        /* <DEDUP_REMOVED lines=16> */
.L_x_1106:


//--------------------- .text._Z12calc_delta_zPdS_S_S_S_di --------------------------
	.section	.text._Z12calc_delta_zPdS_S_S_S_di,"ax",@progbits
	.align	128
        .global         _Z12calc_delta_zPdS_S_S_S_di
        .type           _Z12calc_delta_zPdS_S_S_S_di,@function
        .size           _Z12calc_delta_zPdS_S_S_S_di,(.L_x_1107 - _Z12calc_delta_zPdS_S_S_S_di)
        .other          _Z12calc_delta_zPdS_S_S_S_di,@"STO_CUDA_ENTRY STV_DEFAULT"
_Z12calc_delta_zPdS_S_S_S_di:
.text._Z12calc_delta_zPdS_S_S_S_di:
        /* <DEDUP_REMOVED lines=8> */
[----:B------:R-:W0:Y:S01]  /*0080*/  LDC.64 R6, c[0x0][0x398] ;  /* 0x0000e600ff067b82 */ /* 0x000e220000000a00 */
[----:B------:R-:W1:Y:S01]  /*0090*/  LDCU.64 UR4, c[0x0][0x358] ;  /* 0x00006b00ff0477ac */ /* 0x000e620008000a00 */
[----:B------:R-:W2:Y:S06]  /*00a0*/  LDCU.64 UR6, c[0x0][0x3a8] ;  /* 0x00007500ff0677ac */ /* 0x000eac0008000a00 */
[----:B------:R-:W3:Y:S01]  /*00b0*/  LDC.64 R2, c[0x0][0x380] ;  /* 0x0000e000ff027b82 */ /* 0x000ee20000000a00 */
[----:B0-----:R-:W-:-:S05]  /*00c0*/  IMAD.WIDE R6, R0, 0x8, R6 ;  /* 0x0000000800067825 */ /* 0x001fca00078e0206 */
[----:B-1----:R-:W2:Y:S01]  /*00d0*/  LDG.E.64 R4, desc[UR4][R6.64] ;  /* 0x0000000406047981 */ /* 0x002ea2000c1e1b00 */
[----:B---3--:R-:W-:-:S06]  /*00e0*/  IMAD.WIDE R2, R0, 0x8, R2 ;  /* 0x0000000800027825 */ /* 0x008fcc00078e0202 */
[----:B------:R-:W3:Y:S01]  /*00f0*/  LDG.E.64 R2, desc[UR4][R2.64] ;  /* 0x0000000402027981 */ /* 0x000ee2000c1e1b00 */
[----:B------:R-:W-:Y:S01]  /*0100*/  IMAD.MOV.U32 R8, RZ, RZ, 0x1 ;  /* 0x00000001ff087424 */ /* 0x000fe200078e00ff */
[----:B------:R-:W-:Y:S01]  /*0110*/  BSSY.RECONVERGENT B0, `(.L_x_526) ;  /* 0x0000019000007945 */ /* 0x000fe20003800200 */
[----:B--2---:R-:W-:Y:S01]  /*0120*/  DMUL R4, R4, UR6 ;  /* 0x0000000604047c28 */ /* 0x004fe20008000000 */
[----:B------:R-:W-:Y:S01]  /*0130*/  UMOV UR6, 0xa8ba67b5 ;  /* 0xa8ba67b500067882 */ /* 0x000fe20000000000 */
[----:B------:R-:W-:-:S04]  /*0140*/  UMOV UR7, 0x3ca3e5b1 ;  /* 0x3ca3e5b100077882 */ /* 0x000fc80000000000 */
[----:B------:R-:W0:Y:S01]  /*0150*/  MUFU.RCP64H R9, R5 ;  /* 0x0000000500097308 */ /* 0x000e220000001800 */
[----:B---3--:R-:W-:-:S10]  /*0160*/  DMUL R6, R2, UR6 ;  /* 0x0000000602067c28 */ /* 0x008fd40008000000 */
        /* <DEDUP_REMOVED lines=16> */
[----:B------:R-:W-:Y:S05]  /*0270*/  CALL.REL.NOINC `($__internal_11_$__cuda_sm20_div_rn_f64_full) ;  /* 0x0000000400dc7944 */ /* 0x000fea0003c00000 */
[----:B------:R-:W-:Y:S02]  /*0280*/  IMAD.MOV.U32 R2, RZ, RZ, R4 ;  /* 0x000000ffff027224 */ /* 0x000fe400078e0004 */
[----:B------:R-:W-:-:S07]  /*0290*/  IMAD.MOV.U32 R3, RZ, RZ, R5 ;  /* 0x000000ffff037224 */ /* 0x000fce00078e0005 */
.L_x_527:
[----:B------:R-:W-:Y:S05]  /*02a0*/  BSYNC.RECONVERGENT B0 ;  /* 0x0000000000007941 */ /* 0x000fea0003800200 */
.L_x_526:
[----:B------:R-:W0:Y:S02]  /*02b0*/  LDC.64 R10, c[0x0][0x388] ;  /* 0x0000e200ff0a7b82 */ /* 0x000e240000000a00 */
[----:B0-----:R-:W-:-:S05]  /*02c0*/  IMAD.WIDE R10, R0, 0x8, R10 ;  /* 0x00000008000a7825 */ /* 0x001fca00078e020a */
[----:B------:R-:W2:Y:S04]  /*02d0*/  LDG.E.64 R6, desc[UR4][R10.64+0x8] ;  /* 0x000008040a067981 */ /* 0x000ea8000c1e1b00 */
[----:B------:R-:W3:Y:S01]  /*02e0*/  LDG.E.64 R8, desc[UR4][R10.64] ;  /* 0x000000040a087981 */ /* 0x000ee2000c1e1b00 */
[----:B------:R-:W-:Y:S01]  /*02f0*/  IMAD.MOV.U32 R4, RZ, RZ, 0x1 ;  /* 0x00000001ff047424 */ /* 0x000fe200078e00ff */
[----:B------:R-:W-:Y:S01]  /*0300*/  BSSY.RECONVERGENT B0, `(.L_x_528) ;  /* 0x0000014000007945 */ /* 0x000fe20003800200 */
[----:B--2---:R-:W0:Y:S01]  /*0310*/  MUFU.RCP64H R5, R7 ;  /* 0x0000000700057308 */ /* 0x004e220000001800 */
[----:B---3--:R-:W-:-:S03]  /*0320*/  FSETP.GEU.AND P1, PT, |R9|, 6.5827683646048100446e-37, PT ;  /* 0x036000000900780b */ /* 0x008fc60003f2e200 */
        /* <DEDUP_REMOVED lines=16> */
[----:B------:R-:W-:Y:S05]  /*0430*/  CALL.REL.NOINC `($__internal_11_$__cuda_sm20_div_rn_f64_full) ;  /* 0x00000004006c7944 */ /* 0x000fea0003c00000 */
.L_x_529:
[----:B------:R-:W-:Y:S05]  /*0440*/  BSYNC.RECONVERGENT B0 ;  /* 0x0000000000007941 */ /* 0x000fea0003800200 */
.L_x_528:
[----:B------:R-:W-:Y:S01]  /*0450*/  ISETP.GT.AND P0, PT, R5, 0xfffff, PT ;  /* 0x000fffff0500780c */ /* 0x000fe20003f04270 */
[----:B------:R-:W-:Y:S01]  /*0460*/  IMAD.MOV.U32 R8, RZ, RZ, R4 ;  /* 0x000000ffff087224 */ /* 0x000fe200078e0004 */
[----:B------:R-:W-:Y:S01]  /*0470*/  MOV R6, R5 ;  /* 0x0000000500067202 */ /* 0x000fe20000000f00 */
[----:B------:R-:W-:Y:S01]  /*0480*/  IMAD.MOV.U32 R9, RZ, RZ, R5 ;  /* 0x000000ffff097224 */ /* 0x000fe200078e0005 */
[----:B------:R-:W-:Y:S09]  /*0490*/  BSSY.RECONVERGENT B0, `(.L_x_530) ;  /* 0x0000050000007945 */ /* 0x000ff20003800200 */
[----:B------:R-:W-:-:S10]  /*04a0*/  @!P0 DMUL R8, R8, 1.80143985094819840000e+16 ;  /* 0x4350000008088828 */ /* 0x000fd40000000000 */
[----:B------:R-:W-:Y:S02]  /*04b0*/  @!P0 IMAD.MOV.U32 R6, RZ, RZ, R9 ;  /* 0x000000ffff068224 */ /* 0x000fe400078e0009 */
[----:B------:R-:W-:Y:S02]  /*04c0*/  @!P0 IMAD.MOV.U32 R4, RZ, RZ, R8 ;  /* 0x000000ffff048224 */ /* 0x000fe400078e0008 */
[----:B------:R-:W-:-:S05]  /*04d0*/  VIADD R5, R6, 0xffffffff ;  /* 0xffffffff06057836 */ /* 0x000fca0000000000 */
[----:B------:R-:W-:Y:S01]  /*04e0*/  ISETP.GT.U32.AND P1, PT, R5, 0x7feffffe, PT ;  /* 0x7feffffe0500780c */ /* 0x000fe20003f24070 */
[----:B------:R-:W-:Y:S02]  /*04f0*/  IMAD.MOV.U32 R5, RZ, RZ, -0x3ff ;  /* 0xfffffc01ff057424 */ /* 0x000fe400078e00ff */
[----:B------:R-:W-:-:S10]  /*0500*/  @!P0 IMAD.MOV.U32 R5, RZ, RZ, -0x435 ;  /* 0xfffffbcbff058424 */ /* 0x000fd400078e00ff */
[----:B------:R-:W-:Y:S05]  /*0510*/  @P1 BRA `(.L_x_531) ;  /* 0x0000000400041947 */ /* 0x000fea0003800000 */
[C---:B------:R-:W-:Y:S01]  /*0520*/  LOP3.LUT R7, R6.reuse, 0xfffff, RZ, 0xc0, !PT ;  /* 0x000fffff06077812 */ /* 0x040fe200078ec0ff */
[----:B------:R-:W-:Y:S01]  /*0530*/  IMAD.MOV.U32 R8, RZ, RZ, R4 ;  /* 0x000000ffff087224 */ /* 0x000fe200078e0004 */
[----:B------:R-:W-:Y:S01]  /*0540*/  MOV R19, 0x3ed0ee25 ;  /* 0x3ed0ee2500137802 */ /* 0x000fe20000000f00 */
[----:B------:R-:W-:Y:S01]  /*0550*/  IMAD.MOV.U32 R10, RZ, RZ, RZ ;  /* 0x000000ffff0a7224 */ /* 0x000fe200078e00ff */
[----:B------:R-:W-:Y:S01]  /*0560*/  LOP3.LUT R9, R7, 0x3ff00000, RZ, 0xfc, !PT ;  /* 0x3ff0000007097812 */ /* 0x000fe200078efcff */
[----:B------:R-:W-:Y:S01]  /*0570*/  IMAD.MOV.U32 R18, RZ, RZ, -0x748574fc ;  /* 0x8b7a8b04ff127424 */ /* 0x000fe200078e00ff */
[----:B------:R-:W-:Y:S01]  /*0580*/  UMOV UR6, 0x3ae80f1e ;  /* 0x3ae80f1e00067882 */ /* 0x000fe20000000000 */
[----:B------:R-:W-:Y:S01]  /*0590*/  UMOV UR7, 0x3eb1380b ;  /* 0x3eb1380b00077882 */ /* 0x000fe20000000000 */
[----:B------:R-:W-:Y:S01]  /*05a0*/  ISETP.GE.U32.AND P0, PT, R9, 0x3ff6a09f, PT ;  /* 0x3ff6a09f0900780c */ /* 0x000fe20003f06070 */
[----:B------:R-:W-:Y:S01]  /*05b0*/  UMOV UR8, 0x80000000 ;  /* 0x8000000000087882 */ /* 0x000fe20000000000 */
[----:B------:R-:W-:Y:S01]  /*05c0*/  LEA.HI R6, R6, R5, RZ, 0xc ;  /* 0x0000000506067211 */ /* 0x000fe200078f60ff */
[----:B------:R-:W-:-:S10]  /*05d0*/  UMOV UR9, 0x43300000 ;  /* 0x4330000000097882 */ /* 0x000fd40000000000 */
[----:B------:R-:W-:Y:S02]  /*05e0*/  @P0 VIADD R7, R9, 0xfff00000 ;  /* 0xfff0000009070836 */ /* 0x000fe40000000000 */
[----:B------:R-:W-:Y:S02]  /*05f0*/  @P0 VIADD R6, R6, 0x1 ;  /* 0x0000000106060836 */ /* 0x000fe40000000000 */
        /* <DEDUP_REMOVED lines=9> */
[----:B------:R-:W-:Y:S02]  /*0690*/  DMUL R14, R12, R12 ;  /* 0x0000000c0c0e7228 */ /* 0x000fe40000000000 */
[----:B------:R-:W-:-:S06]  /*06a0*/  DADD R4, R8, -R12 ;  /* 0x0000000008047229 */ /* 0x000fcc000000080c */
[----:B------:R-:W-:Y:S01]  /*06b0*/  DFMA R16, R14, UR6, R18 ;  /* 0x000000060e107c2b */ /* 0x000fe20008000012 */
[----:B------:R-:W-:Y:S01]  /*06c0*/  UMOV UR6, 0x9f02676f ;  /* 0x9f02676f00067882 */ /* 0x000fe20000000000 */
[----:B------:R-:W-:Y:S01]  /*06d0*/  UMOV UR7, 0x3ef3b266 ;  /* 0x3ef3b26600077882 */ /* 0x000fe20000000000 */
[----:B------:R-:W-:Y:S01]  /*06e0*/  LOP3.LUT R18, R6, 0x80000000, RZ, 0x3c, !PT ;  /* 0x8000000006127812 */ /* 0x000fe200078e3cff */
[----:B------:R-:W-:Y:S01]  /*06f0*/  IMAD.MOV.U32 R19, RZ, RZ, 0x43300000 ;  /* 0x43300000ff137424 */ /* 0x000fe200078e00ff */
[----:B------:R-:W-:-:S03]  /*0700*/  DADD R6, R4, R4 ;  /* 0x0000000004067229 */ /* 0x000fc60000000004 */
[----:B------:R-:W-:Y:S01]  /*0710*/  DFMA R16, R14, R16, UR6 ;  /* 0x000000060e107e2b */ /* 0x000fe20008000010 */
[----:B------:R-:W-:Y:S01]  /*0720*/  UMOV UR6, 0xa9ab0956 ;  /* 0xa9ab095600067882 */ /* 0x000fe20000000000 */
[----:B------:R-:W-:Y:S01]  /*0730*/  UMOV UR7, 0x3f1745cb ;  /* 0x3f1745cb00077882 */ /* 0x000fe20000000000 */
[----:B------:R-:W-:Y:S01]  /*0740*/  DADD R4, R18, -UR8 ;  /* 0x8000000812047e29 */ /* 0x000fe20008000000 */
[----:B------:R-:W-:Y:S01]  /*0750*/  UMOV UR8, 0xfefa39ef ;  /* 0xfefa39ef00087882 */ /* 0x000fe20000000000 */
[----:B------:R-:W-:Y:S01]  /*0760*/  UMOV UR9, 0x3fe62e42 ;  /* 0x3fe62e4200097882 */ /* 0x000fe20000000000 */
[----:B------:R-:W-:Y:S02]  /*0770*/  DFMA R8, R8, -R12, R6 ;  /* 0x8000000c0808722b */ /* 0x000fe40000000006 */
[----:B------:R-:W-:Y:S01]  /*0780*/  DFMA R16, R14, R16, UR6 ;  /* 0x000000060e107e2b */ /* 0x000fe20008000010 */
[----:B------:R-:W-:Y:S01]  /*0790*/  UMOV UR6, 0x2d1b5154 ;  /* 0x2d1b515400067882 */ /* 0x000fe20000000000 */
[----:B------:R-:W-:Y:S01]  /*07a0*/  UMOV UR7, 0x3f3c71c7 ;  /* 0x3f3c71c700077882 */ /* 0x000fe20000000000 */
[----:B------:R-:W-:-:S03]  /*07b0*/  DFMA R6, R4, UR8, R12 ;  /* 0x0000000804067c2b */ /* 0x000fc6000800000c */
[----:B------:R-:W-:Y:S02]  /*07c0*/  DMUL R8, R10, R8 ;  /* 0x000000080a087228 */ /* 0x000fe40000000000 */
        /* <DEDUP_REMOVED lines=11> */
[----:B------:R-:W-:Y:S02]  /*0880*/  UMOV UR7, 0x3fe62e42 ;  /* 0x3fe62e4200077882 */ /* 0x000fe40000000000 */
[----:B------:R-:W-:Y:S01]  /*0890*/  DFMA R18, R4, -UR6, R6 ;  /* 0x8000000604127c2b */ /* 0x000fe20008000006 */
[----:B------:R-:W-:Y:S01]  /*08a0*/  UMOV UR6, 0x3b39803f ;  /* 0x3b39803f00067882 */ /* 0x000fe20000000000 */
[----:B------:R-:W-:Y:S02]  /*08b0*/  UMOV UR7, 0x3c7abc9e ;  /* 0x3c7abc9e00077882 */ /* 0x000fe40000000000 */
[----:B------:R-:W-:-:S04]  /*08c0*/  DMUL R16, R14, R16 ;  /* 0x000000100e107228 */ /* 0x000fc80000000000 */
[----:B------:R-:W-:-:S04]  /*08d0*/  DADD R18, -R12, R18 ;  /* 0x000000000c127229 */ /* 0x000fc80000000112 */
[----:B------:R-:W-:-:S08]  /*08e0*/  DFMA R8, R12, R16, R8 ;  /* 0x000000100c08722b */ /* 0x000fd00000000008 */
[----:B------:R-:W-:-:S08]  /*08f0*/  DADD R8, R8, -R18 ;  /* 0x0000000008087229 */ /* 0x000fd00000000812 */
[----:B------:R-:W-:-:S08]  /*0900*/  DFMA R8, R4, UR6, R8 ;  /* 0x0000000604087c2b */ /* 0x000fd00008000008 */
[----:B------:R-:W-:Y:S01]  /*0910*/  DADD R6, R6, R8 ;  /* 0x0000000006067229 */ /* 0x000fe20000000008 */
[----:B------:R-:W-:Y:S10]  /*0920*/  BRA `(.L_x_532) ;  /* 0x0000000000187947 */ /* 0x000ff40003800000 */
.L_x_531:
[----:B------:R-:W-:Y:S01]  /*0930*/  IMAD.MOV.U32 R4, RZ, RZ, 0x0 ;  /* 0x00000000ff047424 */ /* 0x000fe200078e00ff */
[----:B------:R-:W-:Y:S01]  /*0940*/  LOP3.LUT P0, RZ, R9, 0x7fffffff, RZ, 0xc0, !PT ;  /* 0x7fffffff09ff7812 */ /* 0x000fe2000780c0ff */
[----:B------:R-:W-:-:S06]  /*0950*/  IMAD.MOV.U32 R5, RZ, RZ, 0x7ff00000 ;  /* 0x7ff00000ff057424 */ /* 0x000fcc00078e00ff */
[----:B------:R-:W-:-:S10]  /*0960*/  DFMA R4, R8, R4, +INF ;  /* 0x7ff000000804742b */ /* 0x000fd40000000004 */
[----:B------:R-:W-:Y:S02]  /*0970*/  FSEL R6, R4, RZ, P0 ;  /* 0x000000ff04067208 */ /* 0x000fe40000000000 */
[----:B------:R-:W-:-:S07]  /*0980*/  FSEL R7, R5, -QNAN , P0 ;  /* 0xfff0000005077808 */ /* 0x000fce0000000000 */
.L_x_532:
[----:B------:R-:W-:Y:S05]  /*0990*/  BSYNC.RECONVERGENT B0 ;  /* 0x0000000000007941 */ /* 0x000fea0003800200 */
.L_x_530:
[----:B------:R-:W0:Y:S01]  /*09a0*/  LDC.64 R4, c[0x0][0x3a0] ;  /* 0x0000e800ff047b82 */ /* 0x000e220000000a00 */
[----:B------:R-:W-:Y:S01]  /*09b0*/  DMUL R6, R6, R2 ;  /* 0x0000000206067228 */ /* 0x000fe20000000000 */
[----:B0-----:R-:W-:-:S06]  /*09c0*/  IMAD.WIDE R2, R0, 0x8, R4 ;  /* 0x0000000800027825 */ /* 0x001fcc00078e0204 */
[----:B------:R-:W-:Y:S01]  /*09d0*/  STG.E.64 desc[UR4][R2.64], R6 ;  /* 0x0000000602007986 */ /* 0x000fe2000c101b04 */
[----:B------:R-:W-:Y:S05]  /*09e0*/  EXIT ;  /* 0x000000000000794d */ /* 0x000fea0003800000 */
        .weak           $__internal_11_$__cuda_sm20_div_rn_f64_full
        .type           $__internal_11_$__cuda_sm20_div_rn_f64_full,@function
        .size           $__internal_11_$__cuda_sm20_div_rn_f64_full,(.L_x_1107 - $__internal_11_$__cuda_sm20_div_rn_f64_full)
$__internal_11_$__cuda_sm20_div_rn_f64_full:
[C---:B------:R-:W-:Y:S01]  /*09f0*/  FSETP.GEU.AND P0, PT, |R9|.reuse, 1.469367938527859385e-39, PT ;  /* 0x001000000900780b */ /* 0x040fe20003f0e200 */
[--C-:B------:R-:W-:Y:S01]  /*0a00*/  IMAD.MOV.U32 R8, RZ, RZ, R4.reuse ;  /* 0x000000ffff087224 */ /* 0x100fe200078e0004 */
        /* <DEDUP_REMOVED lines=13> */
[----:B------:R-:W-:Y:S01]  /*0ae0*/  @!P2 ISETP.GE.U32.AND P3, PT, R13, R14, PT ;  /* 0x0000000e0d00a20c */ /* 0x000fe20003f66070 */
[----:B------:R-:W-:-:S05]  /*0af0*/  IMAD.MOV.U32 R14, RZ, RZ, 0x1ca00000 ;  /* 0x1ca00000ff0e7424 */ /* 0x000fca00078e00ff */
[----:B------:R-:W-:-:S04]  /*0b00*/  @!P2 SEL R15, R14, 0x63400000, !P3 ;  /* 0x634000000e0fa807 */ /* 0x000fc80005800000 */
[----:B------:R-:W-:-:S04]  /*0b10*/  @!P2 LOP3.LUT R15, R15, 0x80000000, R11, 0xf8, !PT ;  /* 0x800000000f0fa812 */ /* 0x000fc800078ef80b */
[----:B------:R-:W-:Y:S01]  /*0b20*/  @!P2 LOP3.LUT R21, R15, 0x100000, RZ, 0xfc, !PT ;  /* 0x001000000f15a812 */ /* 0x000fe200078efcff */
        /* <DEDUP_REMOVED lines=9> */
[----:B------:R-:W-:Y:S01]  /*0bc0*/  MOV R23, R13 ;  /* 0x0000000d00177202 */ /* 0x000fe20000000f00 */
[----:B------:R-:W-:Y:S01]  /*0bd0*/  IMAD.MOV.U32 R22, RZ, RZ, R16 ;  /* 0x000000ffff167224 */ /* 0x000fe200078e0010 */
[----:B------:R-:W-:Y:S02]  /*0be0*/  @!P0 LOP3.LUT R22, R7, 0x7ff00000, RZ, 0xc0, !PT ;  /* 0x7ff0000007168812 */ /* 0x000fe400078ec0ff */
[----:B------:R-:W-:-:S03]  /*0bf0*/  @!P2 LOP3.LUT R23, R5, 0x7ff00000, RZ, 0xc0, !PT ;  /* 0x7ff000000517a812 */ /* 0x000fc600078ec0ff */
[----:B------:R-:W-:Y:S01]  /*0c00*/  DMUL R20, R18, R4 ;  /* 0x0000000412147228 */ /* 0x000fe20000000000 */
[----:B------:R-:W-:Y:S02]  /*0c10*/  VIADD R24, R22, 0xffffffff ;  /* 0xffffffff16187836 */ /* 0x000fe40000000000 */
        /* <DEDUP_REMOVED lines=11> */
[----:B------:R-:W-:Y:S02]  /*0cd0*/  IMAD.IADD R13, R10, 0x1, -R13 ;  /* 0x000000010a0d7824 */ /* 0x000fe400078e0a0d */
[----:B------:R-:W-:Y:S02]  /*0ce0*/  IMAD.MOV.U32 R10, RZ, RZ, RZ ;  /* 0x000000ffff0a7224 */ /* 0x000fe400078e00ff */
        /* <DEDUP_REMOVED lines=20> */
.L_x_534:
        /* <DEDUP_REMOVED lines=16> */
.L_x_537:
[----:B------:R-:W-:Y:S01]  /*0f30*/  LOP3.LUT R15, R9, 0x80000, RZ, 0xfc, !PT ;  /* 0x00080000090f7812 */ /* 0x000fe200078efcff */
[----:B------:R-:W-:Y:S01]  /*0f40*/  IMAD.MOV.U32 R14, RZ, RZ, R8 ;  /* 0x000000ffff0e7224 */ /* 0x000fe200078e0008 */
[----:B------:R-:W-:Y:S06]  /*0f50*/  BRA `(.L_x_535) ;  /* 0x0000000000087947 */ /* 0x000fec0003800000 */
.L_x_536:
[----:B------:R-:W-:Y:S01]  /*0f60*/  LOP3.LUT R15, R11, 0x80000, RZ, 0xfc, !PT ;  /* 0x000800000b0f7812 */ /* 0x000fe200078efcff */
[----:B------:R-:W-:-:S07]  /*0f70*/  IMAD.MOV.U32 R14, RZ, RZ, R10 ;  /* 0x000000ffff0e7224 */ /* 0x000fce00078e000a */
.L_x_535:
[----:B------:R-:W-:Y:S05]  /*0f80*/  BSYNC.RECONVERGENT B1 ;  /* 0x0000000000017941 */ /* 0x000fea0003800200 */
.L_x_533:
[----:B------:R-:W-:Y:S02]  /*0f90*/  IMAD.MOV.U32 R13, RZ, RZ, 0x0 ;  /* 0x00000000ff0d7424 */ /* 0x000fe400078e00ff */
[----:B------:R-:W-:Y:S02]  /*0fa0*/  IMAD.MOV.U32 R4, RZ, RZ, R14 ;  /* 0x000000ffff047224 */ /* 0x000fe400078e000e */
[----:B------:R-:W-:Y:S01]  /*0fb0*/  IMAD.MOV.U32 R5, RZ, RZ, R15 ;  /* 0x000000ffff057224 */ /* 0x000fe200078e000f */
[----:B------:R-:W-:Y:S06]  /*0fc0*/  RET.REL.NODEC R12 `(_Z12calc_delta_zPdS_S_S_S_di) ;  /* 0xfffffff00c0c7950 */ /* 0x000fec0003c3ffff */
.L_x_538:
        /* <DEDUP_REMOVED lines=11> */
.L_x_1107:


//--------------------- .text._Z17calc_trans_nonisoPdS_S_S_S_S_S_S_S_S_S_S_S_S_S_S_S_S_S_S_S_S_S_S_S_S_S_S_S_S_dddddiiiiiiid --------------------------
	.section	.text._Z17calc_trans_nonisoPdS_S_S_S_S_S_S_S_S_S_S_S_S_S_S_S_S_S_S_S_S_S_S_S_S_S_S_S_S_dddddiiiiiiid,"ax",@progbits
	.align	128
        .global         _Z17calc_trans_nonisoPdS_S_S_S_S_S_S_S_S_S_S_S_S_S_S_S_S_S_S_S_S_S_S_S_S_S_S_S_S_dddddiiiiiiid
        .type           _Z17calc_trans_nonisoPdS_S_S_S_S_S_S_S_S_S_S_S_S_S_S_S_S_S_S_S_S_S_S_S_S_S_S_S_S_dddddiiiiiiid,@function
        .size           _Z17calc_trans_nonisoPdS_S_S_S_S_S_S_S_S_S_S_S_S_S_S_S_S_S_S_S_S_S_S_S_S_S_S_S_S_dddddiiiiiiid,(.L_x_1111 - _Z17calc_trans_nonisoPdS_S_S_S_S_S_S_S_S_S_S_S_S_S_S_S_S_S_S_S_S_S_S_S_S_S_S_S_S_dddddiiiiiiid)
        .other          _Z17calc_trans_nonisoPdS_S_S_S_S_S_S_S_S_S_S_S_S_S_S_S_S_S_S_S_S_S_S_S_S_S_S_S_S_dddddiiiiiiid,@"STO_CUDA_ENTRY STV_DEFAULT"
_Z17calc_trans_nonisoPdS_S_S_S_S_S_S_S_S_S_S_S_S_S_S_S_S_S_S_S_S_S_S_S_S_S_S_S_S_dddddiiiiiiid:
.text._Z17calc_trans_nonisoPdS_S_S_S_S_S_S_S_S_S_S_S_S_S_S_S_S_S_S_S_S_S_S_S_S_S_S_S_S_dddddiiiiiiid:
[----:B------:R-:W0:Y:S01]  /*0000*/  LDC R1, c[0x0][0x37c] ;  /* 0x0000df00ff017b82 */ /* 0x000e220000000800 */
[----:B------:R-:W1:Y:S07]  /*0010*/  S2R R0, SR_TID.Y ;  /* 0x0000000000007919 */ /* 0x000e6e0000002200 */
[----:B------:R-:W2:Y:S01]  /*0020*/  LDC R2, c[0x0][0x360] ;  /* 0x0000d800ff027b82 */ /* 0x000ea20000000800 */
[----:B------:R-:W3:Y:S01]  /*0030*/  LDCU.64 UR8, c[0x0][0x4a0] ;  /* 0x00009400ff0877ac */ /* 0x000ee20008000a00 */
[----:B------:R-:W2:Y:S01]  /*0040*/  S2R R13, SR_TID.X ;  /* 0x00000000000d7919 */ /* 0x000ea20000002100 */
[----:B------:R-:W4:Y:S01]  /*0050*/  LDCU UR7, c[0x0][0x49c] ;  /* 0x00009380ff0777ac */ /* 0x000f220008000800 */
[----:B------:R-:W5:Y:S04]  /*0060*/  S2R R12, SR_TID.Z ;  /* 0x00000000000c7919 */ /* 0x000f680000002300 */
[----:B------:R-:W1:Y:S08]  /*0070*/  S2UR UR5, SR_CTAID.Y ;  /* 0x00000000000579c3 */ /* 0x000e700000002600 */
[----:B------:R-:W1:Y:S08]  /*0080*/  LDC R3, c[0x0][0x364] ;  /* 0x0000d900ff037b82 */ /* 0x000e700000000800 */
[----:B------:R-:W2:Y:S08]  /*0090*/  S2UR UR4, SR_CTAID.X ;  /* 0x00000000000479c3 */ /* 0x000eb00000002500 */
[----:B------:R-:W5:Y:S08]  /*00a0*/  S2UR UR6, SR_CTAID.Z ;  /* 0x00000000000679c3 */ /* 0x000f700000002700 */
[----:B------:R-:W5:Y:S01]  /*00b0*/  LDC R5, c[0x0][0x368] ;  /* 0x0000da00ff057b82 */ /* 0x000f620000000800 */
[----:B-1----:R-:W-:-:S05]  /*00c0*/  IMAD R0, R3, UR5, R0 ;  /* 0x0000000503007c24 */ /* 0x002fca000f8e0200 */
[----:B---3--:R-:W-:Y:S01]  /*00d0*/  ISETP.GE.AND P0, PT, R0, UR8, PT ;  /* 0x0000000800007c0c */ /* 0x008fe2000bf06270 */
[----:B--2---:R-:W-:-:S05]  /*00e0*/  IMAD R13, R2, UR4, R13 ;  /* 0x00000004020d7c24 */ /* 0x004fca000f8e020d */
[----:B----4-:R-:W-:Y:S01]  /*00f0*/  ISETP.GE.OR P0, PT, R13, UR7, P0 ;  /* 0x000000070d007c0c */ /* 0x010fe20008706670 */
[----:B-----5:R-:W-:-:S05]  /*0100*/  IMAD R12, R5, UR6, R12 ;  /* 0x00000006050c7c24 */ /* 0x020fca000f8e020c */
[----:B------:R-:W-:-:S13]  /*0110*/  ISETP.GE.OR P0, PT, R12, UR9, P0 ;  /* 0x000000090c007c0c */ /* 0x000fda0008706670 */
[----:B0-----:R-:W-:Y:S05]  /*0120*/  @P0 EXIT ;  /* 0x000000000000094d */ /* 0x001fea0003800000 */
[----:B------:R-:W0:Y:S01]  /*0130*/  LDCU UR4, c[0x0][0x498] ;  /* 0x00009300ff0477ac */ /* 0x000e220008000800 */
[----:B------:R-:W1:Y:S01]  /*0140*/  LDC.64 R30, c[0x0][0x400] ;  /* 0x00010000ff1e7b82 */ /* 0x000e620000000a00 */
[----:B------:R-:W-:Y:S02]  /*0150*/  CS2R R18, SRZ ;  /* 0x0000000000127805 */ /* 0x000fe4000001ff00 */
[----:B------:R-:W-:Y:S01]  /*0160*/  CS2R R16, SRZ ;  /* 0x0000000000107805 */ /* 0x000fe2000001ff00 */
[----:B------:R-:W2:Y:S01]  /*0170*/  LDCU.64 UR10, c[0x0][0x470] ;  /* 0x00008e00ff0a77ac */ /* 0x000ea20008000a00 */
[----:B------:R-:W3:Y:S03]  /*0180*/  LDCU.64 UR36, c[0x0][0x358] ;  /* 0x00006b00ff2477ac */ /* 0x000ee60008000a00 */
[----:B------:R-:W4:Y:S08]  /*0190*/  LDC.64 R2, c[0x0][0x408] ;  /* 0x00010200ff027b82 */ /* 0x000f300000000a00 */
[----:B------:R-:W1:Y:S01]  /*01a0*/  LDC.64 R32, c[0x0][0x410] ;  /* 0x00010400ff207b82 */ /* 0x000e620000000a00 */
[----:B0-----:R-:W-:Y:S01]  /*01b0*/  UISETP.NE.AND UP0, UPT, UR4, 0x1, UPT ;  /* 0x000000010400788c */ /* 0x001fe2000bf05270 */
[----:B--2---:R-:W-:-:S02]  /*01c0*/  IMAD.U32 R28, RZ, RZ, UR10 ;  /* 0x0000000aff1c7e24 */ /* 0x004fc4000f8e00ff */
[----:B------:R-:W-:-:S04]  /*01d0*/  IMAD.U32 R29, RZ, RZ, UR11 ;  /* 0x0000000bff1d7e24 */ /* 0x000fc8000f8e00ff */
[----:B------:R-:W0:Y:S01]  /*01e0*/  LDC.64 R34, c[0x0][0x418] ;  /* 0x00010600ff227b82 */ /* 0x000e220000000a00 */
[----:B------:R-:W-:Y:S02]  /*01f0*/  IMAD.U32 R22, RZ, RZ, UR10 ;  /* 0x0000000aff167e24 */ /* 0x000fe4000f8e00ff */
[----:B------:R-:W-:-:S05]  /*0200*/  IMAD.U32 R23, RZ, RZ, UR11 ;  /* 0x0000000bff177e24 */ /* 0x000fca000f8e00ff */
[----:B------:R-:W2:Y:S08]  /*0210*/  LDC.64 R36, c[0x0][0x420] ;  /* 0x00010800ff247b82 */ /* 0x000eb00000000a00 */
[----:B------:R-:W0:Y:S01]  /*0220*/  LDC.64 R38, c[0x0][0x428] ;  /* 0x00010a00ff267b82 */ /* 0x000e220000000a00 */
[----:B---3--:R-:W-:Y:S05]  /*0230*/  BRA.U UP0, `(.L_x_539) ;  /* 0x0000000100687547 */ /* 0x008fea000b800000 */
[----:B------:R-:W3:Y:S01]  /*0240*/  LDC.64 R14, c[0x0][0x448] ;  /* 0x00011200ff0e7b82 */ /* 0x000ee20000000a00 */
[----:B------:R-:W-:-:S04]  /*0250*/  IMAD R17, R12, UR7, R13 ;  /* 0x000000070c117c24 */ /* 0x000fc8000f8e020d */
[----:B------:R-:W-:-:S03]  /*0260*/  VIADD R7, R17, UR7 ;  /* 0x0000000711077c36 */ /* 0x000fc60008000000 */
[----:B------:R-:W5:Y:S08]  /*0270*/  LDC.64 R10, c[0x0][0x440] ;  /* 0x00011000ff0a7b82 */ /* 0x000f700000000a00 */
[----:B------:R-:W4:Y:S08]  /*0280*/  LDC.64 R8, c[0x0][0x438] ;  /* 0x00010e00ff087b82 */ /* 0x000f300000000a00 */
[----:B------:R-:W1:Y:S01]  /*0290*/  LDC.64 R4, c[0x0][0x430] ;  /* 0x00010c00ff047b82 */ /* 0x000e620000000a00 */
[----:B---3--:R-:W-:-:S04]  /*02a0*/  IMAD.WIDE R24, R17, 0x8, R14 ;  /* 0x0000000811187825 */ /* 0x008fc800078e020e */
[----:B------:R-:W-:Y:S02]  /*02b0*/  IMAD.WIDE R14, R7, 0x8, R14 ;  /* 0x00000008070e7825 */ /* 0x000fe400078e020e */
[----:B------:R-:W3:Y:S02]  /*02c0*/  LDG.E.64 R24, desc[UR36][R24.64] ;  /* 0x0000002418187981 */ /* 0x000ee4000c1e1b00 */
[----:B-----5:R-:W-:Y:S02]  /*02d0*/  IMAD.WIDE R10, R17, 0x8, R10 ;  /* 0x00000008110a7825 */ /* 0x020fe400078e020a */
[----:B------:R-:W5:Y:S04]  /*02e0*/  LDG.E.64 R14, desc[UR36][R14.64] ;  /* 0x000000240e0e7981 */ /* 0x000f68000c1e1b00 */
[----:B------:R-:W3:Y:S01]  /*02f0*/  LDG.E.64 R10, desc[UR36][R10.64] ;  /* 0x000000240a0a7981 */ /* 0x000ee2000c1e1b00 */
[----:B----4-:R-:W-:-:S04]  /*0300*/  IMAD.WIDE R6, R7, 0x8, R8 ;  /* 0x0000000807067825 */ /* 0x010fc800078e0208 */
[C---:B------:R-:W-:Y:S02]  /*0310*/  IMAD.WIDE R8, R17.reuse, 0x8, R8 ;  /* 0x0000000811087825 */ /* 0x040fe400078e0208 */
[----:B------:R-:W4:Y:S02]  /*0320*/  LDG.E.64 R6, desc[UR36][R6.64] ;  /* 0x0000002406067981 */ /* 0x000f24000c1e1b00 */
[----:B-1----:R-:W-:Y:S02]  /*0330*/  IMAD.WIDE R4, R17, 0x8, R4 ;  /* 0x0000000811047825 */ /* 0x002fe400078e0204 */
[----:B------:R-:W2:Y:S04]  /*0340*/  LDG.E.64 R8, desc[UR36][R8.64] ;  /* 0x0000002408087981 */ /* 0x000ea8000c1e1b00 */
[----:B------:R-:W4:Y:S01]  /*0350*/  LDG.E.64 R4, desc[UR36][R4.64] ;  /* 0x0000002404047981 */ /* 0x000f22000c1e1b00 */
[----:B---3--:R-:W-:-:S02]  /*0360*/  DADD R26, R10, R24 ;  /* 0x000000000a1a7229 */ /* 0x008fc40000000018 */
[----:B-----5:R-:W-:-:S06]  /*0370*/  DADD R20, R10, R14 ;  /* 0x000000000a147229 */ /* 0x020fcc000000000e */
[----:B------:R-:W-:Y:S02]  /*0380*/  DMUL R26, R26, 0.5 ;  /* 0x3fe000001a1a7828 */ /* 0x000fe40000000000 */
[----:B------:R-:W-:Y:S02]  /*0390*/  DMUL R20, R20, 0.5 ;  /* 0x3fe0000014147828 */ /* 0x000fe40000000000 */
[C---:B----4-:R-:W-:Y:S02]  /*03a0*/  DADD R18, R4.reuse, R6 ;  /* 0x0000000004127229 */ /* 0x050fe40000000006 */
[----:B--2---:R-:W-:-:S06]  /*03b0*/  DADD R16, R4, R8 ;  /* 0x0000000004107229 */ /* 0x004fcc0000000008 */
[----:B------:R-:W-:Y:S02]  /*03c0*/  DFMA R18, R18, 0.5, R20 ;  /* 0x3fe000001212782b */ /* 0x000fe40000000014 */
[----:B------:R-:W-:-:S11]  /*03d0*/  DFMA R16, R16, 0.5, R26 ;  /* 0x3fe000001010782b */ /* 0x000fd6000000001a */
.L_x_539:
[----:B------:R-:W-:Y:S02]  /*03e0*/  UIMAD UR4, UR8, UR7, URZ ;  /* 0x00000007080472a4 */ /* 0x000fe4000f8e02ff */
[----:B------:R-:W-:Y:S01]  /*03f0*/  IMAD R7, R13, UR8, R0 ;  /* 0x000000080d077c24 */ /* 0x000fe2000f8e0200 */
[----:B------:R-:W3:Y:S01]  /*0400*/  LDC.64 R14, c[0x0][0x468] ;  /* 0x00011a00ff0e7b82 */ /* 0x000ee20000000a00 */
[----:B-1----:R-:W-:-:S04]  /*0410*/  IMAD.WIDE.U32 R4, R12, 0x8, R32 ;  /* 0x000000080c047825 */ /* 0x002fc800078e0020 */
[C---:B------:R-:W-:Y:S01]  /*0420*/  IMAD R40, R12.reuse, UR4, R7 ;  /* 0x000000040c287c24 */ /* 0x040fe2000f8e0207 */
[----:B------:R1:W5:Y:S01]  /*0430*/  LDG.E.64 R20, desc[UR36][R4.64] ;  /* 0x0000002404147981 */ /* 0x000362000c1e1b00 */
[----:B0-----:R-:W-:Y:S01]  /*0440*/  IMAD.WIDE.U32 R24, R12, 0x8, R34 ;  /* 0x000000080c187825 */ /* 0x001fe200078e0022 */
[----:B------:R-:W0:Y:S02]  /*0450*/  LDC R0, c[0x0][0x4a8] ;  /* 0x00012a00ff007b82 */ /* 0x000e240000000800 */
[----:B------:R-:W-:Y:S02]  /*0460*/  IADD3 R11, PT, PT, R40, UR4, RZ ;  /* 0x00000004280b7c10 */ /* 0x000fe4000fffe0ff */
[----:B------:R-:W5:Y:S01]  /*0470*/  LDG.E.64 R26, desc[UR36][R24.64+0x8] ;  /* 0x00000824181a7981 */ /* 0x000f62000c1e1b00 */
[----:B--2---:R-:W-:-:S03]  /*0480*/  IMAD.WIDE.U32 R6, R12, 0x8, R36 ;  /* 0x000000080c067825 */ /* 0x004fc600078e0024 */
[----:B-1----:R-:W1:Y:S01]  /*0490*/  LDC.64 R4, c[0x0][0x460] ;  /* 0x00011800ff047b82 */ /* 0x002e620000000a00 */
[----:B----4-:R-:W-:-:S04]  /*04a0*/  IMAD.WIDE R10, R11, 0x8, R2 ;  /* 0x000000080b0a7825 */ /* 0x010fc800078e0202 */
[----:B------:R-:W-:Y:S01]  /*04b0*/  IMAD.WIDE R8, R40, 0x8, R30 ;  /* 0x0000000828087825 */ /* 0x000fe200078e021e */
[----:B------:R-:W2:Y:S03]  /*04c0*/  LDG.E.64 R24, desc[UR36][R24.64] ;  /* 0x0000002418187981 */ /* 0x000ea6000c1e1b00 */
[----:B------:R-:W-:Y:S01]  /*04d0*/  IMAD.WIDE.U32 R34, R12, 0x8, R38 ;  /* 0x000000080c227825 */ /* 0x000fe200078e0026 */
[----:B------:R3:W4:Y:S04]  /*04e0*/  LDG.E.64 R30, desc[UR36][R6.64] ;  /* 0x00000024061e7981 */ /* 0x000728000c1e1b00 */
[----:B------:R3:W2:Y:S04]  /*04f0*/  LDG.E.64 R36, desc[UR36][R8.64] ;  /* 0x0000002408247981 */ /* 0x0006a8000c1e1b00 */
[----:B------:R-:W2:Y:S04]  /*0500*/  LDG.E.64 R10, desc[UR36][R10.64] ;  /* 0x000000240a0a7981 */ /* 0x000ea8000c1e1b00 */
[----:B------:R-:W4:Y:S01]  /*0510*/  LDG.E.64 R32, desc[UR36][R34.64+0x8] ;  /* 0x0000082422207981 */ /* 0x000f22000c1e1b00 */
[----:B0-----:R-:W-:Y:S01]  /*0520*/  ISETP.NE.AND P0, PT, R0, 0x1, PT ;  /* 0x000000010000780c */ /* 0x001fe20003f05270 */
[----:B------:R-:W-:-:S02]  /*0530*/  IMAD.WIDE R2, R40, 0x8, R2 ;  /* 0x0000000828027825 */ /* 0x000fc400078e0202 */
[----:B------:R-:W4:Y:S10]  /*0540*/  LDG.E.64 R34, desc[UR36][R34.64] ;  /* 0x0000002422227981 */ /* 0x000f34000c1e1b00 */
[----:B------:R-:W-:-:S04]  /*0550*/  @!P0 IMAD R13, R12, UR7, R13 ;  /* 0x000000070c0d8c24 */ /* 0x000fc8000f8e020d */
[C---:B------:R-:W-:Y:S02]  /*0560*/  @!P0 VIADD R39, R13.reuse, UR7 ;  /* 0x000000070d278c36 */ /* 0x040fe40008000000 */
[----:B-1----:R-:W-:-:S04]  /*0570*/  @!P0 IMAD.WIDE R4, R13, 0x8, R4 ;  /* 0x000000080d048825 */ /* 0x002fc800078e0204 */
[--C-:B---3--:R-:W-:Y:S02]  /*0580*/  @!P0 IMAD.WIDE R6, R39, 0x8, R14.reuse ;  /* 0x0000000827068825 */ /* 0x108fe400078e020e */
[----:B------:R-:W3:Y:S02]  /*0590*/  @!P0 LDG.E.64 R4, desc[UR36][R4.64] ;  /* 0x0000002404048981 */ /* 0x000ee4000c1e1b00 */
[----:B------:R-:W-:Y:S02]  /*05a0*/  @!P0 IMAD.WIDE R8, R13, 0x8, R14 ;  /* 0x000000080d088825 */ /* 0x000fe400078e020e */
[----:B------:R-:W3:Y:S04]  /*05b0*/  @!P0 LDG.E.64 R6, desc[UR36][R6.64] ;  /* 0x0000002406068981 */ /* 0x000ee8000c1e1b00 */
[----:B------:R-:W3:Y:S04]  /*05c0*/  @!P0 LDG.E.64 R8, desc[UR36][R8.64] ;  /* 0x0000002408088981 */ /* 0x000ee8000c1e1b00 */
[----:B------:R0:W3:Y:S01]  /*05d0*/  LDG.E.64 R14, desc[UR36][R2.64] ;  /* 0x00000024020e7981 */ /* 0x0000e2000c1e1b00 */
[----:B------:R-:W-:Y:S01]  /*05e0*/  FSETP.GEU.AND P1, PT, |R19|, 6.5827683646048100446e-37, PT ;  /* 0x036000001300780b */ /* 0x000fe20003f2e200 */
[----:B------:R-:W-:Y:S01]  /*05f0*/  BSSY.RECONVERGENT B1, `(.L_x_540) ;  /* 0x0000026000017945 */ /* 0x000fe20003800200 */
[----:B-----5:R-:W-:-:S08]  /*0600*/  DADD R26, R20, R26 ;  /* 0x00000000141a7229 */ /* 0x020fd0000000001a */
[----:B------:R-:W-:Y:S02]  /*0610*/  DMUL R26, R26, 0.5 ;  /* 0x3fe000001a1a7828 */ /* 0x000fe40000000000 */
[----:B--2---:R-:W-:Y:S02]  /*0620*/  DADD R10, R36, R10 ;  /* 0x00000000240a7229 */ /* 0x004fe4000000000a */
[----:B----4-:R-:W-:-:S06]  /*0630*/  DADD R32, R30, R32 ;  /* 0x000000001e207229 */ /* 0x010fcc0000000020 */
[----:B------:R-:W-:Y:S02]  /*0640*/  DFMA R26, R10, 0.5, R26 ;  /* 0x3fe000000a1a782b */ /* 0x000fe4000000001a */
[----:B------:R-:W-:-:S08]  /*0650*/  DMUL R32, R32, 0.5 ;  /* 0x3fe0000020207828 */ /* 0x000fd00000000000 */
[----:B------:R-:W-:-:S06]  /*0660*/  DFMA R42, R32, R26, R18 ;  /* 0x0000001a202a722b */ /* 0x000fcc0000000012 */
[----:B------:R-:W1:Y:S01]  /*0670*/  MUFU.RCP64H R11, R43 ;  /* 0x0000002b000b7308 */ /* 0x000e620000001800 */
[----:B------:R-:W-:-:S06]  /*0680*/  IMAD.MOV.U32 R10, RZ, RZ, 0x1 ;  /* 0x00000001ff0a7424 */ /* 0x000fcc00078e00ff */
[----:B-1----:R-:W-:-:S08]  /*0690*/  DFMA R38, -R42, R10, 1 ;  /* 0x3ff000002a26742b */ /* 0x002fd0000000010a */
[----:B------:R-:W-:-:S08]  /*06a0*/  DFMA R38, R38, R38, R38 ;  /* 0x000000262626722b */ /* 0x000fd00000000026 */
[----:B------:R-:W-:-:S08]  /*06b0*/  DFMA R38, R10, R38, R10 ;  /* 0x000000260a26722b */ /* 0x000fd0000000000a */
[----:B0-----:R-:W-:-:S08]  /*06c0*/  DFMA R2, -R42, R38, 1 ;  /* 0x3ff000002a02742b */ /* 0x001fd00000000126 */
[----:B------:R-:W-:-:S08]  /*06d0*/  DFMA R2, R38, R2, R38 ;  /* 0x000000022602722b */ /* 0x000fd00000000026 */
[----:B------:R-:W-:-:S08]  /*06e0*/  DMUL R10, R2, R18 ;  /* 0x00000012020a7228 */ /* 0x000fd00000000000 */
[----:B------:R-:W-:Y:S02]  /*06f0*/  DFMA R38, -R42, R10, R18 ;  /* 0x0000000a2a26722b */ /* 0x000fe40000000112 */
[----:B---3--:R-:W-:-:S06]  /*0700*/  @!P0 DADD R6, R4, R6 ;  /* 0x0000000004068229 */ /* 0x008fcc0000000006 */
[----:B------:R-:W-:Y:S02]  /*0710*/  DFMA R2, R2, R38, R10 ;  /* 0x000000260202722b */ /* 0x000fe4000000000a */
[----:B------:R-:W-:Y:S02]  /*0720*/  @!P0 DADD R8, R4, R8 ;  /* 0x0000000004088229 */ /* 0x000fe40000000008 */
[----:B------:R-:W-:-:S06]  /*0730*/  @!P0 DMUL R28, R6, 0.5 ;  /* 0x3fe00000061c8828 */ /* 0x000fcc0000000000 */
[----:B------:R-:W-:Y:S01]  /*0740*/  FFMA R0, RZ, R43, R3 ;  /* 0x0000002bff007223 */ /* 0x000fe20000000003 */
[----:B------:R-:W-:-:S04]  /*0750*/  @!P0 DMUL R22, R8, 0.5 ;  /* 0x3fe0000008168828 */ /* 0x000fc80000000000 */
[----:B------:R-:W-:Y:S01]  /*0760*/  FSETP.GT.AND P0, PT, |R0|, 1.469367938527859385e-39, PT ;  /* 0x001000000000780b */ /* 0x000fe20003f04200 */
[----:B------:R-:W-:Y:S02]  /*0770*/  DADD R24, R20, R24 ;  /* 0x0000000014187229 */ /* 0x000fe40000000018 */
[----:B------:R-:W-:Y:S02]  /*0780*/  DADD R34, R30, R34 ;  /* 0x000000001e227229 */ /* 0x000fe40000000022 */
[----:B------:R-:W-:-:S04]  /*0790*/  DADD R36, R36, R14 ;  /* 0x0000000024247229 */ /* 0x000fc8000000000e */
[----:B------:R-:W-:Y:S02]  /*07a0*/  DMUL R24, R24, 0.5 ;  /* 0x3fe0000018187828 */ /* 0x000fe40000000000 */
[----:B------:R-:W-:Y:S02]  /*07b0*/  DMUL R34, R34, 0.5 ;  /* 0x3fe0000022227828 */ /* 0x000fe40000000000 */
[----:B------:R-:W-:Y:S09]  /*07c0*/  @P0 BRA P1, `(.L_x_541) ;  /* 0x0000000000200947 */ /* 0x000ff20000800000 */
[----:B------:R-:W-:Y:S01]  /*07d0*/  IMAD.MOV.U32 R4, RZ, RZ, R42 ;  /* 0x000000ffff047224 */ /* 0x000fe200078e002a */
[----:B------:R-:W-:Y:S01]  /*07e0*/  MOV R11, R19 ;  /* 0x00000013000b7202 */ /* 0x000fe20000000f00 */
[----:B------:R-:W-:Y:S01]  /*07f0*/  IMAD.MOV.U32 R7, RZ, RZ, R43 ;  /* 0x000000ffff077224 */ /* 0x000fe200078e002b */
[----:B------:R-:W-:Y:S01]  /*0800*/  MOV R0, 0x830 ;  /* 0x0000083000007802 */ /* 0x000fe20000000f00 */
[----:B------:R-:W-:-:S07]  /*0810*/  IMAD.MOV.U32 R10, RZ, RZ, R18 ;  /* 0x000000ffff0a7224 */ /* 0x000fce00078e0012 */
[----:B------:R-:W-:Y:S05]  /*0820*/  CALL.REL.NOINC `($__internal_13_$__cuda_sm20_div_rn_f64_full) ;  /* 0x0000008000fc7944 */ /* 0x000fea0003c00000 */
[----:B------:R-:W-:Y:S02]  /*0830*/  IMAD.MOV.U32 R2, RZ, RZ, R20 ;  /* 0x000000ffff027224 */ /* 0x000fe400078e0014 */
[----:B------:R-:W-:-:S07]  /*0840*/  IMAD.MOV.U32 R3, RZ, RZ, R21 ;  /* 0x000000ffff037224 */ /* 0x000fce00078e0015 */
.L_x_541:
[----:B------:R-:W-:Y:S05]  /*0850*/  BSYNC.RECONVERGENT B1 ;  /* 0x0000000000017941 */ /* 0x000fea0003800200 */
.L_x_540:
[----:B------:R-:W-:Y:S01]  /*0860*/  DFMA R36, R36, 0.5, R24 ;  /* 0x3fe000002424782b */ /* 0x000fe20000000018 */
[----:B------:R-:W-:Y:S01]  /*0870*/  IMAD.MOV.U32 R4, RZ, RZ, 0x1 ;  /* 0x00000001ff047424 */ /* 0x000fe200078e00ff */
[----:B------:R-:W0:Y:S01]  /*0880*/  LDCU.64 UR4, c[0x0][0x490] ;  /* 0x00009200ff0477ac */ /* 0x000e220008000a00 */
[----:B------:R-:W1:Y:S01]  /*0890*/  LDC.64 R14, c[0x0][0x450] ;  /* 0x00011400ff0e7b82 */ /* 0x000e620000000a00 */
[----:B------:R-:W-:Y:S01]  /*08a0*/  IMAD.MOV.U32 R0, RZ, RZ, R3 ;  /* 0x000000ffff007224 */ /* 0x000fe200078e0003 */
[----:B------:R-:W-:Y:S03]  /*08b0*/  BSSY.RECONVERGENT B1, `(.L_x_542) ;  /* 0x000001f000017945 */ /* 0x000fe60003800200 */
[----:B------:R-:W-:-:S06]  /*08c0*/  DFMA R20, R34, R36, R16 ;  /* 0x000000242214722b */ /* 0x000fcc0000000010 */
[----:B------:R-:W2:Y:S01]  /*08d0*/  MUFU.RCP64H R5, R21 ;  /* 0x0000001500057308 */ /* 0x000ea20000001800 */
[----:B0-----:R-:W-:Y:S01]  /*08e0*/  DSETP.MIN.AND P0, P1, R2, UR4, PT ;  /* 0x0000000402007e2a */ /* 0x001fe2000b900000 */
[----:B------:R-:W-:-:S05]  /*08f0*/  UMOV UR6, UR5 ;  /* 0x0000000500067c82 */ /* 0x000fca0008000000 */
[----:B------:R-:W-:Y:S01]  /*0900*/  FSEL R31, R0, UR6, P0 ;  /* 0x00000006001f7c08 */ /* 0x000fe20008000000 */
[----:B------:R-:W-:Y:S01]  /*0910*/  IMAD.U32 R0, RZ, RZ, UR6 ;  /* 0x00000006ff007e24 */ /* 0x000fe2000f8e00ff */
[----:B------:R-:W-:Y:S01]  /*0920*/  SEL R30, R2, UR4, P0 ;  /* 0x00000004021e7c07 */ /* 0x000fe20008000000 */
[----:B--2---:R-:W-:-:S05]  /*0930*/  DFMA R6, -R20, R4, 1 ;  /* 0x3ff000001406742b */ /* 0x004fca0000000104 */
[----:B------:R-:W-:Y:S02]  /*0940*/  @P1 LOP3.LUT R31, R0, 0x80000, RZ, 0xfc, !PT ;  /* 0x00080000001f1812 */ /* 0x000fe400078efcff */
[----:B------:R-:W-:Y:S01]  /*0950*/  FSETP.GEU.AND P1, PT, |R17|, 6.5827683646048100446e-37, PT ;  /* 0x036000001100780b */ /* 0x000fe20003f2e200 */
[----:B------:R-:W-:-:S08]  /*0960*/  DFMA R6, R6, R6, R6 ;  /* 0x000000060606722b */ /* 0x000fd00000000006 */
[----:B------:R-:W-:-:S08]  /*0970*/  DFMA R6, R4, R6, R4 ;  /* 0x000000060406722b */ /* 0x000fd00000000004 */
[----:B------:R-:W-:-:S08]  /*0980*/  DFMA R4, -R20, R6, 1 ;  /* 0x3ff000001404742b */ /* 0x000fd00000000106 */
[----:B------:R-:W-:Y:S01]  /*0990*/  DFMA R6, R6, R4, R6 ;  /* 0x000000040606722b */ /* 0x000fe20000000006 */
[----:B-1----:R-:W-:-:S05]  /*09a0*/  IMAD.WIDE R4, R40, 0x8, R14 ;  /* 0x0000000828047825 */ /* 0x002fca00078e020e */
[----:B------:R0:W-:Y:S02]  /*09b0*/  STG.E.64 desc[UR36][R4.64], R30 ;  /* 0x0000001e04007986 */ /* 0x0001e4000c101b24 */
[----:B------:R-:W-:-:S08]  /*09c0*/  DMUL R8, R6, R16 ;  /* 0x0000001006087228 */ /* 0x000fd00000000000 */
[----:B------:R-:W-:-:S08]  /*09d0*/  DFMA R10, -R20, R8, R16 ;  /* 0x00000008140a722b */ /* 0x000fd00000000110 */
[----:B------:R-:W-:-:S10]  /*09e0*/  DFMA R2, R6, R10, R8 ;  /* 0x0000000a0602722b */ /* 0x000fd40000000008 */
[----:B------:R-:W-:-:S05]  /*09f0*/  FFMA R0, RZ, R21, R3 ;  /* 0x00000015ff007223 */ /* 0x000fca0000000003 */
[----:B------:R-:W-:-:S13]  /*0a00*/  FSETP.GT.AND P0, PT, |R0|, 1.469367938527859385e-39, PT ;  /* 0x001000000000780b */ /* 0x000fda0003f04200 */
[----:B0-----:R-:W-:Y:S05]  /*0a10*/  @P0 BRA P1, `(.L_x_543) ;  /* 0x0000000000200947 */ /* 0x001fea0000800000 */
[----:B------:R-:W-:Y:S01]  /*0a20*/  MOV R4, R20 ;  /* 0x0000001400047202 */ /* 0x000fe20000000f00 */
[----:B------:R-:W-:Y:S01]  /*0a30*/  IMAD.MOV.U32 R7, RZ, RZ, R21 ;  /* 0x000000ffff077224 */ /* 0x000fe200078e0015 */
[----:B------:R-:W-:Y:S01]  /*0a40*/  MOV R0, 0xa80 ;  /* 0x00000a8000007802 */ /* 0x000fe20000000f00 */
[----:B------:R-:W-:Y:S02]  /*0a50*/  IMAD.MOV.U32 R10, RZ, RZ, R16 ;  /* 0x000000ffff0a7224 */ /* 0x000fe400078e0010 */
[----:B------:R-:W-:-:S07]  /*0a60*/  IMAD.MOV.U32 R11, RZ, RZ, R17 ;  /* 0x000000ffff0b7224 */ /* 0x000fce00078e0011 */
[----:B------:R-:W-:Y:S05]  /*0a70*/  CALL.REL.NOINC `($__internal_13_$__cuda_sm20_div_rn_f64_full) ;  /* 0x0000008000687944 */ /* 0x000fea0003c00000 */
[----:B------:R-:W-:Y:S02]  /*0a80*/  IMAD.MOV.U32 R2, RZ, RZ, R20 ;  /* 0x000000ffff027224 */ /* 0x000fe400078e0014 */
[----:B------:R-:W-:-:S07]  /*0a90*/  IMAD.MOV.U32 R3, RZ, RZ, R21 ;  /* 0x000000ffff037224 */ /* 0x000fce00078e0015 */
.L_x_543:
[----:B------:R-:W-:Y:S05]  /*0aa0*/  BSYNC.RECONVERGENT B1 ;  /* 0x0000000000017941 */ /* 0x000fea0003800200 */
.L_x_542:
[----:B------:R-:W0:Y:S01]  /*0ab0*/  LDCU.64 UR4, c[0x0][0x490] ;  /* 0x00009200ff0477ac */ /* 0x000e220008000a00 */
[----:B------:R-:W1:Y:S01]  /*0ac0*/  LDC.64 R4, c[0x0][0x458] ;  /* 0x00011600ff047b82 */ /* 0x000e620000000a00 */
[----:B------:R-:W-:-:S07]  /*0ad0*/  MOV R0, R3 ;  /* 0x0000000300007202 */ /* 0x000fce0000000f00 */
[----:B------:R-:W2:Y:S01]  /*0ae0*/  LDC.64 R38, c[0x0][0x3f0] ;  /* 0x0000fc00ff267b82 */ /* 0x000ea20000000a00 */
[----:B0-----:R-:W-:Y:S01]  /*0af0*/  DSETP.MIN.AND P0, P1, R2, UR4, PT ;  /* 0x0000000402007e2a */ /* 0x001fe2000b900000 */
[----:B------:R-:W-:-:S05]  /*0b00*/  UMOV UR6, UR5 ;  /* 0x0000000500067c82 */ /* 0x000fca0008000000 */
[----:B------:R-:W-:Y:S01]  /*0b10*/  FSEL R25, R0, UR6, P0 ;  /* 0x0000000600197c08 */ /* 0x000fe20008000000 */
[----:B------:R-:W-:Y:S01]  /*0b20*/  IMAD.U32 R0, RZ, RZ, UR6 ;  /* 0x00000006ff007e24 */ /* 0x000fe2000f8e00ff */
[----:B------:R-:W-:Y:S01]  /*0b30*/  SEL R24, R2, UR4, P0 ;  /* 0x0000000402187c07 */ /* 0x000fe20008000000 */
[----:B-1----:R-:W-:-:S05]  /*0b40*/  IMAD.WIDE R2, R40, 0x8, R4 ;  /* 0x0000000828027825 */ /* 0x002fca00078e0204 */
[----:B------:R-:W-:Y:S01]  /*0b50*/  @P1 LOP3.LUT R25, R0, 0x80000, RZ, 0xfc, !PT ;  /* 0x0008000000191812 */ /* 0x000fe200078efcff */
[----:B--2---:R-:W-:-:S04]  /*0b60*/  IMAD.WIDE.U32 R38, R12, 0x8, R38 ;  /* 0x000000080c267825 */ /* 0x004fc800078e0026 */
[----:B------:R0:W-:Y:S04]  /*0b70*/  STG.E.64 desc[UR36][R2.64], R24 ;  /* 0x0000001802007986 */ /* 0x0001e8000c101b24 */
[----:B------:R-:W5:Y:S01]  /*0b80*/  LDG.E.64 R38, desc[UR36][R38.64] ;  /* 0x0000002426267981 */ /* 0x000f62000c1e1b00 */
[----:B------:R-:W1:Y:S01]  /*0b90*/  MUFU.RCP64H R5, R33 ;  /* 0x0000002100057308 */ /* 0x000e620000001800 */
[----:B------:R-:W-:Y:S01]  /*0ba0*/  IMAD.MOV.U32 R4, RZ, RZ, 0x1 ;  /* 0x00000001ff047424 */ /* 0x000fe200078e00ff */
[----:B------:R-:W-:Y:S01]  /*0bb0*/  FSETP.GEU.AND P1, PT, |R19|, 6.5827683646048100446e-37, PT ;  /* 0x036000001300780b */ /* 0x000fe20003f2e200 */
[----:B------:R-:W-:Y:S04]  /*0bc0*/  BSSY.RECONVERGENT B1, `(.L_x_544) ;  /* 0x0000014000017945 */ /* 0x000fe80003800200 */
[----:B-1----:R-:W-:-:S08]  /*0bd0*/  DFMA R6, -R32, R4, 1 ;  /* 0x3ff000002006742b */ /* 0x002fd00000000104 */
[----:B------:R-:W-:-:S08]  /*0be0*/  DFMA R6, R6, R6, R6 ;  /* 0x000000060606722b */ /* 0x000fd00000000006 */
[----:B------:R-:W-:-:S08]  /*0bf0*/  DFMA R6, R4, R6, R4 ;  /* 0x000000060406722b */ /* 0x000fd00000000004 */
[----:B------:R-:W-:-:S08]  /*0c00*/  DFMA R4, -R32, R6, 1 ;  /* 0x3ff000002004742b */ /* 0x000fd00000000106 */
[----:B------:R-:W-:-:S08]  /*0c10*/  DFMA R4, R6, R4, R6 ;  /* 0x000000040604722b */ /* 0x000fd00000000006 */
[----:B------:R-:W-:-:S08]  /*0c20*/  DMUL R6, R4, R18 ;  /* 0x0000001204067228 */ /* 0x000fd00000000000 */
[----:B------:R-:W-:-:S08]  /*0c30*/  DFMA R8, -R32, R6, R18 ;  /* 0x000000062008722b */ /* 0x000fd00000000112 */
[----:B0-----:R-:W-:-:S10]  /*0c40*/  DFMA R2, R4, R8, R6 ;  /* 0x000000080402722b */ /* 0x001fd40000000006 */
        /* <DEDUP_REMOVED lines=8> */
[----:B-----5:R-:W-:Y:S05]  /*0cd0*/  CALL.REL.NOINC `($__internal_13_$__cuda_sm20_div_rn_f64_full) ;  /* 0x0000007c00d07944 */ /* 0x020fea0003c00000 */
[----:B------:R-:W-:Y:S02]  /*0ce0*/  IMAD.MOV.U32 R2, RZ, RZ, R20 ;  /* 0x000000ffff027224 */ /* 0x000fe400078e0014 */
[----:B------:R-:W-:-:S07]  /*0cf0*/  IMAD.MOV.U32 R3, RZ, RZ, R21 ;  /* 0x000000ffff037224 */ /* 0x000fce00078e0015 */
.L_x_545:
[----:B------:R-:W-:Y:S05]  /*0d00*/  BSYNC.RECONVERGENT B1 ;  /* 0x0000000000017941 */ /* 0x000fea0003800200 */
.L_x_544:
[----:B------:R-:W0:Y:S01]  /*0d10*/  LDC.64 R4, c[0x0][0x390] ;  /* 0x0000e400ff047b82 */ /* 0x000e220000000a00 */
[----:B------:R-:W-:-:S07]  /*0d20*/  DADD R18, R26, R2 ;  /* 0x000000001a127229 */ /* 0x000fce0000000002 */
[----:B------:R-:W1:Y:S01]  /*0d30*/  LDC.64 R6, c[0x0][0x3f8] ;  /* 0x0000fe00ff067b82 */ /* 0x000e620000000a00 */
[----:B-----5:R-:W-:Y:S01]  /*0d40*/  DMUL R18, R38, R18 ;  /* 0x0000001226127228 */ /* 0x020fe20000000000 */
[----:B0-----:R-:W-:-:S06]  /*0d50*/  IMAD.WIDE R2, R40, 0x8, R4 ;  /* 0x0000000828027825 */ /* 0x001fcc00078e0204 */
[----:B------:R0:W-:Y:S01]  /*0d60*/  STG.E.64 desc[UR36][R2.64], R18 ;  /* 0x0000001202007986 */ /* 0x0001e2000c101b24 */
[----:B-1----:R-:W-:-:S06]  /*0d70*/  IMAD.WIDE.U32 R12, R12, 0x8, R6 ;  /* 0x000000080c0c7825 */ /* 0x002fcc00078e0006 */
        /* <DEDUP_REMOVED lines=24> */
.L_x_547:
[----:B------:R-:W-:Y:S05]  /*0f00*/  BSYNC.RECONVERGENT B1 ;  /* 0x0000000000017941 */ /* 0x000fea0003800200 */
.L_x_546:
[----:B------:R-:W0:Y:S01]  /*0f10*/  LDC.64 R4, c[0x0][0x398] ;  /* 0x0000e600ff047b82 */ /* 0x000e220000000a00 */
[----:B------:R-:W1:Y:S01]  /*0f20*/  LDCU.64 UR4, c[0x0][0x4b8] ;  /* 0x00009700ff0477ac */ /* 0x000e620008000a00 */
[----:B------:R-:W-:Y:S01]  /*0f30*/  DADD R2, R36, R2 ;  /* 0x0000000024027229 */ /* 0x000fe20000000002 */
[----:B------:R-:W-:Y:S01]  /*0f40*/  BSSY.RECONVERGENT B0, `(.L_x_548) ;  /* 0x0000050000007945 */ /* 0x000fe20003800200 */
[----:B------:R-:W-:Y:S01]  /*0f50*/  DSETP.GE.AND P0, PT, R28, RZ, PT ;  /* 0x000000ff1c00722a */ /* 0x000fe20003f06000 */
[----:B------:R-:W-:Y:S01]  /*0f60*/  UMOV UR38, URZ ;  /* 0x000000ff00267c82 */ /* 0x000fe20008000000 */
[----:B------:R-:W-:Y:S02]  /*0f70*/  IMAD.MOV.U32 R6, RZ, RZ, 0x0 ;  /* 0x00000000ff067424 */ /* 0x000fe400078e00ff */
[----:B------:R-:W2:Y:S01]  /*0f80*/  LDC R0, c[0x0][0x4ac] ;  /* 0x00012b00ff007b82 */ /* 0x000ea20000000800 */
[----:B------:R-:W-:Y:S01]  /*0f90*/  IMAD.MOV.U32 R7, RZ, RZ, 0x3ff00000 ;  /* 0x3ff00000ff077424 */ /* 0x000fe200078e00ff */
[----:B-----5:R-:W-:-:S02]  /*0fa0*/  DMUL R2, R12, R2 ;  /* 0x000000020c027228 */ /* 0x020fc40000000000 */
[----:B-1----:R-:W-:Y:S01]  /*0fb0*/  DSETP.LEU.OR P0, PT, R30, UR4, !P0 ;  /* 0x000000041e007e2a */ /* 0x002fe2000c70b400 */
[----:B0-----:R-:W-:-:S05]  /*0fc0*/  IMAD.WIDE R4, R40, 0x8, R4 ;  /* 0x0000000828047825 */ /* 0x001fca00078e0204 */
[----:B------:R0:W-:Y:S01]  /*0fd0*/  STG.E.64 desc[UR36][R4.64], R2 ;  /* 0x0000000204007986 */ /* 0x0001e2000c101b24 */
[----:B--2---:R-:W-:-:S13]  /*0fe0*/  ISETP.NE.OR P0, PT, R0, 0x1, P0 ;  /* 0x000000010000780c */ /* 0x004fda0000705670 */
[----:B0-----:R-:W-:Y:S05]  /*0ff0*/  @P0 BRA `(.L_x_549) ;  /* 0x0000000400100947 */ /* 0x001fea0003800000 */
[----:B------:R-:W-:Y:S01]  /*1000*/  DADD R8, -RZ, |R28| ;  /* 0x00000000ff087229 */ /* 0x000fe2000000051c */
[----:B------:R-:W-:Y:S01]  /*1010*/  BSSY.RECONVERGENT B1, `(.L_x_550) ;  /* 0x0000004000017945 */ /* 0x000fe20003800200 */
[----:B------:R-:W-:Y:S02]  /*1020*/  MOV R7, 0x40000000 ;  /* 0x4000000000077802 */ /* 0x000fe40000000f00 */
[----:B------:R-:W-:-:S07]  /*1030*/  MOV R0, 0x1050 ;  /* 0x0000105000007802 */ /* 0x000fce0000000f00 */
[----:B------:R-:W-:Y:S05]  /*1040*/  CALL.REL.NOINC `($_Z17calc_trans_nonisoPdS_S_S_S_S_S_S_S_S_S_S_S_S_S_S_S_S_S_S_S_S_S_S_S_S_S_S_S_S_dddddiiiiiiid$__internal_accurate_pow) ;  /* 0x0000008400187944 */ /* 0x000fea0003c00000 */
[----:B------:R-:W-:Y:S05]  /*1050*/  BSYNC.RECONVERGENT B1 ;  /* 0x0000000000017941 */ /* 0x000fea0003800200 */
.L_x_550:
[C---:B------:R-:W-:Y:S01]  /*1060*/  DADD R4, R28.reuse, 2 ;  /* 0x400000001c047429 */ /* 0x040fe20000000000 */
[----:B------:R-:W-:Y:S01]  /*1070*/  UMOV UR4, 0x2ca57a78 ;  /* 0x2ca57a7800047882 */ /* 0x000fe20000000000 */
[C---:B------:R-:W-:Y:S01]  /*1080*/  DSETP.NEU.AND P0, PT, |R28|.reuse, +INF , PT ;  /* 0x7ff000001c00742a */ /* 0x040fe20003f0d200 */
[----:B------:R-:W-:Y:S01]  /*1090*/  UMOV UR5, 0x3fb31c43 ;  /* 0x3fb31c4300057882 */ /* 0x000fe20000000000 */
[----:B------:R-:W-:Y:S01]  /*10a0*/  DSETP.NEU.AND P1, PT, R28, RZ, PT ;  /* 0x000000ff1c00722a */ /* 0x000fe20003f2d000 */
[----:B------:R-:W-:Y:S01]  /*10b0*/  UMOV UR6, 0xc91d14e4 ;  /* 0xc91d14e400067882 */ /* 0x000fe20000000000 */
[----:B------:R-:W-:Y:S01]  /*10c0*/  UMOV UR7, 0x3fc43fe5 ;  /* 0x3fc43fe500077882 */ /* 0x000fe20000000000 */
[----:B------:R-:W-:Y:S01]  /*10d0*/  DADD R10, -RZ, |R30| ;  /* 0x00000000ff0a7229 */ /* 0x000fe2000000051e */
[----:B------:R-:W-:Y:S01]  /*10e0*/  BSSY.RECONVERGENT B1, `(.L_x_551) ;  /* 0x000001a000017945 */ /* 0x000fe20003800200 */
[----:B------:R-:W-:Y:S02]  /*10f0*/  MOV R0, 0x1280 ;  /* 0x0000128000007802 */ /* 0x000fe40000000f00 */
[----:B------:R-:W-:Y:S01]  /*1100*/  LOP3.LUT R4, R5, 0x7ff00000, RZ, 0xc0, !PT ;  /* 0x7ff0000005047812 */ /* 0x000fe200078ec0ff */
[----:B------:R-:W-:-:S03]  /*1110*/  IMAD.MOV.U32 R5, RZ, RZ, 0x3ff39999 ;  /* 0x3ff39999ff057424 */ /* 0x000fc600078e00ff */
[----:B------:R-:W-:Y:S01]  /*1120*/  ISETP.NE.OR P0, PT, R4, 0x7ff00000, P0 ;  /* 0x7ff000000400780c */ /* 0x000fe20000705670 */
[----:B------:R-:W-:Y:S02]  /*1130*/  IMAD.MOV.U32 R4, RZ, RZ, -0x66666666 ;  /* 0x9999999aff047424 */ /* 0x000fe400078e00ff */
[----:B------:R-:W-:-:S04]  /*1140*/  @!P1 CS2R R6, SRZ ;  /* 0x0000000000069805 */ /* 0x000fc8000001ff00 */
[----:B------:R-:W-:-:S06]  /*1150*/  DFMA R4, R28, -UR6, R4 ;  /* 0x800000061c047c2b */ /* 0x000fcc0008000004 */
[----:B------:R-:W-:Y:S02]  /*1160*/  @!P0 IMAD.MOV.U32 R6, RZ, RZ, 0x0 ;  /* 0x00000000ff068424 */ /* 0x000fe400078e00ff */
[----:B------:R-:W-:Y:S01]  /*1170*/  @!P0 IMAD.MOV.U32 R7, RZ, RZ, 0x7ff00000 ;  /* 0x7ff00000ff078424 */ /* 0x000fe200078e00ff */
[----:B------:R-:W-:-:S05]  /*1180*/  DSETP.NEU.AND P0, PT, R28, 1, PT ;  /* 0x3ff000001c00742a */ /* 0x000fca0003f0d000 */
[----:B------:R-:W-:Y:S01]  /*1190*/  DMUL R6, R6, UR4 ;  /* 0x0000000406067c28 */ /* 0x000fe20008000000 */
[----:B------:R-:W-:Y:S01]  /*11a0*/  UMOV UR4, 0xa43fe5c9 ;  /* 0xa43fe5c900047882 */ /* 0x000fe20000000000 */
[----:B------:R-:W-:Y:S02]  /*11b0*/  UMOV UR5, 0x3fc6bedf ;  /* 0x3fc6bedf00057882 */ /* 0x000fe40000000000 */
[----:B------:R-:W-:Y:S01]  /*11c0*/  DFMA R4, R30, -UR4, R4 ;  /* 0x800000041e047c2b */ /* 0x000fe20008000004 */
[----:B------:R-:W-:Y:S01]  /*11d0*/  UMOV UR4, 0xbda5119d ;  /* 0xbda5119d00047882 */ /* 0x000fe20000000000 */
[----:B------:R-:W-:-:S04]  /*11e0*/  UMOV UR5, 0x3fce17c1 ;  /* 0x3fce17c100057882 */ /* 0x000fc80000000000 */
[----:B------:R-:W-:Y:S02]  /*11f0*/  FSEL R8, R6, 4.7031788186213674408e-12, P0 ;  /* 0x2ca57a7806087808 */ /* 0x000fe40000000000 */
[----:B------:R-:W-:Y:S01]  /*1200*/  FSEL R9, R7, 1.3992999792098999023, P0 ;  /* 0x3fb31c4307097808 */ /* 0x000fe20000000000 */
[----:B------:R-:W-:-:S05]  /*1210*/  DMUL R6, R30, UR4 ;  /* 0x000000041e067c28 */ /* 0x000fca0008000000 */
[----:B------:R-:W-:Y:S01]  /*1220*/  DADD R4, R4, -R8 ;  /* 0x0000000004047229 */ /* 0x000fe20000000808 */
[----:B------:R-:W-:Y:S01]  /*1230*/  IMAD.MOV.U32 R8, RZ, RZ, R10 ;  /* 0x000000ffff087224 */ /* 0x000fe200078e000a */
[----:B------:R-:W-:-:S06]  /*1240*/  MOV R9, R11 ;  /* 0x0000000b00097202 */ /* 0x000fcc0000000f00 */
[----:B------:R-:W-:Y:S01]  /*1250*/  DFMA R4, R6, R28, R4 ;  /* 0x0000001c0604722b */ /* 0x000fe20000000004 */
[----:B------:R-:W-:-:S10]  /*1260*/  IMAD.MOV.U32 R7, RZ, RZ, 0x40000000 ;  /* 0x40000000ff077424 */ /* 0x000fd400078e00ff */
[----:B------:R-:W-:Y:S05]  /*1270*/  CALL.REL.NOINC `($_Z17calc_trans_nonisoPdS_S_S_S_S_S_S_S_S_S_S_S_S_S_S_S_S_S_S_S_S_S_S_S_S_S_S_S_S_dddddiiiiiiid$__internal_accurate_pow) ;  /* 0x00000080008c7944 */ /* 0x000fea0003c00000 */
[----:B------:R-:W-:Y:S05]  /*1280*/  BSYNC.RECONVERGENT B1 ;  /* 0x0000000000017941 */ /* 0x000fea0003800200 */
.L_x_551:
[C---:B------:R-:W-:Y:S01]  /*1290*/  DADD R8, R30.reuse, 2 ;  /* 0x400000001e087429 */ /* 0x040fe20000000000 */
[----:B------:R-:W-:Y:S01]  /*12a0*/  BSSY.RECONVERGENT B1, `(.L_x_552) ;  /* 0x000000c000017945 */ /* 0x000fe20003800200 */
[----:B------:R-:W-:-:S08]  /*12b0*/  DSETP.NEU.AND P0, PT, R30, RZ, PT ;  /* 0x000000ff1e00722a */ /* 0x000fd00003f0d000 */
[----:B------:R-:W-:-:S04]  /*12c0*/  LOP3.LUT R8, R9, 0x7ff00000, RZ, 0xc0, !PT ;  /* 0x7ff0000009087812 */ /* 0x000fc800078ec0ff */
[----:B------:R-:W-:Y:S02]  /*12d0*/  ISETP.NE.AND P1, PT, R8, 0x7ff00000, PT ;  /* 0x7ff000000800780c */ /* 0x000fe40003f25270 */
[----:B------:R-:W-:-:S11]  /*12e0*/  @!P0 CS2R R6, SRZ ;  /* 0x0000000000068805 */ /* 0x000fd6000001ff00 */
[----:B------:R-:W-:Y:S05]  /*12f0*/  @P1 BRA `(.L_x_553) ;  /* 0x0000000000181947 */ /* 0x000fea0003800000 */
[----:B------:R-:W-:-:S14]  /*1300*/  DSETP.NAN.AND P0, PT, R30, R30, PT ;  /* 0x0000001e1e00722a */ /* 0x000fdc0003f08000 */
[----:B------:R-:W-:Y:S01]  /*1310*/  @P0 DADD R6, R30, 2 ;  /* 0x400000001e060429 */ /* 0x000fe20000000000 */
[----:B------:R-:W-:Y:S10]  /*1320*/  @P0 BRA `(.L_x_553) ;  /* 0x00000000000c0947 */ /* 0x000ff40003800000 */
[----:B------:R-:W-:-:S14]  /*1330*/  DSETP.NEU.AND P0, PT, |R30|, +INF , PT ;  /* 0x7ff000001e00742a */ /* 0x000fdc0003f0d200 */
[----:B------:R-:W-:Y:S02]  /*1340*/  @!P0 IMAD.MOV.U32 R6, RZ, RZ, 0x0 ;  /* 0x00000000ff068424 */ /* 0x000fe400078e00ff */
[----:B------:R-:W-:-:S07]  /*1350*/  @!P0 IMAD.MOV.U32 R7, RZ, RZ, 0x7ff00000 ;  /* 0x7ff00000ff078424 */ /* 0x000fce00078e00ff */
.L_x_553:
[----:B------:R-:W-:Y:S05]  /*1360*/  BSYNC.RECONVERGENT B1 ;  /* 0x0000000000017941 */ /* 0x000fea0003800200 */
.L_x_552:
        /* <DEDUP_REMOVED lines=13> */
.L_x_549:
[----:B------:R-:W-:Y:S05]  /*1440*/  BSYNC.RECONVERGENT B0 ;  /* 0x0000000000007941 */ /* 0x000fea0003800200 */
.L_x_548:
[----:B------:R-:W0:Y:S08]  /*1450*/  LDC R0, c[0x0][0x47c] ;  /* 0x00011f00ff007b82 */ /* 0x000e300000000800 */
[----:B------:R-:W1:Y:S01]  /*1460*/  LDC.64 R10, c[0x0][0x478] ;  /* 0x00011e00ff0a7b82 */ /* 0x000e620000000a00 */
[----:B0-----:R-:W1:Y:S01]  /*1470*/  MUFU.RCP64H R5, R0 ;  /* 0x0000000000057308 */ /* 0x001e620000001800 */
[----:B------:R-:W-:-:S04]  /*1480*/  IADD3 R4, PT, PT, R0, 0x300402, RZ ;  /* 0x0030040200047810 */ /* 0x000fc80007ffe0ff */
[----:B------:R-:W-:Y:S02]  /*1490*/  FSETP.GEU.AND P0, PT, |R4|, 5.8789094863358348022e-39, PT ;  /* 0x004004020400780b */ /* 0x000fe40003f0e200 */
[----:B-1----:R-:W-:-:S08]  /*14a0*/  DFMA R8, R4, -R10, 1 ;  /* 0x3ff000000408742b */ /* 0x002fd0000000080a */
[----:B------:R-:W-:-:S08]  /*14b0*/  DFMA R8, R8, R8, R8 ;  /* 0x000000080808722b */ /* 0x000fd00000000008 */
[----:B------:R-:W-:-:S08]  /*14c0*/  DFMA R8, R4, R8, R4 ;  /* 0x000000080408722b */ /* 0x000fd00000000004 */
[----:B------:R-:W-:-:S08]  /*14d0*/  DFMA R10, R8, -R10, 1 ;  /* 0x3ff00000080a742b */ /* 0x000fd0000000080a */
[----:B------:R-:W-:Y:S01]  /*14e0*/  DFMA R4, R8, R10, R8 ;  /* 0x0000000a0804722b */ /* 0x000fe20000000008 */
[----:B------:R-:W-:Y:S10]  /*14f0*/  @P0 BRA `(.L_x_554) ;  /* 0x0000000000240947 */ /* 0x000ff40003800000 */
[----:B------:R-:W0:Y:S01]  /*1500*/  LDCU.64 UR4, c[0x0][0x478] ;  /* 0x00008f00ff0477ac */ /* 0x000e220008000a00 */
[----:B------:R-:W-:-:S05]  /*1510*/  LOP3.LUT R0, R0, 0x7fffffff, RZ, 0xc0, !PT ;  /* 0x7fffffff00007812 */ /* 0x000fca00078ec0ff */
[----:B------:R-:W-:Y:S01]  /*1520*/  VIADD R15, R0, 0xfff00000 ;  /* 0xfff00000000f7836 */ /* 0x000fe20000000000 */
[----:B------:R-:W-:Y:S01]  /*1530*/  MOV R0, 0x1570 ;  /* 0x0000157000007802 */ /* 0x000fe20000000f00 */
[----:B0-----:R-:W-:Y:S02]  /*1540*/  IMAD.U32 R20, RZ, RZ, UR4 ;  /* 0x00000004ff147e24 */ /* 0x001fe4000f8e00ff */
[----:B------:R-:W-:-:S07]  /*1550*/  IMAD.U32 R21, RZ, RZ, UR5 ;  /* 0x00000005ff157e24 */ /* 0x000fce000f8e00ff */
[----:B------:R-:W-:Y:S05]  /*1560*/  CALL.REL.NOINC `($__internal_12_$__cuda_sm20_dblrcp_rn_slowpath_v3) ;  /* 0x0000007400007944 */ /* 0x000fea0003c00000 */
[----:B------:R-:W-:Y:S02]  /*1570*/  IMAD.MOV.U32 R4, RZ, RZ, R10 ;  /* 0x000000ffff047224 */ /* 0x000fe400078e000a */
[----:B------:R-:W-:-:S07]  /*1580*/  IMAD.MOV.U32 R5, RZ, RZ, R11 ;  /* 0x000000ffff057224 */ /* 0x000fce00078e000b */
.L_x_554:
[C---:B------:R-:W-:Y:S01]  /*1590*/  DFMA R38, R30.reuse, -R28, 1 ;  /* 0x3ff000001e26742b */ /* 0x040fe2000000081c */
[----:B------:R-:W-:Y:S01]  /*15a0*/  IMAD.MOV.U32 R10, RZ, RZ, 0x0 ;  /* 0x00000000ff0a7424 */ /* 0x000fe200078e00ff */
[----:B------:R-:W-:Y:S01]  /*15b0*/  DADD R8, -R30, R6 ;  /* 0x000000001e087229 */ /* 0x000fe20000000106 */
[----:B------:R-:W-:Y:S01]  /*15c0*/  IMAD.MOV.U32 R11, RZ, RZ, 0x3fd80000 ;  /* 0x3fd80000ff0b7424 */ /* 0x000fe200078e00ff */
[----:B------:R-:W-:Y:S04]  /*15d0*/  BSSY.RECONVERGENT B0, `(.L_x_555) ;  /* 0x0000018000007945 */ /* 0x000fe80003800200 */
[----:B------:R-:W-:-:S08]  /*15e0*/  DMUL R6, R38, R6 ;  /* 0x0000000626067228 */ /* 0x000fd00000000000 */
[----:B------:R-:W-:-:S06]  /*15f0*/  DMUL R12, R6, R8 ;  /* 0x00000008060c7228 */ /* 0x000fcc0000000000 */
[----:B------:R-:W0:Y:S04]  /*1600*/  MUFU.RSQ64H R7, R13 ;  /* 0x0000000d00077308 */ /* 0x000e280000001c00 */
[----:B------:R-:W-:-:S04]  /*1610*/  IADD3 R6, PT, PT, R13, -0x3500000, RZ ;  /* 0xfcb000000d067810 */ /* 0x000fc80007ffe0ff */
[----:B------:R-:W-:Y:S02]  /*1620*/  ISETP.GE.U32.AND P0, PT, R6, 0x7ca00000, PT ;  /* 0x7ca000000600780c */ /* 0x000fe40003f06070 */
        /* <DEDUP_REMOVED lines=11> */
[----:B------:R-:W-:Y:S01]  /*16e0*/  IMAD.MOV.U32 R0, RZ, RZ, R14 ;  /* 0x000000ffff007224 */ /* 0x000fe200078e000e */
[----:B------:R-:W-:Y:S01]  /*16f0*/  MOV R8, R12 ;  /* 0x0000000c00087202 */ /* 0x000fe20000000f00 */
[----:B------:R-:W-:Y:S01]  /*1700*/  IMAD.MOV.U32 R37, RZ, RZ, R13 ;  /* 0x000000ffff257224 */ /* 0x000fe200078e000d */
[----:B------:R-:W-:Y:S01]  /*1710*/  MOV R41, 0x1750 ;  /* 0x0000175000297802 */ /* 0x000fe20000000f00 */
[----:B------:R-:W-:Y:S02]  /*1720*/  IMAD.MOV.U32 R14, RZ, RZ, R16 ;  /* 0x000000ffff0e7224 */ /* 0x000fe400078e0010 */
[----:B------:R-:W-:-:S07]  /*1730*/  IMAD.MOV.U32 R15, RZ, RZ, R17 ;  /* 0x000000ffff0f7224 */ /* 0x000fce00078e0011 */
[----:B------:R-:W-:Y:S05]  /*1740*/  CALL.REL.NOINC `($__internal_14_$__cuda_sm20_dsqrt_rn_f64_mediumpath_v1) ;  /* 0x0000007800a07944 */ /* 0x000fea0003c00000 */
.L_x_556:
[----:B------:R-:W-:Y:S05]  /*1750*/  BSYNC.RECONVERGENT B0 ;  /* 0x0000000000007941 */ /* 0x000fea0003800200 */
.L_x_555:
[----:B------:R-:W-:Y:S01]  /*1760*/  DMUL R8, R8, -R4 ;  /* 0x8000000408087228 */ /* 0x000fe20000000000 */
[----:B------:R-:W-:Y:S01]  /*1770*/  IMAD.MOV.U32 R6, RZ, RZ, 0x652b82fe ;  /* 0x652b82feff067424 */ /* 0x000fe200078e00ff */
[----:B------:R-:W-:Y:S01]  /*1780*/  UMOV UR4, 0xfefa39ef ;  /* 0xfefa39ef00047882 */ /* 0x000fe20000000000 */
[----:B------:R-:W-:Y:S01]  /*1790*/  IMAD.MOV.U32 R7, RZ, RZ, 0x3ff71547 ;  /* 0x3ff71547ff077424 */ /* 0x000fe200078e00ff */
[----:B------:R-:W-:Y:S01]  /*17a0*/  UMOV UR5, 0x3fe62e42 ;  /* 0x3fe62e4200057882 */ /* 0x000fe20000000000 */
[----:B------:R-:W0:Y:S01]  /*17b0*/  LDC R16, c[0x0][0x4ac] ;  /* 0x00012b00ff107b82 */ /* 0x000e220000000800 */
[----:B------:R-:W-:Y:S02]  /*17c0*/  BSSY.RECONVERGENT B0, `(.L_x_557) ;  /* 0x0000038000007945 */ /* 0x000fe40003800200 */
[----:B------:R-:W-:-:S05]  /*17d0*/  DMUL R18, R18, R8 ;  /* 0x0000000812127228 */ /* 0x000fca0000000000 */
[----:B------:R-:W1:Y:S03]  /*17e0*/  LDC.64 R10, c[0x0][0x380] ;  /* 0x0000e000ff0a7b82 */ /* 0x000e660000000a00 */
        /* <DEDUP_REMOVED lines=40> */
[----:B01----:R-:W-:Y:S06]  /*1a70*/  @!P0 BRA `(.L_x_558) ;  /* 0x0000000000308947 */ /* 0x003fec0003800000 */
        /* <DEDUP_REMOVED lines=9> */
[----:B------:R-:W-:Y:S02]  /*1b10*/  @!P1 LEA R9, R8, 0x3ff00000, 0x14 ;  /* 0x3ff0000008099811 */ /* 0x000fe400078ea0ff */
[----:B------:R-:W-:-:S06]  /*1b20*/  @!P1 MOV R8, RZ ;  /* 0x000000ff00089202 */ /* 0x000fcc0000000f00 */
[----:B------:R-:W-:-:S11]  /*1b30*/  @!P1 DMUL R12, R6, R8 ;  /* 0x00000008060c9228 */ /* 0x000fd60000000000 */
.L_x_558:
[----:B------:R-:W-:Y:S05]  /*1b40*/  BSYNC.RECONVERGENT B0 ;  /* 0x0000000000007941 */ /* 0x000fea0003800200 */
.L_x_557:
[----:B------:R-:W0:Y:S01]  /*1b50*/  LDCU.64 UR4, c[0x0][0x4b8] ;  /* 0x00009700ff0477ac */ /* 0x000e220008000a00 */
[----:B------:R-:W-:Y:S01]  /*1b60*/  DSETP.GE.AND P0, PT, R22, RZ, PT ;  /* 0x000000ff1600722a */ /* 0x000fe20003f06000 */
[----:B------:R-:W-:Y:S01]  /*1b70*/  IMAD.WIDE R6, R40, 0x8, R10 ;  /* 0x0000000828067825 */ /* 0x000fe200078e020a */
[----:B------:R-:W-:Y:S03]  /*1b80*/  BSSY.RECONVERGENT B0, `(.L_x_559) ;  /* 0x000004b000007945 */ /* 0x000fe60003800200 */
[----:B------:R-:W-:Y:S01]  /*1b90*/  IMAD.MOV.U32 R8, RZ, RZ, 0x0 ;  /* 0x00000000ff087424 */ /* 0x000fe200078e00ff */
[----:B------:R1:W-:Y:S01]  /*1ba0*/  STG.E.64 desc[UR36][R6.64], R12 ;  /* 0x0000000c06007986 */ /* 0x0003e2000c101b24 */
[----:B------:R-:W-:Y:S01]  /*1bb0*/  IMAD.MOV.U32 R9, RZ, RZ, 0x3ff00000 ;  /* 0x3ff00000ff097424 */ /* 0x000fe200078e00ff */
[----:B0-----:R-:W-:-:S06]  /*1bc0*/  DSETP.LEU.OR P0, PT, R24, UR4, !P0 ;  /* 0x0000000418007e2a */ /* 0x001fcc000c70b400 */
[----:B------:R-:W-:-:S13]  /*1bd0*/  ISETP.NE.OR P0, PT, R16, 0x1, P0 ;  /* 0x000000011000780c */ /* 0x000fda0000705670 */
[----:B-1----:R-:W-:Y:S05]  /*1be0*/  @P0 BRA `(.L_x_560) ;  /* 0x0000000400100947 */ /* 0x002fea0003800000 */
[----:B------:R-:W-:Y:S01]  /*1bf0*/  DADD R8, -RZ, |R22| ;  /* 0x00000000ff087229 */ /* 0x000fe20000000516 */
[----:B------:R-:W-:Y:S01]  /*1c00*/  BSSY.RECONVERGENT B1, `(.L_x_561) ;  /* 0x0000004000017945 */ /* 0x000fe20003800200 */
[----:B------:R-:W-:Y:S01]  /*1c10*/  IMAD.MOV.U32 R7, RZ, RZ, 0x40000000 ;  /* 0x40000000ff077424 */ /* 0x000fe200078e00ff */
[----:B------:R-:W-:-:S08]  /*1c20*/  MOV R0, 0x1c40 ;  /* 0x00001c4000007802 */ /* 0x000fd00000000f00 */
[----:B------:R-:W-:Y:S05]  /*1c30*/  CALL.REL.NOINC `($_Z17calc_trans_nonisoPdS_S_S_S_S_S_S_S_S_S_S_S_S_S_S_S_S_S_S_S_S_S_S_S_S_S_S_S_S_dddddiiiiiiid$__internal_accurate_pow) ;  /* 0x00000078001c7944 */ /* 0x000fea0003c00000 */
[----:B------:R-:W-:Y:S05]  /*1c40*/  BSYNC.RECONVERGENT B1 ;  /* 0x0000000000017941 */ /* 0x000fea0003800200 */
.L_x_561:
        /* <DEDUP_REMOVED lines=12> */
[----:B------:R-:W-:Y:S02]  /*1d10*/  ISETP.NE.OR P0, PT, R8, 0x7ff00000, P0 ;  /* 0x7ff000000800780c */ /* 0x000fe40000705670 */
[----:B------:R-:W-:Y:S02]  /*1d20*/  MOV R8, 0x9999999a ;  /* 0x9999999a00087802 */ /* 0x000fe40000000f00 */
[----:B------:R-:W-:-:S04]  /*1d30*/  @!P1 CS2R R6, SRZ ;  /* 0x0000000000069805 */ /* 0x000fc8000001ff00 */
[----:B------:R-:W-:-:S05]  /*1d40*/  DFMA R8, R22, -UR6, R8 ;  /* 0x8000000616087c2b */ /* 0x000fca0008000008 */
[----:B------:R-:W-:Y:S02]  /*1d50*/  @!P0 IMAD.MOV.U32 R6, RZ, RZ, 0x0 ;  /* 0x00000000ff068424 */ /* 0x000fe400078e00ff */
[----:B------:R-:W-:Y:S01]  /*1d60*/  @!P0 IMAD.MOV.U32 R7, RZ, RZ, 0x7ff00000 ;  /* 0x7ff00000ff078424 */ /* 0x000fe200078e00ff */
[----:B------:R-:W-:-:S05]  /*1d70*/  DSETP.NEU.AND P0, PT, R22, 1, PT ;  /* 0x3ff000001600742a */ /* 0x000fca0003f0d000 */
[----:B------:R-:W-:Y:S01]  /*1d80*/  DMUL R6, R6, UR4 ;  /* 0x0000000406067c28 */ /* 0x000fe20008000000 */
[----:B------:R-:W-:Y:S01]  /*1d90*/  UMOV UR4, 0xa43fe5c9 ;  /* 0xa43fe5c900047882 */ /* 0x000fe20000000000 */
[----:B------:R-:W-:Y:S02]  /*1da0*/  UMOV UR5, 0x3fc6bedf ;  /* 0x3fc6bedf00057882 */ /* 0x000fe40000000000 */
[C---:B------:R-:W-:Y:S01]  /*1db0*/  DFMA R8, R24.reuse, -UR4, R8 ;  /* 0x8000000418087c2b */ /* 0x040fe20008000008 */
[----:B------:R-:W-:Y:S01]  /*1dc0*/  UMOV UR4, 0xbda5119d ;  /* 0xbda5119d00047882 */ /* 0x000fe20000000000 */
[----:B------:R-:W-:Y:S02]  /*1dd0*/  UMOV UR5, 0x3fce17c1 ;  /* 0x3fce17c100057882 */ /* 0x000fe40000000000 */
[----:B------:R-:W-:Y:S02]  /*1de0*/  DMUL R16, R24, UR4 ;  /* 0x0000000418107c28 */ /* 0x000fe40008000000 */
[----:B------:R-:W-:-:S02]  /*1df0*/  FSEL R6, R6, 4.7031788186213674408e-12, P0 ;  /* 0x2ca57a7806067808 */ /* 0x000fc40000000000 */
[----:B------:R-:W-:-:S06]  /*1e00*/  FSEL R7, R7, 1.3992999792098999023, P0 ;  /* 0x3fb31c4307077808 */ /* 0x000fcc0000000000 */
[----:B------:R-:W-:Y:S01]  /*1e10*/  DADD R8, R8, -R6 ;  /* 0x0000000008087229 */ /* 0x000fe20000000806 */
[----:B------:R-:W-:-:S07]  /*1e20*/  IMAD.MOV.U32 R7, RZ, RZ, 0x40000000 ;  /* 0x40000000ff077424 */ /* 0x000fce00078e00ff */
[----:B------:R-:W-:Y:S01]  /*1e30*/  DFMA R16, R16, R22, R8 ;  /* 0x000000161010722b */ /* 0x000fe20000000008 */
[----:B------:R-:W-:Y:S02]  /*1e40*/  IMAD.MOV.U32 R8, RZ, RZ, R10 ;  /* 0x000000ffff087224 */ /* 0x000fe400078e000a */
[----:B------:R-:W-:-:S08]  /*1e50*/  IMAD.MOV.U32 R9, RZ, RZ, R11 ;  /* 0x000000ffff097224 */ /* 0x000fd000078e000b */
[----:B------:R-:W-:Y:S05]  /*1e60*/  CALL.REL.NOINC `($_Z17calc_trans_nonisoPdS_S_S_S_S_S_S_S_S_S_S_S_S_S_S_S_S_S_S_S_S_S_S_S_S_S_S_S_S_dddddiiiiiiid$__internal_accurate_pow) ;  /* 0x0000007400907944 */ /* 0x000fea0003c00000 */
[----:B------:R-:W-:Y:S05]  /*1e70*/  BSYNC.RECONVERGENT B1 ;  /* 0x0000000000017941 */ /* 0x000fea0003800200 */
.L_x_562:
        /* <DEDUP_REMOVED lines=11> */
[----:B------:R-:W-:Y:S01]  /*1f30*/  @!P0 IMAD.MOV.U32 R6, RZ, RZ, 0x0 ;  /* 0x00000000ff068424 */ /* 0x000fe200078e00ff */
[----:B------:R-:W-:-:S07]  /*1f40*/  @!P0 MOV R7, 0x7ff00000 ;  /* 0x7ff0000000078802 */ /* 0x000fce0000000f00 */
.L_x_564:
[----:B------:R-:W-:Y:S05]  /*1f50*/  BSYNC.RECONVERGENT B1 ;  /* 0x0000000000017941 */ /* 0x000fea0003800200 */
.L_x_563:
        /* <DEDUP_REMOVED lines=12> */
[----:B------:R-:W-:-:S07]  /*2020*/  @P1 LOP3.LUT R9, R6, 0x3ff00000, RZ, 0xfc, !PT ;  /* 0x3ff0000006091812 */ /* 0x000fce00078efcff */
.L_x_560:
[----:B------:R-:W-:Y:S05]  /*2030*/  BSYNC.RECONVERGENT B0 ;  /* 0x0000000000007941 */ /* 0x000fea0003800200 */
.L_x_559:
        /* <DEDUP_REMOVED lines=16> */
[----:B------:R-:W-:Y:S01]  /*2140*/  IADD3 R11, PT, PT, R17, -0x100000, RZ ;  /* 0xfff00000110b7810 */ /* 0x000fe20007ffe0ff */
[----:B------:R-:W-:-:S05]  /*2150*/  IMAD.MOV.U32 R10, RZ, RZ, R16 ;  /* 0x000000ffff0a7224 */ /* 0x000fca00078e0010 */
[----:B------:R-:W-:-:S08]  /*2160*/  DFMA R20, R18, -R18, R14 ;  /* 0x800000121214722b */ /* 0x000fd0000000000e */
[----:B------:R-:W-:Y:S01]  /*2170*/  DFMA R8, R20, R10, R18 ;  /* 0x0000000a1408722b */ /* 0x000fe20000000012 */
[----:B------:R-:W-:Y:S10]  /*2180*/  @!P0 BRA `(.L_x_566) ;  /* 0x00000000001c8947 */ /* 0x000ff40003800000 */
[----:B------:R-:W-:Y:S01]  /*2190*/  IMAD.MOV.U32 R8, RZ, RZ, R14 ;  /* 0x000000ffff087224 */ /* 0x000fe200078e000e */
[----:B------:R-:W-:Y:S01]  /*21a0*/  MOV R41, 0x2200 ;  /* 0x0000220000297802 */ /* 0x000fe20000000f00 */
[----:B------:R-:W-:Y:S01]  /*21b0*/  IMAD.MOV.U32 R37, RZ, RZ, R15 ;  /* 0x000000ffff257224 */ /* 0x000fe200078e000f */
[----:B------:R-:W-:Y:S01]  /*21c0*/  MOV R15, R19 ;  /* 0x00000013000f7202 */ /* 0x000fe20000000f00 */
[----:B------:R-:W-:Y:S02]  /*21d0*/  IMAD.MOV.U32 R0, RZ, RZ, R16 ;  /* 0x000000ffff007224 */ /* 0x000fe400078e0010 */
[----:B------:R-:W-:-:S07]  /*21e0*/  IMAD.MOV.U32 R14, RZ, RZ, R18 ;  /* 0x000000ffff0e7224 */ /* 0x000fce00078e0012 */
[----:B------:R-:W-:Y:S05]  /*21f0*/  CALL.REL.NOINC `($__internal_14_$__cuda_sm20_dsqrt_rn_f64_mediumpath_v1) ;  /* 0x0000006c00f47944 */ /* 0x000fea0003c00000 */
.L_x_566:
[----:B------:R-:W-:Y:S05]  /*2200*/  BSYNC.RECONVERGENT B0 ;  /* 0x0000000000007941 */ /* 0x000fea0003800200 */
.L_x_565:
        /* <DEDUP_REMOVED lines=47> */
[----:B------:R-:W-:Y:S01]  /*2500*/  IMAD R17, R10, 0x100000, R3 ;  /* 0x001000000a117824 */ /* 0x000fe200078e0203 */
[----:B------:R-:W-:Y:S01]  /*2510*/  MOV R16, R2 ;  /* 0x0000000200107202 */ /* 0x000fe20000000f00 */
        /* <DEDUP_REMOVED lines=13> */
.L_x_568:
[----:B------:R-:W-:Y:S05]  /*25f0*/  BSYNC.RECONVERGENT B0 ;  /* 0x0000000000007941 */ /* 0x000fea0003800200 */
.L_x_567:
        /* <DEDUP_REMOVED lines=12> */
[----:B------:R-:W-:Y:S02]  /*26c0*/  MOV R7, 0x40000000 ;  /* 0x4000000000077802 */ /* 0x000fe40000000f00 */
[----:B------:R-:W-:-:S07]  /*26d0*/  MOV R0, 0x26f0 ;  /* 0x000026f000007802 */ /* 0x000fce0000000f00 */
[----:B------:R-:W-:Y:S05]  /*26e0*/  CALL.REL.NOINC `($_Z17calc_trans_nonisoPdS_S_S_S_S_S_S_S_S_S_S_S_S_S_S_S_S_S_S_S_S_S_S_S_S_S_S_S_S_dddddiiiiiiid$__internal_accurate_pow) ;  /* 0x0000006c00707944 */ /* 0x000fea0003c00000 */
[----:B------:R-:W-:Y:S05]  /*26f0*/  BSYNC.RECONVERGENT B1 ;  /* 0x0000000000017941 */ /* 0x000fea0003800200 */
.L_x_571:
        /* <DEDUP_REMOVED lines=28> */
[----:B------:R-:W-:-:S08]  /*28c0*/  DADD R2, R4, -R2 ;  /* 0x0000000004027229 */ /* 0x000fd00000000802 */
[----:B------:R-:W-:Y:S01]  /*28d0*/  DFMA R2, R6, R28, R2 ;  /* 0x0000001c0602722b */ /* 0x000fe20000000002 */
[----:B------:R-:W-:-:S10]  /*28e0*/  IMAD.MOV.U32 R7, RZ, RZ, 0x40000000 ;  /* 0x40000000ff077424 */ /* 0x000fd400078e00ff */
[----:B------:R-:W-:Y:S05]  /*28f0*/  CALL.REL.NOINC `($_Z17calc_trans_nonisoPdS_S_S_S_S_S_S_S_S_S_S_S_S_S_S_S_S_S_S_S_S_S_S_S_S_S_S_S_S_dddddiiiiiiid$__internal_accurate_pow) ;  /* 0x0000006800ec7944 */ /* 0x000fea0003c00000 */
[----:B------:R-:W-:Y:S05]  /*2900*/  BSYNC.RECONVERGENT B1 ;  /* 0x0000000000017941 */ /* 0x000fea0003800200 */
.L_x_572:
        /* <DEDUP_REMOVED lines=11> */
[----:B------:R-:W-:Y:S01]  /*29c0*/  @!P0 MOV R6, 0x0 ;  /* 0x0000000000068802 */ /* 0x000fe20000000f00 */
[----:B------:R-:W-:-:S07]  /*29d0*/  @!P0 IMAD.MOV.U32 R7, RZ, RZ, 0x7ff00000 ;  /* 0x7ff00000ff078424 */ /* 0x000fce00078e00ff */
.L_x_574:
[----:B------:R-:W-:Y:S05]  /*29e0*/  BSYNC.RECONVERGENT B1 ;  /* 0x0000000000017941 */ /* 0x000fea0003800200 */
.L_x_573:
[----:B------:R-:W-:Y:S01]  /*29f0*/  UMOV UR4, 0x64ece9a3 ;  /* 0x64ece9a300047882 */ /* 0x000fe20000000000 */
[----:B------:R-:W-:Y:S01]  /*2a00*/  UMOV UR5, 0x3fac9470 ;  /* 0x3fac947000057882 */ /* 0x000fe20000000000 */
[----:B------:R-:W-:Y:S02]  /*2a10*/  DSETP.NEU.AND P0, PT, R30, 1, PT ;  /* 0x3ff000001e00742a */ /* 0x000fe40003f0d000 */
[----:B------:R-:W-:-:S10]  /*2a20*/  DMUL R6, R6, UR4 ;  /* 0x0000000406067c28 */ /* 0x000fd40008000000 */
[----:B------:R-:W-:Y:S01]  /*2a30*/  FSEL R4, R6, 3.49621352098199618191e+22, P0 ;  /* 0x64ece9a306047808 */ /* 0x000fe20000000000 */
[----:B------:R-:W-:Y:S01]  /*2a40*/  IMAD.MOV.U32 R6, RZ, RZ, 0x80000 ;  /* 0x00080000ff067424 */ /* 0x000fe200078e00ff */
[----:B------:R-:W-:-:S06]  /*2a50*/  FSEL R5, R7, 1.3482799530029296875, P0 ;  /* 0x3fac947007057808 */ /* 0x000fcc0000000000 */
[----:B------:R-:W-:-:S08]  /*2a60*/  DADD R2, R2, -R4 ;  /* 0x0000000002027229 */ /* 0x000fd00000000804 */
[----:B------:R-:W-:Y:S02]  /*2a70*/  DSETP.MAX.AND P0, P1, R2, 1, PT ;  /* 0x3ff000000200742a */ /* 0x000fe4000390f000 */
[----:B------:R-:W-:-:S04]  /*2a80*/  IMAD.MOV.U32 R0, RZ, RZ, R3 ;  /* 0x000000ffff007224 */ /* 0x000fc800078e0003 */
[----:B------:R-:W-:Y:S02]  /*2a90*/  SEL R4, R2, RZ, P0 ;  /* 0x000000ff02047207 */ /* 0x000fe40000000000 */
[----:B------:R-:W-:-:S06]  /*2aa0*/  FSEL R5, R0, 1.875, P0 ;  /* 0x3ff0000000057808 */ /* 0x000fcc0000000000 */
[----:B------:R-:W-:-:S07]  /*2ab0*/  @P1 LOP3.LUT R5, R6, 0x3ff00000, RZ, 0xfc, !PT ;  /* 0x3ff0000006051812 */ /* 0x000fce00078efcff */
.L_x_570:
[----:B------:R-:W-:Y:S05]  /*2ac0*/  BSYNC.RECONVERGENT B0 ;  /* 0x0000000000007941 */ /* 0x000fea0003800200 */
.L_x_569:
[----:B------:R-:W-:Y:S01]  /*2ad0*/  DMUL R8, R38, R4 ;  /* 0x0000000426087228 */ /* 0x000fe20000000000 */
[----:B------:R-:W-:Y:S01]  /*2ae0*/  IMAD.MOV.U32 R2, RZ, RZ, 0x1 ;  /* 0x00000001ff027424 */ /* 0x000fe200078e00ff */
[----:B------:R-:W-:Y:S01]  /*2af0*/  DADD R10, -R30, R4 ;  /* 0x000000001e0a7229 */ /* 0x000fe20000000104 */
[----:B------:R-:W0:Y:S01]  /*2b00*/  LDC R32, c[0x0][0x4ac] ;  /* 0x00012b00ff207b82 */ /* 0x000e220000000800 */
[----:B------:R-:W-:Y:S02]  /*2b10*/  BSSY.RECONVERGENT B1, `(.L_x_575) ;  /* 0x0000014000017945 */ /* 0x000fe40003800200 */
[----:B------:R-:W1:Y:S06]  /*2b20*/  MUFU.RCP64H R3, R9 ;  /* 0x0000000900037308 */ /* 0x000e6c0000001800 */
[----:B------:R-:W-:Y:S01]  /*2b30*/  FSETP.GEU.AND P1, PT, |R11|, 6.5827683646048100446e-37, PT ;  /* 0x036000000b00780b */ /* 0x000fe20003f2e200 */
[----:B-1----:R-:W-:-:S08]  /*2b40*/  DFMA R6, -R8, R2, 1 ;  /* 0x3ff000000806742b */ /* 0x002fd00000000102 */
        /* <DEDUP_REMOVED lines=9> */
[----:B0-----:R-:W-:Y:S05]  /*2be0*/  @P0 BRA P1, `(.L_x_576) ;  /* 0x0000000000180947 */ /* 0x001fea0000800000 */
[----:B------:R-:W-:Y:S01]  /*2bf0*/  IMAD.MOV.U32 R4, RZ, RZ, R8 ;  /* 0x000000ffff047224 */ /* 0x000fe200078e0008 */
[----:B------:R-:W-:Y:S02]  /*2c00*/  MOV R7, R9 ;  /* 0x0000000900077202 */ /* 0x000fe40000000f00 */
[----:B------:R-:W-:-:S07]  /*2c10*/  MOV R0, 0x2c30 ;  /* 0x00002c3000007802 */ /* 0x000fce0000000f00 */
[----:B------:R-:W-:Y:S05]  /*2c20*/  CALL.REL.NOINC `($__internal_13_$__cuda_sm20_div_rn_f64_full) ;  /* 0x0000005c00fc7944 */ /* 0x000fea0003c00000 */
[----:B------:R-:W-:Y:S02]  /*2c30*/  IMAD.MOV.U32 R2, RZ, RZ, R20 ;  /* 0x000000ffff027224 */ /* 0x000fe400078e0014 */
[----:B------:R-:W-:-:S07]  /*2c40*/  IMAD.MOV.U32 R3, RZ, RZ, R21 ;  /* 0x000000ffff037224 */ /* 0x000fce00078e0015 */
.L_x_576:
[----:B------:R-:W-:Y:S05]  /*2c50*/  BSYNC.RECONVERGENT B1 ;  /* 0x0000000000017941 */ /* 0x000fea0003800200 */
.L_x_575:
[----:B------:R-:W0:Y:S01]  /*2c60*/  MUFU.RSQ64H R5, R3 ;  /* 0x0000000300057308 */ /* 0x000e220000001c00 */
[----:B------:R-:W-:Y:S01]  /*2c70*/  VIADD R4, R3, 0xfcb00000 ;  /* 0xfcb0000003047836 */ /* 0x000fe20000000000 */
[----:B------:R-:W-:Y:S01]  /*2c80*/  BSSY.RECONVERGENT B0, `(.L_x_577) ;  /* 0x000001c000007945 */ /* 0x000fe20003800200 */
[----:B------:R-:W-:Y:S02]  /*2c90*/  IMAD.MOV.U32 R8, RZ, RZ, 0x0 ;  /* 0x00000000ff087424 */ /* 0x000fe400078e00ff */
[----:B------:R-:W-:Y:S01]  /*2ca0*/  IMAD.MOV.U32 R9, RZ, RZ, 0x3fd80000 ;  /* 0x3fd80000ff097424 */ /* 0x000fe200078e00ff */
[----:B------:R-:W-:Y:S01]  /*2cb0*/  ISETP.GE.U32.AND P0, PT, R4, 0x7ca00000, PT ;  /* 0x7ca000000400780c */ /* 0x000fe20003f06070 */
[----:B0-----:R-:W-:-:S08]  /*2cc0*/  DMUL R6, R4, R4 ;  /* 0x0000000404067228 */ /* 0x001fd00000000000 */
[----:B------:R-:W-:-:S08]  /*2cd0*/  DFMA R6, -R6, R2, 1 ;  /* 0x3ff000000606742b */ /* 0x000fd00000000102 */
        /* <DEDUP_REMOVED lines=9> */
[----:B------:R-:W-:Y:S01]  /*2d70*/  MOV R21, R15 ;  /* 0x0000000f00157202 */ /* 0x000fe20000000f00 */
[----:B------:R-:W-:Y:S01]  /*2d80*/  IMAD.MOV.U32 R0, RZ, RZ, R8 ;  /* 0x000000ffff007224 */ /* 0x000fe200078e0008 */
[----:B------:R-:W-:Y:S01]  /*2d90*/  MOV R41, 0x2e20 ;  /* 0x00002e2000297802 */ /* 0x000fe20000000f00 */
[----:B------:R-:W-:Y:S02]  /*2da0*/  IMAD.MOV.U32 R20, RZ, RZ, R14 ;  /* 0x000000ffff147224 */ /* 0x000fe400078e000e */
[----:B------:R-:W-:Y:S02]  /*2db0*/  IMAD.MOV.U32 R15, RZ, RZ, R11 ;  /* 0x000000ffff0f7224 */ /* 0x000fe400078e000b */
[----:B------:R-:W-:Y:S02]  /*2dc0*/  IMAD.MOV.U32 R8, RZ, RZ, R2 ;  /* 0x000000ffff087224 */ /* 0x000fe400078e0002 */
[----:B------:R-:W-:Y:S02]  /*2dd0*/  IMAD.MOV.U32 R37, RZ, RZ, R3 ;  /* 0x000000ffff257224 */ /* 0x000fe400078e0003 */
[----:B------:R-:W-:-:S02]  /*2de0*/  IMAD.MOV.U32 R14, RZ, RZ, R10 ;  /* 0x000000ffff0e7224 */ /* 0x000fc400078e000a */
[----:B------:R-:W-:Y:S02]  /*2df0*/  IMAD.MOV.U32 R6, RZ, RZ, R4 ;  /* 0x000000ffff067224 */ /* 0x000fe400078e0004 */
[----:B------:R-:W-:-:S07]  /*2e00*/  IMAD.MOV.U32 R11, RZ, RZ, R7 ;  /* 0x000000ffff0b7224 */ /* 0x000fce00078e0007 */
[----:B------:R-:W-:Y:S05]  /*2e10*/  CALL.REL.NOINC `($__internal_14_$__cuda_sm20_dsqrt_rn_f64_mediumpath_v1) ;  /* 0x0000006000ec7944 */ /* 0x000fea0003c00000 */
[----:B------:R-:W-:Y:S01]  /*2e20*/  IMAD.MOV.U32 R18, RZ, RZ, R8 ;  /* 0x000000ffff127224 */ /* 0x000fe200078e0008 */
[----:B------:R-:W-:-:S07]  /*2e30*/  MOV R19, R9 ;  /* 0x0000000900137202 */ /* 0x000fce0000000f00 */
.L_x_578:
[----:B------:R-:W-:Y:S05]  /*2e40*/  BSYNC.RECONVERGENT B0 ;  /* 0x0000000000007941 */ /* 0x000fea0003800200 */
.L_x_577:
[----:B------:R-:W0:Y:S01]  /*2e50*/  LDCU.64 UR4, c[0x0][0x4b8] ;  /* 0x00009700ff0477ac */ /* 0x000e220008000a00 */
[----:B------:R-:W-:Y:S01]  /*2e60*/  DSETP.GE.AND P0, PT, R22, RZ, PT ;  /* 0x000000ff1600722a */ /* 0x000fe20003f06000 */
[----:B------:R-:W-:Y:S01]  /*2e70*/  BSSY.RECONVERGENT B0, `(.L_x_579) ;  /* 0x000004a000007945 */ /* 0x000fe20003800200 */
[----:B------:R-:W-:Y:S01]  /*2e80*/  DADD R18, -R18, 1 ;  /* 0x3ff0000012127429 */ /* 0x000fe20000000100 */
[----:B------:R-:W-:Y:S02]  /*2e90*/  IMAD.MOV.U32 R2, RZ, RZ, 0x0 ;  /* 0x00000000ff027424 */ /* 0x000fe400078e00ff */
[----:B------:R-:W-:Y:S01]  /*2ea0*/  IMAD.MOV.U32 R3, RZ, RZ, 0x3ff00000 ;  /* 0x3ff00000ff037424 */ /* 0x000fe200078e00ff */
[----:B0-----:R-:W-:-:S06]  /*2eb0*/  DSETP.LEU.OR P0, PT, R24, UR4, !P0 ;  /* 0x0000000418007e2a */ /* 0x001fcc000c70b400 */
[----:B------:R-:W-:-:S13]  /*2ec0*/  ISETP.NE.OR P0, PT, R32, 0x1, P0 ;  /* 0x000000012000780c */ /* 0x000fda0000705670 */
[----:B------:R-:W-:Y:S05]  /*2ed0*/  @P0 BRA `(.L_x_580) ;  /* 0x00000004000c0947 */ /* 0x000fea0003800000 */
[----:B------:R-:W-:Y:S01]  /*2ee0*/  DADD R8, -RZ, |R22| ;  /* 0x00000000ff087229 */ /* 0x000fe20000000516 */
[----:B------:R-:W-:Y:S01]  /*2ef0*/  BSSY.RECONVERGENT B1, `(.L_x_581) ;  /* 0x0000004000017945 */ /* 0x000fe20003800200 */
[----:B------:R-:W-:Y:S01]  /*2f00*/  IMAD.MOV.U32 R7, RZ, RZ, 0x40000000 ;  /* 0x40000000ff077424 */ /* 0x000fe200078e00ff */
[----:B------:R-:W-:-:S08]  /*2f10*/  MOV R0, 0x2f30 ;  /* 0x00002f3000007802 */ /* 0x000fd00000000f00 */
[----:B------:R-:W-:Y:S05]  /*2f20*/  CALL.REL.NOINC `($_Z17calc_trans_nonisoPdS_S_S_S_S_S_S_S_S_S_S_S_S_S_S_S_S_S_S_S_S_S_S_S_S_S_S_S_S_dddddiiiiiiid$__internal_accurate_pow) ;  /* 0x0000006400607944 */ /* 0x000fea0003c00000 */
[----:B------:R-:W-:Y:S05]  /*2f30*/  BSYNC.RECONVERGENT B1 ;  /* 0x0000000000017941 */ /* 0x000fea0003800200 */
.L_x_581:
        /* <DEDUP_REMOVED lines=33> */
.L_x_582:
        /* <DEDUP_REMOVED lines=13> */
.L_x_584:
[----:B------:R-:W-:Y:S05]  /*3220*/  BSYNC.RECONVERGENT B1 ;  /* 0x0000000000017941 */ /* 0x000fea0003800200 */
.L_x_583:
        /* <DEDUP_REMOVED lines=9> */
[----:B------:R-:W-:-:S04]  /*32c0*/  MOV R0, R3 ;  /* 0x0000000300007202 */ /* 0x000fc80000000f00 */
[----:B------:R-:W-:Y:S02]  /*32d0*/  FSEL R5, R0, 1.875, P0 ;  /* 0x3ff0000000057808 */ /* 0x000fe40000000000 */
[----:B------:R-:W-:-:S06]  /*32e0*/  SEL R2, R2, RZ, P0 ;  /* 0x000000ff02027207 */ /* 0x000fcc0000000000 */
[----:B------:R-:W-:-:S05]  /*32f0*/  @P1 LOP3.LUT R5, R4, 0x3ff00000, RZ, 0xfc, !PT ;  /* 0x3ff0000004051812 */ /* 0x000fca00078efcff */
[----:B------:R-:W-:-:S07]  /*3300*/  IMAD.MOV.U32 R3, RZ, RZ, R5 ;  /* 0x000000ffff037224 */ /* 0x000fce00078e0005 */
.L_x_580:
[----:B------:R-:W-:Y:S05]  /*3310*/  BSYNC.RECONVERGENT B0 ;  /* 0x0000000000007941 */ /* 0x000fea0003800200 */
.L_x_579:
        /* <DEDUP_REMOVED lines=19> */
[----:B------:R-:W-:Y:S01]  /*3450*/  MOV R0, 0x3480 ;  /* 0x0000348000007802 */ /* 0x000fe20000000f00 */
[----:B------:R-:W-:-:S07]  /*3460*/  IMAD.MOV.U32 R7, RZ, RZ, R9 ;  /* 0x000000ffff077224 */ /* 0x000fce00078e0009 */
[----:B------:R-:W-:Y:S05]  /*3470*/  CALL.REL.NOINC `($__internal_13_$__cuda_sm20_div_rn_f64_full) ;  /* 0x0000005400e87944 */ /* 0x000fea0003c00000 */
[----:B------:R-:W-:Y:S01]  /*3480*/  IMAD.MOV.U32 R2, RZ, RZ, R20 ;  /* 0x000000ffff027224 */ /* 0x000fe200078e0014 */
[----:B------:R-:W-:-:S07]  /*3490*/  MOV R3, R21 ;  /* 0x0000001500037202 */ /* 0x000fce0000000f00 */
.L_x_586:
[----:B------:R-:W-:Y:S05]  /*34a0*/  BSYNC.RECONVERGENT B1 ;  /* 0x0000000000017941 */ /* 0x000fea0003800200 */
.L_x_585:
        /* <DEDUP_REMOVED lines=20> */
[----:B------:R-:W-:Y:S01]  /*35f0*/  MOV R15, R11 ;  /* 0x0000000b000f7202 */ /* 0x000fe20000000f00 */
[----:B------:R-:W-:Y:S01]  /*3600*/  IMAD.MOV.U32 R8, RZ, RZ, R2 ;  /* 0x000000ffff087224 */ /* 0x000fe200078e0002 */
[----:B------:R-:W-:Y:S01]  /*3610*/  MOV R41, 0x3670 ;  /* 0x0000367000297802 */ /* 0x000fe20000000f00 */
[----:B------:R-:W-:Y:S02]  /*3620*/  IMAD.MOV.U32 R37, RZ, RZ, R3 ;  /* 0x000000ffff257224 */ /* 0x000fe400078e0003 */
[----:B------:R-:W-:Y:S02]  /*3630*/  IMAD.MOV.U32 R14, RZ, RZ, R10 ;  /* 0x000000ffff0e7224 */ /* 0x000fe400078e000a */
[----:B------:R-:W-:-:S02]  /*3640*/  IMAD.MOV.U32 R6, RZ, RZ, R4 ;  /* 0x000000ffff067224 */ /* 0x000fc400078e0004 */
[----:B------:R-:W-:-:S07]  /*3650*/  IMAD.MOV.U32 R11, RZ, RZ, R7 ;  /* 0x000000ffff0b7224 */ /* 0x000fce00078e0007 */
[----:B------:R-:W-:Y:S05]  /*3660*/  CALL.REL.NOINC `($__internal_14_$__cuda_sm20_dsqrt_rn_f64_mediumpath_v1) ;  /* 0x0000005800d87944 */ /* 0x000fea0003c00000 */
[----:B------:R-:W-:Y:S02]  /*3670*/  IMAD.MOV.U32 R32, RZ, RZ, R8 ;  /* 0x000000ffff207224 */ /* 0x000fe400078e0008 */
[----:B------:R-:W-:-:S07]  /*3680*/  IMAD.MOV.U32 R33, RZ, RZ, R9 ;  /* 0x000000ffff217224 */ /* 0x000fce00078e0009 */
.L_x_588:
[----:B------:R-:W-:Y:S05]  /*3690*/  BSYNC.RECONVERGENT B0 ;  /* 0x0000000000007941 */ /* 0x000fea0003800200 */
.L_x_587:
[----:B------:R-:W0:Y:S01]  /*36a0*/  LDCU.64 UR4, c[0x0][0x4b8] ;  /* 0x00009700ff0477ac */ /* 0x000e220008000a00 */
[----:B------:R-:W-:Y:S01]  /*36b0*/  DSETP.GE.AND P0, PT, R28, RZ, PT ;  /* 0x000000ff1c00722a */ /* 0x000fe20003f06000 */
[----:B------:R-:W-:Y:S01]  /*36c0*/  BSSY.RECONVERGENT B0, `(.L_x_589) ;  /* 0x000004a000007945 */ /* 0x000fe20003800200 */
[----:B------:R-:W-:Y:S01]  /*36d0*/  DADD R32, -R32, 1 ;  /* 0x3ff0000020207429 */ /* 0x000fe20000000100 */
[----:B------:R-:W-:Y:S01]  /*36e0*/  IMAD.MOV.U32 R2, RZ, RZ, 0x0 ;  /* 0x00000000ff027424 */ /* 0x000fe200078e00ff */
[----:B------:R-:W-:Y:S02]  /*36f0*/  MOV R3, 0x3ff00000 ;  /* 0x3ff0000000037802 */ /* 0x000fe40000000f00 */
        /* <DEDUP_REMOVED lines=9> */
.L_x_591:
        /* <DEDUP_REMOVED lines=30> */
[----:B------:R-:W-:-:S10]  /*3970*/  MOV R7, 0x40000000 ;  /* 0x4000000000077802 */ /* 0x000fd40000000f00 */
[----:B------:R-:W-:Y:S05]  /*3980*/  CALL.REL.NOINC `($_Z17calc_trans_nonisoPdS_S_S_S_S_S_S_S_S_S_S_S_S_S_S_S_S_S_S_S_S_S_S_S_S_S_S_S_S_dddddiiiiiiid$__internal_accurate_pow) ;  /* 0x0000005800c87944 */ /* 0x000fea0003c00000 */
[----:B------:R-:W-:Y:S05]  /*3990*/  BSYNC.RECONVERGENT B1 ;  /* 0x0000000000017941 */ /* 0x000fea0003800200 */
.L_x_592:
        /* <DEDUP_REMOVED lines=13> */
.L_x_594:
[----:B------:R-:W-:Y:S05]  /*3a70*/  BSYNC.RECONVERGENT B1 ;  /* 0x0000000000017941 */ /* 0x000fea0003800200 */
.L_x_593:
        /* <DEDUP_REMOVED lines=14> */
.L_x_590:
[----:B------:R-:W-:Y:S05]  /*3b60*/  BSYNC.RECONVERGENT B0 ;  /* 0x0000000000007941 */ /* 0x000fea0003800200 */
.L_x_589:
[----:B------:R-:W-:Y:S01]  /*3b70*/  DMUL R8, R38, R2 ;  /* 0x0000000226087228 */ /* 0x000fe20000000000 */
[----:B------:R-:W-:Y:S01]  /*3b80*/  MOV R4, 0x1 ;  /* 0x0000000100047802 */ /* 0x000fe20000000f00 */
        /* <DEDUP_REMOVED lines=20> */
[----:B------:R-:W-:Y:S02]  /*3cd0*/  IMAD.MOV.U32 R2, RZ, RZ, R20 ;  /* 0x000000ffff027224 */ /* 0x000fe400078e0014 */
[----:B------:R-:W-:-:S07]  /*3ce0*/  IMAD.MOV.U32 R3, RZ, RZ, R21 ;  /* 0x000000ffff037224 */ /* 0x000fce00078e0015 */
.L_x_596:
[----:B------:R-:W-:Y:S05]  /*3cf0*/  BSYNC.RECONVERGENT B1 ;  /* 0x0000000000017941 */ /* 0x000fea0003800200 */
.L_x_595:
[----:B------:R-:W0:Y:S01]  /*3d00*/  MUFU.RSQ64H R5, R3 ;  /* 0x0000000300057308 */ /* 0x000e220000001c00 */
[----:B------:R-:W-:Y:S01]  /*3d10*/  VIADD R4, R3, 0xfcb00000 ;  /* 0xfcb0000003047836 */ /* 0x000fe20000000000 */
[----:B------:R-:W-:Y:S01]  /*3d20*/  MOV R8, 0x0 ;  /* 0x0000000000087802 */ /* 0x000fe20000000f00 */
[----:B------:R-:W-:Y:S01]  /*3d30*/  IMAD.MOV.U32 R9, RZ, RZ, 0x3fd80000 ;  /* 0x3fd80000ff097424 */ /* 0x000fe200078e00ff */
[----:B------:R-:W-:Y:S02]  /*3d40*/  BSSY.RECONVERGENT B0, `(.L_x_597) ;  /* 0x000001a000007945 */ /* 0x000fe40003800200 */
        /* <DEDUP_REMOVED lines=17> */
[----:B------:R-:W-:Y:S01]  /*3e60*/  IMAD.MOV.U32 R15, RZ, RZ, R11 ;  /* 0x000000ffff0f7224 */ /* 0x000fe200078e000b */
[----:B------:R-:W-:Y:S01]  /*3e70*/  MOV R11, R7 ;  /* 0x00000007000b7202 */ /* 0x000fe20000000f00 */
[----:B------:R-:W-:Y:S02]  /*3e80*/  IMAD.MOV.U32 R8, RZ, RZ, R2 ;  /* 0x000000ffff087224 */ /* 0x000fe400078e0002 */
[----:B------:R-:W-:-:S02]  /*3e90*/  IMAD.MOV.U32 R14, RZ, RZ, R10 ;  /* 0x000000ffff0e7224 */ /* 0x000fc400078e000a */
[----:B------:R-:W-:-:S07]  /*3ea0*/  IMAD.MOV.U32 R6, RZ, RZ, R4 ;  /* 0x000000ffff067224 */ /* 0x000fce00078e0004 */
[----:B------:R-:W-:Y:S05]  /*3eb0*/  CALL.REL.NOINC `($__internal_14_$__cuda_sm20_dsqrt_rn_f64_mediumpath_v1) ;  /* 0x0000005000c47944 */ /* 0x000fea0003c00000 */
[----:B------:R-:W-:Y:S02]  /*3ec0*/  IMAD.MOV.U32 R34, RZ, RZ, R8 ;  /* 0x000000ffff227224 */ /* 0x000fe400078e0008 */
[----:B------:R-:W-:-:S07]  /*3ed0*/  IMAD.MOV.U32 R35, RZ, RZ, R9 ;  /* 0x000000ffff237224 */ /* 0x000fce00078e0009 */
.L_x_598:
[----:B------:R-:W-:Y:S05]  /*3ee0*/  BSYNC.RECONVERGENT B0 ;  /* 0x0000000000007941 */ /* 0x000fea0003800200 */
.L_x_597:
[----:B------:R-:W0:Y:S01]  /*3ef0*/  LDCU.64 UR4, c[0x0][0x4b8] ;  /* 0x00009700ff0477ac */ /* 0x000e220008000a00 */
[----:B------:R-:W-:Y:S01]  /*3f00*/  DSETP.GE.AND P0, PT, R22, RZ, PT ;  /* 0x000000ff1600722a */ /* 0x000fe20003f06000 */
[----:B------:R-:W-:Y:S01]  /*3f10*/  BSSY.RECONVERGENT B0, `(.L_x_599) ;  /* 0x000004a000007945 */ /* 0x000fe20003800200 */
[----:B------:R-:W-:Y:S01]  /*3f20*/  DADD R34, R34, 1 ;  /* 0x3ff0000022227429 */ /* 0x000fe20000000000 */
        /* <DEDUP_REMOVED lines=11> */
.L_x_601:
        /* <DEDUP_REMOVED lines=16> */
[----:B------:R-:W-:Y:S01]  /*40e0*/  @!P0 MOV R6, 0x0 ;  /* 0x0000000000068802 */ /* 0x000fe20000000f00 */
        /* <DEDUP_REMOVED lines=16> */
.L_x_602:
        /* <DEDUP_REMOVED lines=13> */
.L_x_604:
[----:B------:R-:W-:Y:S05]  /*42c0*/  BSYNC.RECONVERGENT B1 ;  /* 0x0000000000017941 */ /* 0x000fea0003800200 */
.L_x_603:
        /* <DEDUP_REMOVED lines=14> */
.L_x_600:
[----:B------:R-:W-:Y:S05]  /*43b0*/  BSYNC.RECONVERGENT B0 ;  /* 0x0000000000007941 */ /* 0x000fea0003800200 */
.L_x_599:
[----:B------:R-:W-:Y:S01]  /*43c0*/  DMUL R8, R26, R2 ;  /* 0x000000021a087228 */ /* 0x000fe20000000000 */
[----:B------:R-:W-:Y:S01]  /*43d0*/  IMAD.MOV.U32 R4, RZ, RZ, 0x1 ;  /* 0x00000001ff047424 */ /* 0x000fe200078e00ff */
[----:B------:R-:W-:Y:S01]  /*43e0*/  DADD R10, -R24, R2 ;  /* 0x00000000180a7229 */ /* 0x000fe20000000102 */
[----:B------:R-:W0:Y:S01]  /*43f0*/  LDC R36, c[0x0][0x4ac] ;  /* 0x00012b00ff247b82 */ /* 0x000e220000000800 */
[----:B------:R-:W-:Y:S01]  /*4400*/  BSSY.RECONVERGENT B1, `(.L_x_605) ;  /* 0x0000017000017945 */ /* 0x000fe20003800200 */
[----:B------:R-:W-:Y:S01]  /*4410*/  DMUL R34, R34, 0.5 ;  /* 0x3fe0000022227828 */ /* 0x000fe20000000000 */
[----:B------:R-:W1:Y:S01]  /*4420*/  MUFU.RCP64H R5, R9 ;  /* 0x0000000900057308 */ /* 0x000e620000001800 */
[----:B------:R-:W-:Y:S02]  /*4430*/  DMUL R32, R32, 0.5 ;  /* 0x3fe0000020207828 */ /* 0x000fe40000000000 */
[----:B------:R-:W-:-:S03]  /*4440*/  DMUL R18, R18, 0.5 ;  /* 0x3fe0000012127828 */ /* 0x000fc60000000000 */
        /* <DEDUP_REMOVED lines=18> */
.L_x_606:
[----:B------:R-:W-:Y:S05]  /*4570*/  BSYNC.RECONVERGENT B1 ;  /* 0x0000000000017941 */ /* 0x000fea0003800200 */
.L_x_605:
        /* <DEDUP_REMOVED lines=24> */
[----:B------:R-:W-:Y:S02]  /*4700*/  IMAD.MOV.U32 R6, RZ, RZ, R8 ;  /* 0x000000ffff067224 */ /* 0x000fe400078e0008 */
[----:B------:R-:W-:-:S07]  /*4710*/  IMAD.MOV.U32 R7, RZ, RZ, R9 ;  /* 0x000000ffff077224 */ /* 0x000fce00078e0009 */
.L_x_608:
[----:B------:R-:W-:Y:S05]  /*4720*/  BSYNC.RECONVERGENT B0 ;  /* 0x0000000000007941 */ /* 0x000fea0003800200 */
.L_x_607:
[----:B------:R-:W-:Y:S01]  /*4730*/  DMUL R4, R12, R12 ;  /* 0x0000000c0c047228 */ /* 0x000fe20000000000 */
[----:B------:R-:W0:Y:S01]  /*4740*/  LDC.64 R42, c[0x0][0x3a8] ;  /* 0x0000ea00ff2a7b82 */ /* 0x000e220000000a00 */
[----:B------:R-:W-:Y:S01]  /*4750*/  DADD R6, R6, 1 ;  /* 0x3ff0000006067429 */ /* 0x000fe20000000000 */
[----:B------:R-:W1:Y:S01]  /*4760*/  LDCU.64 UR4, c[0x0][0x4b8] ;  /* 0x00009700ff0477ac */ /* 0x000e620008000a00 */
[----:B------:R-:W-:Y:S01]  /*4770*/  DMUL R2, R18, R18 ;  /* 0x0000001212027228 */ /* 0x000fe20000000000 */
[----:B------:R-:W-:Y:S01]  /*4780*/  BSSY.RECONVERGENT B0, `(.L_x_609) ;  /* 0x000006c000007945 */ /* 0x000fe20003800200 */
[C---:B------:R-:W-:Y:S02]  /*4790*/  DMUL R8, R34.reuse, R34 ;  /* 0x0000002222087228 */ /* 0x040fe40000000000 */
[----:B------:R-:W-:Y:S01]  /*47a0*/  DMUL R18, R34, R18 ;  /* 0x0000001222127228 */ /* 0x000fe20000000000 */
[----:B------:R-:W2:Y:S01]  /*47b0*/  LDC.64 R44, c[0x0][0x3b0] ;  /* 0x0000ec00ff2c7b82 */ /* 0x000ea20000000a00 */
[----:B------:R-:W-:-:S02]  /*47c0*/  DADD R10, -R4, 1 ;  /* 0x3ff00000040a7429 */ /* 0x000fc40000000100 */
[----:B------:R-:W-:Y:S02]  /*47d0*/  DMUL R6, R6, 0.5 ;  /* 0x3fe0000006067828 */ /* 0x000fe40000000000 */
[C-C-:B------:R-:W-:Y:S02]  /*47e0*/  DFMA R4, R2.reuse, R4, -R8.reuse ;  /* 0x000000040204722b */ /* 0x140fe40000000808 */
[----:B------:R-:W-:Y:S01]  /*47f0*/  DADD R14, R2, -R8 ;  /* 0x00000000020e7229 */ /* 0x000fe20000000808 */
[----:B------:R-:W3:Y:S01]  /*4800*/  LDC.64 R34, c[0x0][0x3a0] ;  /* 0x0000e800ff227b82 */ /* 0x000ee20000000a00 */
[----:B------:R-:W-:Y:S02]  /*4810*/  DMUL R8, R16, R16 ;  /* 0x0000001010087228 */ /* 0x000fe40000000000 */
[----:B------:R-:W-:Y:S02]  /*4820*/  DMUL R18, R18, R10 ;  /* 0x0000000a12127228 */ /* 0x000fe40000000000 */
[----:B------:R-:W-:-:S02]  /*4830*/  DMUL R2, R32, R32 ;  /* 0x0000002020027228 */ /* 0x000fc40000000000 */
[----:B------:R-:W-:Y:S01]  /*4840*/  DMUL R10, R6, R6 ;  /* 0x00000006060a7228 */ /* 0x000fe20000000000 */
[----:B------:R-:W4:Y:S01]  /*4850*/  LDC.64 R46, c[0x0][0x3b8] ;  /* 0x0000ee00ff2e7b82 */ /* 0x000f220000000a00 */
[----:B------:R-:W-:Y:S02]  /*4860*/  DMUL R20, R14, R12 ;  /* 0x0000000c0e147228 */ /* 0x000fe40000000000 */
[----:B------:R-:W-:Y:S02]  /*4870*/  DMUL R6, R32, R6 ;  /* 0x0000000620067228 */ /* 0x000fe40000000000 */
[----:B------:R-:W-:Y:S02]  /*4880*/  DADD R12, -R8, 1 ;  /* 0x3ff00000080c7429 */ /* 0x000fe40000000100 */
[C-C-:B------:R-:W-:Y:S01]  /*4890*/  DADD R14, R2.reuse, -R10.reuse ;  /* 0x00000000020e7229 */ /* 0x140fe2000000080a */
[----:B------:R-:W5:Y:S01]  /*48a0*/  LDC.64 R48, c[0x0][0x3c0] ;  /* 0x0000f000ff307b82 */ /* 0x000f620000000a00 */
[----:B------:R-:W-:Y:S01]  /*48b0*/  DFMA R8, R2, R8, -R10 ;  /* 0x000000080208722b */ /* 0x000fe2000000080a */
[----:B--2---:R-:W-:Y:S01]  /*48c0*/  IMAD.WIDE R10, R40, 0x8, R44 ;  /* 0x00000008280a7825 */ /* 0x004fe200078e022c */
[----:B------:R-:W-:-:S02]  /*48d0*/  DSETP.GE.AND P0, PT, R28, RZ, PT ;  /* 0x000000ff1c00722a */ /* 0x000fc40003f06000 */
[----:B------:R-:W-:-:S03]  /*48e0*/  DMUL R12, R6, R12 ;  /* 0x0000000c060c7228 */ /* 0x000fc60000000000 */
[----:B------:R-:W2:Y:S01]  /*48f0*/  LDC.64 R50, c[0x0][0x3c8] ;  /* 0x0000f200ff327b82 */ /* 0x000ea20000000a00 */
[C---:B---3--:R-:W-:Y:S01]  /*4900*/  IMAD.WIDE R2, R40.reuse, 0x8, R34 ;  /* 0x0000000828027825 */ /* 0x048fe200078e0222 */
[----:B------:R-:W-:Y:S02]  /*4910*/  DMUL R32, R14, R16 ;  /* 0x000000100e207228 */ /* 0x000fe40000000000 */
[----:B-1----:R-:W-:Y:S01]  /*4920*/  DSETP.LEU.OR P0, PT, R30, UR4, !P0 ;  /* 0x000000041e007e2a */ /* 0x002fe2000c70b400 */
[C---:B0-----:R-:W-:Y:S01]  /*4930*/  IMAD.WIDE R6, R40.reuse, 0x8, R42 ;  /* 0x0000000828067825 */ /* 0x041fe200078e022a */
[----:B------:R0:W-:Y:S03]  /*4940*/  STG.E.64 desc[UR36][R2.64], R4 ;  /* 0x0000000402007986 */ /* 0x0001e6000c101b24 */
[----:B----4-:R-:W-:Y:S01]  /*4950*/  IMAD.WIDE R14, R40, 0x8, R46 ;  /* 0x00000008280e7825 */ /* 0x010fe200078e022e */
[----:B------:R1:W-:Y:S01]  /*4960*/  STG.E.64 desc[UR36][R6.64], R8 ;  /* 0x0000000806007986 */ /* 0x0003e2000c101b24 */
[----:B------:R-:W-:-:S03]  /*4970*/  ISETP.NE.OR P0, PT, R36, 0x1, P0 ;  /* 0x000000012400780c */ /* 0x000fc60000705670 */
[----:B------:R1:W-:Y:S01]  /*4980*/  STG.E.64 desc[UR36][R10.64], R18 ;  /* 0x000000120a007986 */ /* 0x0003e2000c101b24 */
[----:B-----5:R-:W-:-:S03]  /*4990*/  IMAD.WIDE R16, R40, 0x8, R48 ;  /* 0x0000000828107825 */ /* 0x020fc600078e0230 */
[----:B------:R1:W-:Y:S01]  /*49a0*/  STG.E.64 desc[UR36][R14.64], R12 ;  /* 0x0000000c0e007986 */ /* 0x0003e2000c101b24 */
[----:B0-----:R-:W-:-:S03]  /*49b0*/  IMAD.MOV.U32 R2, RZ, RZ, 0x0 ;  /* 0x00000000ff027424 */ /* 0x001fc600078e00ff */
[----:B------:R1:W-:Y:S01]  /*49c0*/  STG.E.64 desc[UR36][R16.64], R20 ;  /* 0x0000001410007986 */ /* 0x0003e2000c101b24 */
[----:B------:R-:W-:Y:S02]  /*49d0*/  IMAD.MOV.U32 R3, RZ, RZ, 0x3ff00000 ;  /* 0x3ff00000ff037424 */ /* 0x000fe400078e00ff */
[----:B--2---:R-:W-:-:S05]  /*49e0*/  IMAD.WIDE R34, R40, 0x8, R50 ;  /* 0x0000000828227825 */ /* 0x004fca00078e0232 */
[----:B------:R1:W-:Y:S01]  /*49f0*/  STG.E.64 desc[UR36][R34.64], R32 ;  /* 0x0000002022007986 */ /* 0x0003e2000c101b24 */
[----:B------:R-:W-:Y:S05]  /*4a00*/  @P0 BRA `(.L_x_610) ;  /* 0x00000004000c0947 */ /* 0x000fea0003800000 */
[----:B-1----:R-:W-:Y:S01]  /*4a10*/  DADD R8, -RZ, |R28| ;  /* 0x00000000ff087229 */ /* 0x002fe2000000051c */
[----:B------:R-:W-:Y:S01]  /*4a20*/  BSSY.RECONVERGENT B1, `(.L_x_611) ;  /* 0x0000004000017945 */ /* 0x000fe20003800200 */
[----:B------:R-:W-:Y:S01]  /*4a30*/  IMAD.MOV.U32 R7, RZ, RZ, 0x40000000 ;  /* 0x40000000ff077424 */ /* 0x000fe200078e00ff */
[----:B------:R-:W-:-:S08]  /*4a40*/  MOV R0, 0x4a60 ;  /* 0x00004a6000007802 */ /* 0x000fd00000000f00 */
[----:B------:R-:W-:Y:S05]  /*4a50*/  CALL.REL.NOINC `($_Z17calc_trans_nonisoPdS_S_S_S_S_S_S_S_S_S_S_S_S_S_S_S_S_S_S_S_S_S_S_S_S_S_S_S_S_dddddiiiiiiid$__internal_accurate_pow) ;  /* 0x0000004800947944 */ /* 0x000fea0003c00000 */
[----:B------:R-:W-:Y:S05]  /*4a60*/  BSYNC.RECONVERGENT B1 ;  /* 0x0000000000017941 */ /* 0x000fea0003800200 */
.L_x_611:
        /* <DEDUP_REMOVED lines=33> */
.L_x_612:
        /* <DEDUP_REMOVED lines=13> */
.L_x_614:
[----:B------:R-:W-:Y:S05]  /*4d50*/  BSYNC.RECONVERGENT B1 ;  /* 0x0000000000017941 */ /* 0x000fea0003800200 */
.L_x_613:
        /* <DEDUP_REMOVED lines=14> */
.L_x_610:
[----:B------:R-:W-:Y:S05]  /*4e40*/  BSYNC.RECONVERGENT B0 ;  /* 0x0000000000007941 */ /* 0x000fea0003800200 */
.L_x_609:
[----:B------:R-:W0:Y:S01]  /*4e50*/  LDCU UR4, c[0x0][0x484] ;  /* 0x00009080ff0477ac */ /* 0x000e220008000800 */
[----:B-1----:R-:W1:Y:S01]  /*4e60*/  LDC.64 R8, c[0x0][0x480] ;  /* 0x00012000ff087b82 */ /* 0x002e620000000a00 */
[----:B------:R-:W-:Y:S01]  /*4e70*/  IMAD.MOV.U32 R4, RZ, RZ, 0x1 ;  /* 0x00000001ff047424 */ /* 0x000fe200078e00ff */
[----:B------:R-:W-:Y:S01]  /*4e80*/  BSSY.RECONVERGENT B1, `(.L_x_615) ;  /* 0x0000017000017945 */ /* 0x000fe20003800200 */
[----:B------:R-:W2:Y:S01]  /*4e90*/  LDCU.64 UR6, c[0x0][0x478] ;  /* 0x00008f00ff0677ac */ /* 0x000ea20008000a00 */
[----:B0-----:R-:W1:Y:S01]  /*4ea0*/  MUFU.RCP64H R5, UR4 ;  /* 0x0000000400057d08 */ /* 0x001e620008001800 */
[----:B--2---:R-:W-:-:S10]  /*4eb0*/  DMUL R10, R28, UR6 ;  /* 0x000000061c0a7c28 */ /* 0x004fd40008000000 */
[----:B------:R-:W-:Y:S01]  /*4ec0*/  FSETP.GEU.AND P1, PT, |R11|, 6.5827683646048100446e-37, PT ;  /* 0x036000000b00780b */ /* 0x000fe20003f2e200 */
[----:B-1----:R-:W-:-:S08]  /*4ed0*/  DFMA R6, R4, -R8, 1 ;  /* 0x3ff000000406742b */ /* 0x002fd00000000808 */
[----:B------:R-:W-:-:S08]  /*4ee0*/  DFMA R6, R6, R6, R6 ;  /* 0x000000060606722b */ /* 0x000fd00000000006 */
[----:B------:R-:W-:-:S08]  /*4ef0*/  DFMA R6, R4, R6, R4 ;  /* 0x000000060406722b */ /* 0x000fd00000000004 */
[----:B------:R-:W-:-:S08]  /*4f00*/  DFMA R4, R6, -R8, 1 ;  /* 0x3ff000000604742b */ /* 0x000fd00000000808 */
[----:B------:R-:W-:-:S08]  /*4f10*/  DFMA R4, R6, R4, R6 ;  /* 0x000000040604722b */ /* 0x000fd00000000006 */
[----:B------:R-:W-:-:S08]  /*4f20*/  DMUL R16, R10, R4 ;  /* 0x000000040a107228 */ /* 0x000fd00000000000 */
[----:B------:R-:W-:-:S08]  /*4f30*/  DFMA R6, R16, -R8, R10 ;  /* 0x800000081006722b */ /* 0x000fd0000000000a */
[----:B------:R-:W-:-:S10]  /*4f40*/  DFMA R16, R4, R6, R16 ;  /* 0x000000060410722b */ /* 0x000fd40000000010 */
[----:B------:R-:W-:-:S05]  /*4f50*/  FFMA R0, RZ, UR4, R17 ;  /* 0x00000004ff007c23 */ /* 0x000fca0008000011 */
[----:B------:R-:W-:-:S13]  /*4f60*/  FSETP.GT.AND P0, PT, |R0|, 1.469367938527859385e-39, PT ;  /* 0x001000000000780b */ /* 0x000fda0003f04200 */
[----:B------:R-:W-:Y:S05]  /*4f70*/  @P0 BRA P1, `(.L_x_616) ;  /* 0x00000000001c0947 */ /* 0x000fea0000800000 */
[----:B------:R-:W0:Y:S01]  /*4f80*/  LDCU.64 UR4, c[0x0][0x480] ;  /* 0x00009000ff0477ac */ /* 0x000e220008000a00 */
[----:B------:R-:W-:Y:S01]  /*4f90*/  MOV R0, 0x4fd0 ;  /* 0x00004fd000007802 */ /* 0x000fe20000000f00 */
[----:B0-----:R-:W-:Y:S01]  /*4fa0*/  IMAD.U32 R4, RZ, RZ, UR4 ;  /* 0x00000004ff047e24 */ /* 0x001fe2000f8e00ff */
[----:B------:R-:W-:-:S07]  /*4fb0*/  MOV R7, UR5 ;  /* 0x0000000500077c02 */ /* 0x000fce0008000f00 */
[----:B------:R-:W-:Y:S05]  /*4fc0*/  CALL.REL.NOINC `($__internal_13_$__cuda_sm20_div_rn_f64_full) ;  /* 0x0000003c00147944 */ /* 0x000fea0003c00000 */
[----:B------:R-:W-:Y:S02]  /*4fd0*/  IMAD.MOV.U32 R16, RZ, RZ, R20 ;  /* 0x000000ffff107224 */ /* 0x000fe400078e0014 */
[----:B------:R-:W-:-:S07]  /*4fe0*/  IMAD.MOV.U32 R17, RZ, RZ, R21 ;  /* 0x000000ffff117224 */ /* 0x000fce00078e0015 */
.L_x_616:
[----:B------:R-:W-:Y:S05]  /*4ff0*/  BSYNC.RECONVERGENT B1 ;  /* 0x0000000000017941 */ /* 0x000fea0003800200 */
.L_x_615:
[----:B------:R-:W0:Y:S01]  /*5000*/  LDCU.64 UR4, c[0x0][0x478] ;  /* 0x00008f00ff0477ac */ /* 0x000e220008000a00 */
[----:B------:R-:W-:Y:S01]  /*5010*/  DFMA R12, R38, R2, R16 ;  /* 0x00000002260c722b */ /* 0x000fe20000000010 */
[----:B------:R-:W-:Y:S01]  /*5020*/  BSSY.RECONVERGENT B0, `(.L_x_617) ;  /* 0x0000005000007945 */ /* 0x000fe20003800200 */
[----:B------:R-:W-:Y:S01]  /*5030*/  IMAD.MOV.U32 R7, RZ, RZ, -0x40000000 ;  /* 0xc0000000ff077424 */ /* 0x000fe200078e00ff */
[----:B------:R-:W-:Y:S01]  /*5040*/  MOV R0, 0x5070 ;  /* 0x0000507000007802 */ /* 0x000fe20000000f00 */
[----:B0-----:R-:W-:-:S11]  /*5050*/  DADD R8, -RZ, |UR4| ;  /* 0x40000004ff087e29 */ /* 0x001fd60008000100 */
[----:B------:R-:W-:Y:S05]  /*5060*/  CALL.REL.NOINC `($_Z17calc_trans_nonisoPdS_S_S_S_S_S_S_S_S_S_S_S_S_S_S_S_S_S_S_S_S_S_S_S_S_S_S_S_S_dddddiiiiiiid$__internal_accurate_pow) ;  /* 0x0000004400107944 */ /* 0x000fea0003c00000 */
[----:B------:R-:W-:Y:S05]  /*5070*/  BSYNC.RECONVERGENT B0 ;  /* 0x0000000000007941 */ /* 0x000fea0003800200 */
.L_x_617:
[----:B------:R-:W0:Y:S01]  /*5080*/  LDC.64 R8, c[0x0][0x478] ;  /* 0x00011e00ff087b82 */ /* 0x000e220000000a00 */
[----:B------:R-:W-:Y:S01]  /*5090*/  IMAD.MOV.U32 R36, RZ, RZ, R6 ;  /* 0x000000ffff247224 */ /* 0x000fe200078e0006 */
[----:B------:R-:W1:Y:S01]  /*50a0*/  LDCU.64 UR4, c[0x0][0x488] ;  /* 0x00009100ff0477ac */ /* 0x000e620008000a00 */
[----:B------:R-:W-:-:S03]  /*50b0*/  IMAD.MOV.U32 R37, RZ, RZ, R7 ;  /* 0x000000ffff257224 */ /* 0x000fc600078e0007 */
[----:B------:R-:W-:Y:S01]  /*50c0*/  MOV R4, R36 ;  /* 0x0000002400047202 */ /* 0x000fe20000000f00 */
[----:B------:R-:W-:Y:S01]  /*50d0*/  IMAD.MOV.U32 R5, RZ, RZ, R37 ;  /* 0x000000ffff057224 */ /* 0x000fe200078e0025 */
[C---:B0-----:R-:W-:Y:S02]  /*50e0*/  DADD R46, R8.reuse, -2 ;  /* 0xc0000000082e7429 */ /* 0x041fe40000000000 */
[C---:B------:R-:W-:Y:S02]  /*50f0*/  DSETP.NEU.AND P0, PT, R8.reuse, RZ, PT ;  /* 0x000000ff0800722a */ /* 0x040fe40003f0d000 */
[----:B------:R-:W-:-:S06]  /*5100*/  DSETP.NEU.AND P2, PT, R8, 1, PT ;  /* 0x3ff000000800742a */ /* 0x000fcc0003f4d000 */
[----:B------:R-:W-:-:S04]  /*5110*/  LOP3.LUT R46, R47, 0x7ff00000, RZ, 0xc0, !PT ;  /* 0x7ff000002f2e7812 */ /* 0x000fc800078ec0ff */
[----:B------:R-:W-:Y:S02]  /*5120*/  ISETP.NE.AND P1, PT, R46, 0x7ff00000, PT ;  /* 0x7ff000002e00780c */ /* 0x000fe40003f25270 */
[----:B------:R-:W-:Y:S02]  /*5130*/  @!P0 IMAD.MOV.U32 R4, RZ, RZ, 0x0 ;  /* 0x00000000ff048424 */ /* 0x000fe400078e00ff */
[----:B------:R-:W-:-:S09]  /*5140*/  @!P0 IMAD.MOV.U32 R5, RZ, RZ, 0x7ff00000 ;  /* 0x7ff00000ff058424 */ /* 0x000fd200078e00ff */
[----:B-1----:R-:W-:Y:S05]  /*5150*/  @P1 BRA `(.L_x_618) ;  /* 0x0000000000141947 */ /* 0x002fea0003800000 */
[----:B------:R-:W-:-:S14]  /*5160*/  DSETP.NAN.AND P0, PT, R8, R8, PT ;  /* 0x000000080800722a */ /* 0x000fdc0003f08000 */
[----:B------:R-:W-:Y:S01]  /*5170*/  @P0 DADD R4, R8, -2 ;  /* 0xc000000008040429 */ /* 0x000fe20000000000 */
[----:B------:R-:W-:Y:S10]  /*5180*/  @P0 BRA `(.L_x_618) ;  /* 0x0000000000080947 */ /* 0x000ff40003800000 */
[----:B------:R-:W-:-:S14]  /*5190*/  DSETP.NEU.AND P0, PT, |R8|, +INF , PT ;  /* 0x7ff000000800742a */ /* 0x000fdc0003f0d200 */
[----:B------:R-:W-:-:S07]  /*51a0*/  @!P0 CS2R R4, SRZ ;  /* 0x0000000000048805 */ /* 0x000fce000001ff00 */
.L_x_618:
[----:B------:R-:W-:Y:S01]  /*51b0*/  FSEL R18, R4, RZ, P2 ;  /* 0x000000ff04127208 */ /* 0x000fe20001000000 */
[----:B------:R-:W-:Y:S01]  /*51c0*/  DADD R8, -RZ, |UR4| ;  /* 0x40000004ff087e29 */ /* 0x000fe20008000100 */
[----:B------:R-:W-:Y:S01]  /*51d0*/  FSEL R19, R5, 1.875, P2 ;  /* 0x3ff0000005137808 */ /* 0x000fe20001000000 */
[----:B------:R-:W-:Y:S01]  /*51e0*/  DADD R4, -R30, R2 ;  /* 0x000000001e047229 */ /* 0x000fe20000000102 */
[----:B------:R-:W-:Y:S01]  /*51f0*/  BSSY.RECONVERGENT B0, `(.L_x_619) ;  /* 0x0000006000007945 */ /* 0x000fe20003800200 */
[----:B------:R-:W-:Y:S01]  /*5200*/  IMAD.MOV.U32 R7, RZ, RZ, -0x40000000 ;  /* 0xc0000000ff077424 */ /* 0x000fe200078e00ff */
[----:B------:R-:W-:Y:S02]  /*5210*/  MOV R0, 0x5250 ;  /* 0x0000525000007802 */ /* 0x000fe40000000f00 */
[----:B------:R-:W-:-:S08]  /*5220*/  DMUL R18, R2, R18 ;  /* 0x0000001202127228 */ /* 0x000fd00000000000 */
[----:B------:R-:W-:-:S11]  /*5230*/  DMUL R18, R18, R4 ;  /* 0x0000000412127228 */ /* 0x000fd60000000000 */
[----:B------:R-:W-:Y:S05]  /*5240*/  CALL.REL.NOINC `($_Z17calc_trans_nonisoPdS_S_S_S_S_S_S_S_S_S_S_S_S_S_S_S_S_S_S_S_S_S_S_S_S_S_S_S_S_dddddiiiiiiid$__internal_accurate_pow) ;  /* 0x0000004000987944 */ /* 0x000fea0003c00000 */
[----:B------:R-:W-:Y:S05]  /*5250*/  BSYNC.RECONVERGENT B0 ;  /* 0x0000000000007941 */ /* 0x000fea0003800200 */
.L_x_619:
[----:B------:R-:W0:Y:S01]  /*5260*/  LDC R0, c[0x0][0x47c] ;  /* 0x00011f00ff007b82 */ /* 0x000e220000000800 */
[----:B------:R-:W-:Y:S01]  /*5270*/  MOV R34, R6 ;  /* 0x0000000600227202 */ /* 0x000fe20000000f00 */
[----:B------:R-:W-:-:S06]  /*5280*/  IMAD.MOV.U32 R35, RZ, RZ, R7 ;  /* 0x000000ffff237224 */ /* 0x000fcc00078e0007 */
[----:B------:R-:W1:Y:S08]  /*5290*/  LDC.64 R20, c[0x0][0x488] ;  /* 0x00012200ff147b82 */ /* 0x000e700000000a00 */
[----:B------:R-:W2:Y:S01]  /*52a0*/  LDC.64 R10, c[0x0][0x478] ;  /* 0x00011e00ff0a7b82 */ /* 0x000ea20000000a00 */
[----:B0-----:R-:W2:Y:S01]  /*52b0*/  MUFU.RCP64H R9, R0 ;  /* 0x0000000000097308 */ /* 0x001ea20000001800 */
[----:B------:R-:W-:Y:S01]  /*52c0*/  VIADD R8, R0, 0x300402 ;  /* 0x0030040200087836 */ /* 0x000fe20000000000 */
[----:B-1----:R-:W-:-:S02]  /*52d0*/  DADD R4, R20, -2 ;  /* 0xc000000014047429 */ /* 0x002fc40000000000 */
[C---:B------:R-:W-:Y:S02]  /*52e0*/  DSETP.NEU.AND P0, PT, R20.reuse, RZ, PT ;  /* 0x000000ff1400722a */ /* 0x040fe40003f0d000 */
[----:B------:R-:W-:Y:S02]  /*52f0*/  DSETP.NEU.AND P2, PT, R20, 1, PT ;  /* 0x3ff000001400742a */ /* 0x000fe40003f4d000 */
[----:B------:R-:W-:Y:S01]  /*5300*/  IMAD.MOV.U32 R4, RZ, RZ, R34 ;  /* 0x000000ffff047224 */ /* 0x000fe200078e0022 */
[----:B--2---:R-:W-:-:S03]  /*5310*/  DFMA R14, R8, -R10, 1 ;  /* 0x3ff00000080e742b */ /* 0x004fc6000000080a */
[----:B------:R-:W-:Y:S01]  /*5320*/  LOP3.LUT R41, R5, 0x7ff00000, RZ, 0xc0, !PT ;  /* 0x7ff0000005297812 */ /* 0x000fe200078ec0ff */
[----:B------:R-:W-:-:S03]  /*5330*/  IMAD.MOV.U32 R5, RZ, RZ, R35 ;  /* 0x000000ffff057224 */ /* 0x000fc600078e0023 */
[----:B------:R-:W-:Y:S02]  /*5340*/  ISETP.NE.AND P1, PT, R41, 0x7ff00000, PT ;  /* 0x7ff000002900780c */ /* 0x000fe40003f25270 */
[----:B------:R-:W-:Y:S01]  /*5350*/  @!P0 IMAD.MOV.U32 R4, RZ, RZ, 0x0 ;  /* 0x00000000ff048424 */ /* 0x000fe200078e00ff */
[----:B------:R-:W-:Y:S01]  /*5360*/  DFMA R14, R14, R14, R14 ;  /* 0x0000000e0e0e722b */ /* 0x000fe2000000000e */
[----:B------:R-:W-:-:S07]  /*5370*/  @!P0 MOV R5, 0x7ff00000 ;  /* 0x7ff0000000058802 */ /* 0x000fce0000000f00 */
[----:B------:R-:W-:-:S08]  /*5380*/  DFMA R14, R8, R14, R8 ;  /* 0x0000000e080e722b */ /* 0x000fd00000000008 */
[----:B------:R-:W-:Y:S01]  /*5390*/  DFMA R10, R14, -R10, 1 ;  /* 0x3ff000000e0a742b */ /* 0x000fe2000000080a */
[----:B------:R-:W-:Y:S10]  /*53a0*/  @P1 BRA `(.L_x_620) ;  /* 0x0000000000141947 */ /* 0x000ff40003800000 */
[----:B------:R-:W-:-:S14]  /*53b0*/  DSETP.NAN.AND P0, PT, R20, R20, PT ;  /* 0x000000141400722a */ /* 0x000fdc0003f08000 */
[----:B------:R-:W-:Y:S01]  /*53c0*/  @P0 DADD R4, R20, -2 ;  /* 0xc000000014040429 */ /* 0x000fe20000000000 */
[----:B------:R-:W-:Y:S10]  /*53d0*/  @P0 BRA `(.L_x_620) ;  /* 0x0000000000080947 */ /* 0x000ff40003800000 */
[----:B------:R-:W-:-:S14]  /*53e0*/  DSETP.NEU.AND P0, PT, |R20|, +INF , PT ;  /* 0x7ff000001400742a */ /* 0x000fdc0003f0d200 */
[----:B------:R-:W-:-:S07]  /*53f0*/  @!P0 CS2R R4, SRZ ;  /* 0x0000000000048805 */ /* 0x000fce000001ff00 */
.L_x_620:
[----:B------:R-:W-:Y:S01]  /*5400*/  FSETP.GEU.AND P0, PT, |R8|, 5.8789094863358348022e-39, PT ;  /* 0x004004020800780b */ /* 0x000fe20003f0e200 */
[----:B------:R-:W-:Y:S01]  /*5410*/  DFMA R32, R14, R10, R14 ;  /* 0x0000000a0e20722b */ /* 0x000fe2000000000e */
[----:B------:R-:W-:Y:S02]  /*5420*/  FSEL R4, R4, RZ, P2 ;  /* 0x000000ff04047208 */ /* 0x000fe40001000000 */
[----:B------:R-:W-:-:S06]  /*5430*/  FSEL R5, R5, 1.875, P2 ;  /* 0x3ff0000005057808 */ /* 0x000fcc0001000000 */
[----:B------:R-:W-:-:S03]  /*5440*/  DFMA R18, R38, R18, -R4 ;  /* 0x000000122612722b */ /* 0x000fc60000000804 */
[----:B------:R-:W-:Y:S08]  /*5450*/  @P0 BRA `(.L_x_621) ;  /* 0x0000000000240947 */ /* 0x000ff00003800000 */
[----:B------:R-:W0:Y:S01]  /*5460*/  LDCU.64 UR4, c[0x0][0x478] ;  /* 0x00008f00ff0477ac */ /* 0x000e220008000a00 */
[----:B------:R-:W-:-:S05]  /*5470*/  LOP3.LUT R0, R0, 0x7fffffff, RZ, 0xc0, !PT ;  /* 0x7fffffff00007812 */ /* 0x000fca00078ec0ff */
[----:B------:R-:W-:Y:S01]  /*5480*/  VIADD R15, R0, 0xfff00000 ;  /* 0xfff00000000f7836 */ /* 0x000fe20000000000 */
[----:B------:R-:W-:Y:S01]  /*5490*/  MOV R0, 0x54d0 ;  /* 0x000054d000007802 */ /* 0x000fe20000000f00 */
[----:B0-----:R-:W-:Y:S02]  /*54a0*/  IMAD.U32 R20, RZ, RZ, UR4 ;  /* 0x00000004ff147e24 */ /* 0x001fe4000f8e00ff */
[----:B------:R-:W-:-:S07]  /*54b0*/  IMAD.U32 R21, RZ, RZ, UR5 ;  /* 0x00000005ff157e24 */ /* 0x000fce000f8e00ff */
[----:B------:R-:W-:Y:S05]  /*54c0*/  CALL.REL.NOINC `($__internal_12_$__cuda_sm20_dblrcp_rn_slowpath_v3) ;  /* 0x0000003400287944 */ /* 0x000fea0003c00000 */
[----:B------:R-:W-:Y:S01]  /*54d0*/  IMAD.MOV.U32 R32, RZ, RZ, R10 ;  /* 0x000000ffff207224 */ /* 0x000fe200078e000a */
[----:B------:R-:W-:-:S07]  /*54e0*/  MOV R33, R11 ;  /* 0x0000000b00217202 */ /* 0x000fce0000000f00 */
.L_x_621:
[----:B------:R-:W0:Y:S01]  /*54f0*/  LDCU.64 UR4, c[0x0][0x488] ;  /* 0x00009100ff0477ac */ /* 0x000e220008000a00 */
[----:B------:R-:W-:Y:S01]  /*5500*/  BSSY.RECONVERGENT B0, `(.L_x_622) ;  /* 0x0000014000007945 */ /* 0x000fe20003800200 */
[----:B0-----:R-:W-:-:S08]  /*5510*/  DMUL R4, R2, UR4 ;  /* 0x0000000402047c28 */ /* 0x001fd00008000000 */
[----:B------:R-:W-:-:S06]  /*5520*/  DMUL R10, R38, R4 ;  /* 0x00000004260a7228 */ /* 0x000fcc0000000000 */
[----:B------:R-:W0:Y:S04]  /*5530*/  MUFU.RCP64H R5, R11 ;  /* 0x0000000b00057308 */ /* 0x000e280000001800 */
[----:B------:R-:W-:-:S05]  /*5540*/  VIADD R4, R11, 0x300402 ;  /* 0x003004020b047836 */ /* 0x000fca0000000000 */
[----:B------:R-:W-:Y:S01]  /*5550*/  FSETP.GEU.AND P0, PT, |R4|, 5.8789094863358348022e-39, PT ;  /* 0x004004020400780b */ /* 0x000fe20003f0e200 */
[----:B0-----:R-:W-:-:S08]  /*5560*/  DFMA R6, -R10, R4, 1 ;  /* 0x3ff000000a06742b */ /* 0x001fd00000000104 */
[----:B------:R-:W-:-:S08]  /*5570*/  DFMA R6, R6, R6, R6 ;  /* 0x000000060606722b */ /* 0x000fd00000000006 */
[----:B------:R-:W-:-:S08]  /*5580*/  DFMA R6, R4, R6, R4 ;  /* 0x000000060406722b */ /* 0x000fd00000000004 */
[----:B------:R-:W-:-:S08]  /*5590*/  DFMA R8, -R10, R6, 1 ;  /* 0x3ff000000a08742b */ /* 0x000fd00000000106 */
[----:B------:R-:W-:Y:S01]  /*55a0*/  DFMA R44, R6, R8, R6 ;  /* 0x00000008062c722b */ /* 0x000fe20000000006 */
[----:B------:R-:W-:Y:S10]  /*55b0*/  @P0 BRA `(.L_x_623) ;  /* 0x0000000000200947 */ /* 0x000ff40003800000 */
[----:B------:R-:W-:Y:S01]  /*55c0*/  LOP3.LUT R0, R11, 0x7fffffff, RZ, 0xc0, !PT ;  /* 0x7fffffff0b007812 */ /* 0x000fe200078ec0ff */
[----:B------:R-:W-:Y:S02]  /*55d0*/  IMAD.MOV.U32 R20, RZ, RZ, R10 ;  /* 0x000000ffff147224 */ /* 0x000fe400078e000a */
[----:B------:R-:W-:Y:S02]  /*55e0*/  IMAD.MOV.U32 R21, RZ, RZ, R11 ;  /* 0x000000ffff157224 */ /* 0x000fe400078e000b */
[----:B------:R-:W-:Y:S01]  /*55f0*/  VIADD R15, R0, 0xfff00000 ;  /* 0xfff00000000f7836 */ /* 0x000fe20000000000 */
[----:B------:R-:W-:-:S07]  /*5600*/  MOV R0, 0x5620 ;  /* 0x0000562000007802 */ /* 0x000fce0000000f00 */
[----:B------:R-:W-:Y:S05]  /*5610*/  CALL.REL.NOINC `($__internal_12_$__cuda_sm20_dblrcp_rn_slowpath_v3) ;  /* 0x0000003000d47944 */ /* 0x000fea0003c00000 */
[----:B------:R-:W-:Y:S01]  /*5620*/  MOV R44, R10 ;  /* 0x0000000a002c7202 */ /* 0x000fe20000000f00 */
[----:B------:R-:W-:-:S07]  /*5630*/  IMAD.MOV.U32 R45, RZ, RZ, R11 ;  /* 0x000000ffff2d7224 */ /* 0x000fce00078e000b */
.L_x_623:
[----:B------:R-:W-:Y:S05]  /*5640*/  BSYNC.RECONVERGENT B0 ;  /* 0x0000000000007941 */ /* 0x000fea0003800200 */
.L_x_622:
[----:B------:R-:W0:Y:S01]  /*5650*/  LDCU.128 UR4, c[0x0][0x480] ;  /* 0x00009000ff0477ac */ /* 0x000e220008000c00 */
[----:B------:R-:W-:Y:S01]  /*5660*/  IMAD.MOV.U32 R4, RZ, RZ, 0x1 ;  /* 0x00000001ff047424 */ /* 0x000fe200078e00ff */
[----:B------:R-:W-:Y:S01]  /*5670*/  BSSY.RECONVERGENT B1, `(.L_x_624) ;  /* 0x000001d000017945 */ /* 0x000fe20003800200 */
[----:B------:R-:W-:Y:S02]  /*5680*/  DADD R44, R44, R32 ;  /* 0x000000002c2c7229 */ /* 0x000fe40000000020 */
[----:B0-----:R-:W-:Y:S01]  /*5690*/  DMUL R2, R2, UR4 ;  /* 0x0000000402027c28 */ /* 0x001fe20008000000 */
[----:B------:R-:W0:Y:S07]  /*56a0*/  LDCU.64 UR4, c[0x0][0x478] ;  /* 0x00008f00ff0477ac */ /* 0x000e2e0008000a00 */
[----:B------:R-:W-:-:S06]  /*56b0*/  DMUL R8, R38, R2 ;  /* 0x0000000226087228 */ /* 0x000fcc0000000000 */
[----:B------:R-:W1:Y:S02]  /*56c0*/  MUFU.RCP64H R5, R9 ;  /* 0x0000000900057308 */ /* 0x000e640000001800 */
[----:B-1----:R-:W-:-:S08]  /*56d0*/  DFMA R2, -R8, R4, 1 ;  /* 0x3ff000000802742b */ /* 0x002fd00000000104 */
[----:B------:R-:W-:Y:S02]  /*56e0*/  DFMA R6, R2, R2, R2 ;  /* 0x000000020206722b */ /* 0x000fe40000000002 */
[----:B0-----:R-:W-:-:S06]  /*56f0*/  DMUL R2, R30, UR4 ;  /* 0x000000041e027c28 */ /* 0x001fcc0008000000 */
[----:B------:R-:W-:Y:S02]  /*5700*/  DFMA R6, R4, R6, R4 ;  /* 0x000000060406722b */ /* 0x000fe40000000004 */
[----:B------:R-:W-:-:S06]  /*5710*/  DMUL R2, R2, R28 ;  /* 0x0000001c02027228 */ /* 0x000fcc0000000000 */
[----:B------:R-:W-:Y:S02]  /*5720*/  DFMA R4, -R8, R6, 1 ;  /* 0x3ff000000804742b */ /* 0x000fe40000000106 */
[----:B------:R-:W-:-:S06]  /*5730*/  DMUL R42, R2, UR6 ;  /* 0x00000006022a7c28 */ /* 0x000fcc0008000000 */
        /* <DEDUP_REMOVED lines=16> */
.L_x_625:
[----:B------:R-:W-:Y:S05]  /*5840*/  BSYNC.RECONVERGENT B1 ;  /* 0x0000000000017941 */ /* 0x000fea0003800200 */
.L_x_624:
        /* <DEDUP_REMOVED lines=18> */
[----:B------:R-:W-:-:S07]  /*5970*/  MOV R0, 0x5990 ;  /* 0x0000599000007802 */ /* 0x000fce0000000f00 */
[----:B------:R-:W-:Y:S05]  /*5980*/  CALL.REL.NOINC `($__internal_13_$__cuda_sm20_div_rn_f64_full) ;  /* 0x0000003000a47944 */ /* 0x000fea0003c00000 */
[----:B------:R-:W-:Y:S02]  /*5990*/  IMAD.MOV.U32 R4, RZ, RZ, R20 ;  /* 0x000000ffff047224 */ /* 0x000fe400078e0014 */
[----:B------:R-:W-:-:S07]  /*59a0*/  IMAD.MOV.U32 R5, RZ, RZ, R21 ;  /* 0x000000ffff057224 */ /* 0x000fce00078e0015 */
.L_x_627:
[----:B------:R-:W-:Y:S05]  /*59b0*/  BSYNC.RECONVERGENT B1 ;  /* 0x0000000000017941 */ /* 0x000fea0003800200 */
.L_x_626:
[----:B------:R-:W-:Y:S01]  /*59c0*/  DFMA R44, R44, R4, R2 ;  /* 0x000000042c2c722b */ /* 0x000fe20000000002 */
[----:B------:R-:W-:Y:S07]  /*59d0*/  BSSY.RECONVERGENT B6, `(.L_x_628) ;  /* 0x0000029000067945 */ /* 0x000fee0003800200 */
[----:B------:R-:W-:-:S08]  /*59e0*/  DMUL R18, R44, 0.5 ;  /* 0x3fe000002c127828 */ /* 0x000fd00000000000 */
[----:B------:R-:W-:-:S14]  /*59f0*/  DSETP.GEU.AND P0, PT, |R18|, 100000000, PT ;  /* 0x4197d7841200742a */ /* 0x000fdc0003f0e200 */
[----:B------:R-:W-:Y:S05]  /*5a00*/  @!P0 BRA `(.L_x_629) ;  /* 0x0000000000948947 */ /* 0x000fea0003800000 */
[----:B------:R-:W0:Y:S02]  /*5a10*/  LDCU UR4, c[0x0][0x4b0] ;  /* 0x00009600ff0477ac */ /* 0x000e240008000800 */
[----:B0-----:R-:W-:-:S09]  /*5a20*/  UISETP.NE.AND UP0, UPT, UR4, 0x1, UPT ;  /* 0x000000010400788c */ /* 0x001fd2000bf05270 */
[----:B------:R-:W-:Y:S05]  /*5a30*/  BRA.U UP0, `(.L_x_630) ;  /* 0x0000000100207547 */ /* 0x000fea000b800000 */
[----:B------:R-:W-:Y:S01]  /*5a40*/  MOV R0, 0x30 ;  /* 0x0000003000007802 */ /* 0x000fe20000000f00 */
[----:B------:R-:W0:Y:S01]  /*5a50*/  LDCU.64 UR4, c[0x4][URZ] ;  /* 0x01000000ff0477ac */ /* 0x000e220008000a00 */
[----:B------:R-:W-:Y:S02]  /*5a60*/  CS2R R6, SRZ ;  /* 0x0000000000067805 */ /* 0x000fe4000001ff00 */
[----:B------:R1:W2:Y:S01]  /*5a70*/  LDC.64 R2, c[0x4][R0] ;  /* 0x0100000000027b82 */ /* 0x0002a20000000a00 */
[----:B0-----:R-:W-:Y:S01]  /*5a80*/  IMAD.U32 R4, RZ, RZ, UR4 ;  /* 0x00000004ff047e24 */ /* 0x001fe2000f8e00ff */
[----:B-1----:R-:W-:-:S07]  /*5a90*/  MOV R5, UR5 ;  /* 0x0000000500057c02 */ /* 0x002fce0008000f00 */
[----:B------:R-:W-:-:S07]  /*5aa0*/  LEPC R20, `(.L_x_630) ;  /* 0x000000001014794e */ /* 0x000fce0000000000 */
[----:B--2---:R-:W-:Y:S05]  /*5ab0*/  CALL.ABS.NOINC R2 ;  /* 0x0000000002007343 */ /* 0x004fea0003c00000 */
.L_x_630:
[----:B------:R-:W-:Y:S01]  /*5ac0*/  DADD R8, -RZ, |R18| ;  /* 0x00000000ff087229 */ /* 0x000fe20000000512 */
[----:B------:R-:W-:Y:S01]  /*5ad0*/  IMAD.MOV.U32 R2, RZ, RZ, 0x1 ;  /* 0x00000001ff027424 */ /* 0x000fe200078e00ff */
[C---:B------:R-:W-:Y:S01]  /*5ae0*/  DMUL R10, R18.reuse, 100000000 ;  /* 0x4197d784120a7828 */ /* 0x040fe20000000000 */
[----:B------:R-:W-:Y:S03]  /*5af0*/  BSSY.RECONVERGENT B1, `(.L_x_631) ;  /* 0x0000014000017945 */ /* 0x000fe60003800200 */
[----:B------:R-:W0:Y:S06]  /*5b00*/  MUFU.RCP64H R3, R9 ;  /* 0x0000000900037308 */ /* 0x000e2c0000001800 */
[----:B------:R-:W-:Y:S01]  /*5b10*/  FSETP.GEU.AND P1, PT, |R11|, 6.5827683646048100446e-37, PT ;  /* 0x036000000b00780b */ /* 0x000fe20003f2e200 */
[----:B0-----:R-:W-:-:S08]  /*5b20*/  DFMA R4, -|R18|, R2, 1 ;  /* 0x3ff000001204742b */ /* 0x001fd00000000302 */
[----:B------:R-:W-:-:S08]  /*5b30*/  DFMA R4, R4, R4, R4 ;  /* 0x000000040404722b */ /* 0x000fd00000000004 */
[----:B------:R-:W-:-:S08]  /*5b40*/  DFMA R4, R2, R4, R2 ;  /* 0x000000040204722b */ /* 0x000fd00000000002 */
[----:B------:R-:W-:-:S08]  /*5b50*/  DFMA R2, -|R18|, R4, 1 ;  /* 0x3ff000001202742b */ /* 0x000fd00000000304 */
[----:B------:R-:W-:-:S08]  /*5b60*/  DFMA R2, R4, R2, R4 ;  /* 0x000000020402722b */ /* 0x000fd00000000004 */
[----:B------:R-:W-:-:S08]  /*5b70*/  DMUL R4, R10, R2 ;  /* 0x000000020a047228 */ /* 0x000fd00000000000 */
[----:B------:R-:W-:-:S08]  /*5b80*/  DFMA R6, -|R18|, R4, R10 ;  /* 0x000000041206722b */ /* 0x000fd0000000030a */
[----:B------:R-:W-:-:S10]  /*5b90*/  DFMA R2, R2, R6, R4 ;  /* 0x000000060202722b */ /* 0x000fd40000000004 */
[----:B------:R-:W-:-:S05]  /*5ba0*/  FFMA R0, RZ, R9, R3 ;  /* 0x00000009ff007223 */ /* 0x000fca0000000003 */
[----:B------:R-:W-:-:S13]  /*5bb0*/  FSETP.GT.AND P0, PT, |R0|, 1.469367938527859385e-39, PT ;  /* 0x001000000000780b */ /* 0x000fda0003f04200 */
[----:B------:R-:W-:Y:S05]  /*5bc0*/  @P0 BRA P1, `(.L_x_632) ;  /* 0x0000000000180947 */ /* 0x000fea0000800000 */
[----:B------:R-:W-:Y:S01]  /*5bd0*/  IMAD.MOV.U32 R4, RZ, RZ, R8 ;  /* 0x000000ffff047224 */ /* 0x000fe200078e0008 */
[----:B------:R-:W-:Y:S01]  /*5be0*/  MOV R0, 0x5c10 ;  /* 0x00005c1000007802 */ /* 0x000fe20000000f00 */
[----:B------:R-:W-:-:S07]  /*5bf0*/  IMAD.MOV.U32 R7, RZ, RZ, R9 ;  /* 0x000000ffff077224 */ /* 0x000fce00078e0009 */
[----:B------:R-:W-:Y:S05]  /*5c00*/  CALL.REL.NOINC `($__internal_13_$__cuda_sm20_div_rn_f64_full) ;  /* 0x0000003000047944 */ /* 0x000fea0003c00000 */
[----:B------:R-:W-:Y:S01]  /*5c10*/  IMAD.MOV.U32 R2, RZ, RZ, R20 ;  /* 0x000000ffff027224 */ /* 0x000fe200078e0014 */
[----:B------:R-:W-:-:S07]  /*5c20*/  MOV R3, R21 ;  /* 0x0000001500037202 */ /* 0x000fce0000000f00 */
.L_x_632:
[----:B------:R-:W-:Y:S05]  /*5c30*/  BSYNC.RECONVERGENT B1 ;  /* 0x0000000000017941 */ /* 0x000fea0003800200 */
.L_x_631:
[----:B------:R-:W-:Y:S02]  /*5c40*/  IMAD.MOV.U32 R18, RZ, RZ, R2 ;  /* 0x000000ffff127224 */ /* 0x000fe400078e0002 */
[----:B------:R-:W-:-:S07]  /*5c50*/  IMAD.MOV.U32 R19, RZ, RZ, R3 ;  /* 0x000000ffff137224 */ /* 0x000fce00078e0003 */
.L_x_629:
[----:B------:R-:W-:Y:S05]  /*5c60*/  BSYNC.RECONVERGENT B6 ;  /* 0x0000000000067941 */ /* 0x000fea0003800200 */
.L_x_628:
[----:B------:R-:W0:Y:S01]  /*5c70*/  LDC.64 R4, c[0x0][0x3d0] ;  /* 0x0000f400ff047b82 */ /* 0x000e220000000a00 */
[----:B------:R-:W1:Y:S01]  /*5c80*/  LDCU.64 UR4, c[0x0][0x4b8] ;  /* 0x00009700ff0477ac */ /* 0x000e620008000a00 */
[----:B------:R-:W-:Y:S01]  /*5c90*/  DSETP.GE.AND P0, PT, R22, RZ, PT ;  /* 0x000000ff1600722a */ /* 0x000fe20003f06000 */
[----:B------:R-:W-:Y:S01]  /*5ca0*/  BSSY.RECONVERGENT B0, `(.L_x_633) ;  /* 0x000004c000007945 */ /* 0x000fe20003800200 */
[----:B------:R-:W-:Y:S02]  /*5cb0*/  IMAD.MOV.U32 R2, RZ, RZ, 0x0 ;  /* 0x00000000ff027424 */ /* 0x000fe400078e00ff */
[----:B------:R-:W-:Y:S02]  /*5cc0*/  IMAD.MOV.U32 R3, RZ, RZ, 0x3ff00000 ;  /* 0x3ff00000ff037424 */ /* 0x000fe400078e00ff */
[----:B------:R-:W2:Y:S01]  /*5cd0*/  LDC R0, c[0x0][0x4ac] ;  /* 0x00012b00ff007b82 */ /* 0x000ea20000000800 */
        /* <DEDUP_REMOVED lines=11> */
.L_x_635:
        /* <DEDUP_REMOVED lines=33> */
.L_x_636:
        /* <DEDUP_REMOVED lines=13> */
.L_x_638:
[----:B------:R-:W-:Y:S05]  /*6070*/  BSYNC.RECONVERGENT B1 ;  /* 0x0000000000017941 */ /* 0x000fea0003800200 */
.L_x_637:
        /* <DEDUP_REMOVED lines=12> */
[----:B------:R-:W-:-:S04]  /*6140*/  @P1 LOP3.LUT R5, R4, 0x3ff00000, RZ, 0xfc, !PT ;  /* 0x3ff0000004051812 */ /* 0x000fc800078efcff */
[----:B------:R-:W-:-:S07]  /*6150*/  MOV R3, R5 ;  /* 0x0000000500037202 */ /* 0x000fce0000000f00 */
.L_x_634:
[----:B------:R-:W-:Y:S05]  /*6160*/  BSYNC.RECONVERGENT B0 ;  /* 0x0000000000007941 */ /* 0x000fea0003800200 */
.L_x_633:
[----:B------:R-:W0:Y:S01]  /*6170*/  LDCU UR6, c[0x0][0x484] ;  /* 0x00009080ff0677ac */ /* 0x000e220008000800 */
[----:B------:R-:W1:Y:S01]  /*6180*/  LDC.64 R6, c[0x0][0x480] ;  /* 0x00012000ff067b82 */ /* 0x000e620000000a00 */
[----:B------:R-:W-:Y:S01]  /*6190*/  IMAD.MOV.U32 R4, RZ, RZ, 0x1 ;  /* 0x00000001ff047424 */ /* 0x000fe200078e00ff */
[----:B------:R-:W-:Y:S01]  /*61a0*/  BSSY.RECONVERGENT B1, `(.L_x_639) ;  /* 0x0000018000017945 */ /* 0x000fe20003800200 */
[----:B------:R-:W2:Y:S01]  /*61b0*/  LDCU.64 UR4, c[0x0][0x478] ;  /* 0x00008f00ff0477ac */ /* 0x000ea20008000a00 */
[----:B0-----:R-:W1:Y:S01]  /*61c0*/  MUFU.RCP64H R5, UR6 ;  /* 0x0000000600057d08 */ /* 0x001e620008001800 */
[----:B--2---:R-:W-:Y:S02]  /*61d0*/  DMUL R10, R22, UR4 ;  /* 0x00000004160a7c28 */ /* 0x004fe40008000000 */
[----:B------:R-:W-:-:S08]  /*61e0*/  DSETP.NEU.AND P1, PT, RZ, UR4, PT ;  /* 0x00000004ff007e2a */ /* 0x000fd0000bf2d000 */
        /* <DEDUP_REMOVED lines=14> */
[----:B0-----:R-:W-:Y:S02]  /*62d0*/  IMAD.U32 R4, RZ, RZ, UR4 ;  /* 0x00000004ff047e24 */ /* 0x001fe4000f8e00ff */
[----:B------:R-:W-:-:S07]  /*62e0*/  IMAD.U32 R7, RZ, RZ, UR5 ;  /* 0x00000005ff077e24 */ /* 0x000fce000f8e00ff */
[----:B------:R-:W-:Y:S05]  /*62f0*/  CALL.REL.NOINC `($__internal_13_$__cuda_sm20_div_rn_f64_full) ;  /* 0x0000002800487944 */ /* 0x000fea0003c00000 */
[----:B------:R-:W-:Y:S01]  /*6300*/  IMAD.MOV.U32 R18, RZ, RZ, R20 ;  /* 0x000000ffff127224 */ /* 0x000fe200078e0014 */
[----:B------:R-:W-:-:S07]  /*6310*/  MOV R19, R21 ;  /* 0x0000001500137202 */ /* 0x000fce0000000f00 */
.L_x_640:
[----:B------:R-:W-:Y:S05]  /*6320*/  BSYNC.RECONVERGENT B1 ;  /* 0x0000000000017941 */ /* 0x000fea0003800200 */
.L_x_639:
[----:B------:R-:W0:Y:S01]  /*6330*/  LDC.64 R12, c[0x0][0x488] ;  /* 0x00012200ff0c7b82 */ /* 0x000e220000000a00 */
[----:B------:R-:W-:-:S07]  /*6340*/  ISETP.NE.AND P3, PT, R46, 0x7ff00000, PT ;  /* 0x7ff000002e00780c */ /* 0x000fce0003f65270 */
[----:B------:R-:W1:Y:S01]  /*6350*/  LDC.64 R6, c[0x0][0x478] ;  /* 0x00011e00ff067b82 */ /* 0x000e620000000a00 */
[----:B0-----:R-:W-:Y:S02]  /*6360*/  DMUL R4, R2, R12 ;  /* 0x0000000c02047228 */ /* 0x001fe40000000000 */
[----:B------:R-:W-:-:S06]  /*6370*/  DSETP.NEU.AND P2, PT, R12, RZ, PT ;  /* 0x000000ff0c00722a */ /* 0x000fcc0003f4d000 */
[----:B------:R-:W-:Y:S02]  /*6380*/  DMUL R20, R26, R4 ;  /* 0x000000041a147228 */ /* 0x000fe40000000000 */
[----:B-1----:R-:W-:-:S04]  /*6390*/  DSETP.NEU.AND P0, PT, R6, 1, PT ;  /* 0x3ff000000600742a */ /* 0x002fc80003f0d000 */
[----:B------:R-:W0:Y:S04]  /*63a0*/  MUFU.RCP64H R11, R21 ;  /* 0x00000015000b7308 */ /* 0x000e280000001800 */
[----:B------:R-:W-:-:S06]  /*63b0*/  VIADD R10, R21, 0x300402 ;  /* 0x00300402150a7836 */ /* 0x000fcc0000000000 */
[----:B0-----:R-:W-:-:S08]  /*63c0*/  DFMA R4, -R20, R10, 1 ;  /* 0x3ff000001404742b */ /* 0x001fd0000000010a */
[----:B------:R-:W-:Y:S01]  /*63d0*/  DFMA R6, R4, R4, R4 ;  /* 0x000000040406722b */ /* 0x000fe20000000004 */
[----:B------:R-:W-:Y:S02]  /*63e0*/  IMAD.MOV.U32 R4, RZ, RZ, R36 ;  /* 0x000000ffff047224 */ /* 0x000fe400078e0024 */
[----:B------:R-:W-:Y:S01]  /*63f0*/  IMAD.MOV.U32 R5, RZ, RZ, R37 ;  /* 0x000000ffff057224 */ /* 0x000fe200078e0025 */
[----:B------:R-:W-:Y:S01]  /*6400*/  @!P1 MOV R5, 0x7ff00000 ;  /* 0x7ff0000000059802 */ /* 0x000fe20000000f00 */
[----:B------:R-:W-:Y:S01]  /*6410*/  @!P1 IMAD.MOV.U32 R4, RZ, RZ, 0x0 ;  /* 0x00000000ff049424 */ /* 0x000fe200078e00ff */
[----:B------:R-:W-:Y:S06]  /*6420*/  @P3 BRA `(.L_x_641) ;  /* 0x0000000000183947 */ /* 0x000fec0003800000 */
[----:B------:R-:W0:Y:S02]  /*6430*/  LDC.64 R8, c[0x0][0x478] ;  /* 0x00011e00ff087b82 */ /* 0x000e240000000a00 */
[----:B0-----:R-:W-:-:S14]  /*6440*/  DSETP.NAN.AND P1, PT, R8, R8, PT ;  /* 0x000000080800722a */ /* 0x001fdc0003f28000 */
[----:B------:R-:W-:Y:S01]  /*6450*/  @P1 DADD R4, R8, -2 ;  /* 0xc000000008041429 */ /* 0x000fe20000000000 */
[----:B------:R-:W-:Y:S10]  /*6460*/  @P1 BRA `(.L_x_641) ;  /* 0x0000000000081947 */ /* 0x000ff40003800000 */
[----:B------:R-:W-:-:S14]  /*6470*/  DSETP.NEU.AND P1, PT, |R8|, +INF , PT ;  /* 0x7ff000000800742a */ /* 0x000fdc0003f2d200 */
[----:B------:R-:W-:-:S07]  /*6480*/  @!P1 CS2R R4, SRZ ;  /* 0x0000000000049805 */ /* 0x000fce000001ff00 */
.L_x_641:
[----:B------:R-:W-:Y:S01]  /*6490*/  FSEL R4, R4, RZ, P0 ;  /* 0x000000ff04047208 */ /* 0x000fe20000000000 */
[----:B------:R-:W-:Y:S01]  /*64a0*/  DFMA R14, R10, R6, R10 ;  /* 0x000000060a0e722b */ /* 0x000fe2000000000a */
[----:B------:R-:W-:Y:S01]  /*64b0*/  FSEL R5, R5, 1.875, P0 ;  /* 0x3ff0000005057808 */ /* 0x000fe20000000000 */
[----:B------:R-:W-:Y:S01]  /*64c0*/  DSETP.NEU.AND P1, PT, R12, 1, PT ;  /* 0x3ff000000c00742a */ /* 0x000fe20003f2d000 */
[----:B------:R-:W-:Y:S01]  /*64d0*/  ISETP.NE.AND P0, PT, R41, 0x7ff00000, PT ;  /* 0x7ff000002900780c */ /* 0x000fe20003f05270 */
[----:B------:R-:W-:Y:S01]  /*64e0*/  DADD R6, -R24, R2 ;  /* 0x0000000018067229 */ /* 0x000fe20000000102 */
[----:B------:R-:W-:Y:S02]  /*64f0*/  IMAD.MOV.U32 R8, RZ, RZ, R34 ;  /* 0x000000ffff087224 */ /* 0x000fe400078e0022 */
[----:B------:R-:W-:Y:S01]  /*6500*/  DMUL R4, R2, R4 ;  /* 0x0000000402047228 */ /* 0x000fe20000000000 */
[----:B------:R-:W-:Y:S02]  /*6510*/  IMAD.MOV.U32 R9, RZ, RZ, R35 ;  /* 0x000000ffff097224 */ /* 0x000fe400078e0023 */
[----:B------:R-:W-:-:S02]  /*6520*/  @!P2 IMAD.MOV.U32 R8, RZ, RZ, 0x0 ;  /* 0x00000000ff08a424 */ /* 0x000fc400078e00ff */
[----:B------:R-:W-:-:S04]  /*6530*/  @!P2 IMAD.MOV.U32 R9, RZ, RZ, 0x7ff00000 ;  /* 0x7ff00000ff09a424 */ /* 0x000fc800078e00ff */
[----:B------:R-:W-:Y:S05]  /*6540*/  @P0 BRA `(.L_x_642) ;  /* 0x0000000000140947 */ /* 0x000fea0003800000 */
[----:B------:R-:W-:-:S14]  /*6550*/  DSETP.NAN.AND P0, PT, R12, R12, PT ;  /* 0x0000000c0c00722a */ /* 0x000fdc0003f08000 */
[----:B------:R-:W-:Y:S01]  /*6560*/  @P0 DADD R8, R12, -2 ;  /* 0xc00000000c080429 */ /* 0x000fe20000000000 */
[----:B------:R-:W-:Y:S10]  /*6570*/  @P0 BRA `(.L_x_642) ;  /* 0x0000000000080947 */ /* 0x000ff40003800000 */
[----:B------:R-:W-:-:S14]  /*6580*/  DSETP.NEU.AND P0, PT, |R12|, +INF , PT ;  /* 0x7ff000000c00742a */ /* 0x000fdc0003f0d200 */
[----:B------:R-:W-:-:S07]  /*6590*/  @!P0 CS2R R8, SRZ ;  /* 0x0000000000088805 */ /* 0x000fce000001ff00 */
.L_x_642:
[----:B------:R-:W-:Y:S01]  /*65a0*/  FSETP.GEU.AND P0, PT, |R10|, 5.8789094863358348022e-39, PT ;  /* 0x004004020a00780b */ /* 0x000fe20003f0e200 */
[----:B------:R-:W-:Y:S01]  /*65b0*/  DMUL R6, R4, R6 ;  /* 0x0000000604067228 */ /* 0x000fe20000000000 */
[----:B------:R-:W-:Y:S01]  /*65c0*/  FSEL R12, R8, RZ, P1 ;  /* 0x000000ff080c7208 */ /* 0x000fe20000800000 */
[----:B------:R-:W-:Y:S01]  /*65d0*/  DFMA R4, -R20, R14, 1 ;  /* 0x3ff000001404742b */ /* 0x000fe2000000010e */
[----:B------:R-:W-:Y:S01]  /*65e0*/  FSEL R13, R9, 1.875, P1 ;  /* 0x3ff00000090d7808 */ /* 0x000fe20000800000 */
[----:B------:R-:W-:Y:S01]  /*65f0*/  BSSY.RECONVERGENT B0, `(.L_x_643) ;  /* 0x000000b000007945 */ /* 0x000fe20003800200 */
[----:B------:R-:W-:-:S04]  /*6600*/  DFMA R52, R26, R2, R18 ;  /* 0x000000021a34722b */ /* 0x000fc80000000012 */
[----:B------:R-:W-:Y:S02]  /*6610*/  DFMA R12, R26, R6, -R12 ;  /* 0x000000061a0c722b */ /* 0x000fe4000000080c */
[----:B------:R-:W-:Y:S01]  /*6620*/  DFMA R54, R14, R4, R14 ;  /* 0x000000040e36722b */ /* 0x000fe2000000000e */
[----:B------:R-:W-:Y:S10]  /*6630*/  @P0 BRA `(.L_x_644) ;  /* 0x0000000000180947 */ /* 0x000ff40003800000 */
[----:B------:R-:W-:-:S04]  /*6640*/  LOP3.LUT R0, R21, 0x7fffffff, RZ, 0xc0, !PT ;  /* 0x7fffffff15007812 */ /* 0x000fc800078ec0ff */
[----:B------:R-:W-:Y:S02]  /*6650*/  IADD3 R15, PT, PT, R0, -0x100000, RZ ;  /* 0xfff00000000f7810 */ /* 0x000fe40007ffe0ff */
[----:B------:R-:W-:-:S07]  /*6660*/  MOV R0, 0x6680 ;  /* 0x0000668000007802 */ /* 0x000fce0000000f00 */
[----:B------:R-:W-:Y:S05]  /*6670*/  CALL.REL.NOINC `($__internal_12_$__cuda_sm20_dblrcp_rn_slowpath_v3) ;  /* 0x0000002000bc7944 */ /* 0x000fea0003c00000 */
[----:B------:R-:W-:Y:S02]  /*6680*/  IMAD.MOV.U32 R54, RZ, RZ, R10 ;  /* 0x000000ffff367224 */ /* 0x000fe400078e000a */
[----:B------:R-:W-:-:S07]  /*6690*/  IMAD.MOV.U32 R55, RZ, RZ, R11 ;  /* 0x000000ffff377224 */ /* 0x000fce00078e000b */
.L_x_644:
[----:B------:R-:W-:Y:S05]  /*66a0*/  BSYNC.RECONVERGENT B0 ;  /* 0x0000000000007941 */ /* 0x000fea0003800200 */
.L_x_643:
        /* <DEDUP_REMOVED lines=31> */
.L_x_646:
[----:B------:R-:W-:Y:S05]  /*68a0*/  BSYNC.RECONVERGENT B1 ;  /* 0x0000000000017941 */ /* 0x000fea0003800200 */
.L_x_645:
        /* <DEDUP_REMOVED lines=20> */
[----:B------:R-:W-:Y:S02]  /*69f0*/  IMAD.MOV.U32 R4, RZ, RZ, R20 ;  /* 0x000000ffff047224 */ /* 0x000fe400078e0014 */
[----:B------:R-:W-:-:S07]  /*6a00*/  IMAD.MOV.U32 R5, RZ, RZ, R21 ;  /* 0x000000ffff057224 */ /* 0x000fce00078e0015 */
.L_x_648:
[----:B------:R-:W-:Y:S05]  /*6a10*/  BSYNC.RECONVERGENT B1 ;  /* 0x0000000000017941 */ /* 0x000fea0003800200 */
.L_x_647:
        /* <DEDUP_REMOVED lines=12> */
[----:B0-----:R-:W-:Y:S01]  /*6ae0*/  MOV R4, UR4 ;  /* 0x0000000400047c02 */ /* 0x001fe20008000f00 */
[----:B-1----:R-:W-:-:S07]  /*6af0*/  IMAD.U32 R5, RZ, RZ, UR5 ;  /* 0x00000005ff057e24 */ /* 0x002fce000f8e00ff */
[----:B------:R-:W-:-:S07]  /*6b00*/  LEPC R20, `(.L_x_651) ;  /* 0x000000001014794e */ /* 0x000fce0000000000 */
[----:B--2---:R-:W-:Y:S05]  /*6b10*/  CALL.ABS.NOINC R2 ;  /* 0x0000000002007343 */ /* 0x004fea0003c00000 */
.L_x_651:
        /* <DEDUP_REMOVED lines=21> */
[----:B------:R-:W-:Y:S01]  /*6c70*/  MOV R2, R20 ;  /* 0x0000001400027202 */ /* 0x000fe20000000f00 */
[----:B------:R-:W-:-:S07]  /*6c80*/  IMAD.MOV.U32 R3, RZ, RZ, R21 ;  /* 0x000000ffff037224 */ /* 0x000fce00078e0015 */
.L_x_653:
[----:B------:R-:W-:Y:S05]  /*6c90*/  BSYNC.RECONVERGENT B1 ;  /* 0x0000000000017941 */ /* 0x000fea0003800200 */
.L_x_652:
[----:B------:R-:W-:Y:S02]  /*6ca0*/  IMAD.MOV.U32 R48, RZ, RZ, R2 ;  /* 0x000000ffff307224 */ /* 0x000fe400078e0002 */
[----:B------:R-:W-:-:S07]  /*6cb0*/  IMAD.MOV.U32 R49, RZ, RZ, R3 ;  /* 0x000000ffff317224 */ /* 0x000fce00078e0003 */
.L_x_650:
[----:B------:R-:W-:Y:S05]  /*6cc0*/  BSYNC.RECONVERGENT B6 ;  /* 0x0000000000067941 */ /* 0x000fea0003800200 */
.L_x_649:
[----:B------:R-:W0:Y:S01]  /*6cd0*/  LDC.64 R4, c[0x0][0x3d8] ;  /* 0x0000f600ff047b82 */ /* 0x000e220000000a00 */
[----:B------:R-:W1:Y:S01]  /*6ce0*/  LDCU.64 UR4, c[0x0][0x4b8] ;  /* 0x00009700ff0477ac */ /* 0x000e620008000a00 */
[----:B------:R-:W-:Y:S01]  /*6cf0*/  DSETP.GE.AND P0, PT, R28, RZ, PT ;  /* 0x000000ff1c00722a */ /* 0x000fe20003f06000 */
[----:B------:R-:W-:Y:S01]  /*6d00*/  BSSY.RECONVERGENT B0, `(.L_x_654) ;  /* 0x000004b000007945 */ /* 0x000fe20003800200 */
[----:B------:R-:W-:Y:S01]  /*6d10*/  IMAD.MOV.U32 R2, RZ, RZ, 0x0 ;  /* 0x00000000ff027424 */ /* 0x000fe200078e00ff */
[----:B------:R-:W-:-:S03]  /*6d20*/  MOV R3, 0x3ff00000 ;  /* 0x3ff0000000037802 */ /* 0x000fc60000000f00 */
        /* <DEDUP_REMOVED lines=8> */
[----:B------:R-:W-:Y:S01]  /*6db0*/  IMAD.MOV.U32 R7, RZ, RZ, 0x40000000 ;  /* 0x40000000ff077424 */ /* 0x000fe200078e00ff */
[----:B------:R-:W-:-:S08]  /*6dc0*/  MOV R0, 0x6de0 ;  /* 0x00006de000007802 */ /* 0x000fd00000000f00 */
[----:B------:R-:W-:Y:S05]  /*6dd0*/  CALL.REL.NOINC `($_Z17calc_trans_nonisoPdS_S_S_S_S_S_S_S_S_S_S_S_S_S_S_S_S_S_S_S_S_S_S_S_S_S_S_S_S_dddddiiiiiiid$__internal_accurate_pow) ;  /* 0x0000002400b47944 */ /* 0x000fea0003c00000 */
[----:B------:R-:W-:Y:S05]  /*6de0*/  BSYNC.RECONVERGENT B1 ;  /* 0x0000000000017941 */ /* 0x000fea0003800200 */
.L_x_656:
        /* <DEDUP_REMOVED lines=10> */
[----:B------:R-:W-:-:S02]  /*6e90*/  LOP3.LUT R2, R3, 0x7ff00000, RZ, 0xc0, !PT ;  /* 0x7ff0000003027812 */ /* 0x000fc400078ec0ff */
[----:B------:R-:W-:Y:S02]  /*6ea0*/  MOV R3, 0x3ff39999 ;  /* 0x3ff3999900037802 */ /* 0x000fe40000000f00 */
        /* <DEDUP_REMOVED lines=21> */
.L_x_657:
        /* <DEDUP_REMOVED lines=13> */
.L_x_659:
[----:B------:R-:W-:Y:S05]  /*70d0*/  BSYNC.RECONVERGENT B1 ;  /* 0x0000000000017941 */ /* 0x000fea0003800200 */
.L_x_658:
        /* <DEDUP_REMOVED lines=13> */
.L_x_655:
[----:B------:R-:W-:Y:S05]  /*71b0*/  BSYNC.RECONVERGENT B0 ;  /* 0x0000000000007941 */ /* 0x000fea0003800200 */
.L_x_654:
[----:B------:R-:W0:Y:S01]  /*71c0*/  LDC.64 R12, c[0x0][0x488] ;  /* 0x00012200ff0c7b82 */ /* 0x000e220000000a00 */
[----:B------:R-:W-:-:S07]  /*71d0*/  ISETP.NE.AND P3, PT, R46, 0x7ff00000, PT ;  /* 0x7ff000002e00780c */ /* 0x000fce0003f65270 */
[----:B------:R-:W1:Y:S01]  /*71e0*/  LDC.64 R8, c[0x0][0x478] ;  /* 0x00011e00ff087b82 */ /* 0x000e620000000a00 */
[----:B0-----:R-:W-:Y:S02]  /*71f0*/  DMUL R4, R2, R12 ;  /* 0x0000000c02047228 */ /* 0x001fe40000000000 */
[----:B------:R-:W-:-:S06]  /*7200*/  DSETP.NEU.AND P1, PT, R12, RZ, PT ;  /* 0x000000ff0c00722a */ /* 0x000fcc0003f2d000 */
[----:B------:R-:W-:Y:S02]  /*7210*/  DMUL R20, R38, R4 ;  /* 0x0000000426147228 */ /* 0x000fe40000000000 */
[C---:B-1----:R-:W-:Y:S02]  /*7220*/  DSETP.NEU.AND P2, PT, R8.reuse, RZ, PT ;  /* 0x000000ff0800722a */ /* 0x042fe40003f4d000 */
[----:B------:R-:W-:Y:S02]  /*7230*/  DSETP.NEU.AND P0, PT, R8, 1, PT ;  /* 0x3ff000000800742a */ /* 0x000fe40003f0d000 */
        /* <DEDUP_REMOVED lines=9> */
[----:B------:R-:W-:-:S14]  /*72d0*/  DSETP.NAN.AND P2, PT, R8, R8, PT ;  /* 0x000000080800722a */ /* 0x000fdc0003f48000 */
[----:B------:R-:W-:Y:S01]  /*72e0*/  @P2 DADD R4, R8, -2 ;  /* 0xc000000008042429 */ /* 0x000fe20000000000 */
[----:B------:R-:W-:Y:S10]  /*72f0*/  @P2 BRA `(.L_x_660) ;  /* 0x0000000000082947 */ /* 0x000ff40003800000 */
[----:B------:R-:W-:-:S14]  /*7300*/  DSETP.NEU.AND P2, PT, |R8|, +INF , PT ;  /* 0x7ff000000800742a */ /* 0x000fdc0003f4d200 */
[----:B------:R-:W-:-:S07]  /*7310*/  @!P2 CS2R R4, SRZ ;  /* 0x000000000004a805 */ /* 0x000fce000001ff00 */
.L_x_660:
        /* <DEDUP_REMOVED lines=17> */
.L_x_661:
        /* <DEDUP_REMOVED lines=16> */
.L_x_663:
[----:B------:R-:W-:Y:S05]  /*7530*/  BSYNC.RECONVERGENT B0 ;  /* 0x0000000000007941 */ /* 0x000fea0003800200 */
.L_x_662:
[----:B------:R-:W0:Y:S01]  /*7540*/  LDCU.64 UR4, c[0x0][0x480] ;  /* 0x00009000ff0477ac */ /* 0x000e220008000a00 */
[----:B------:R-:W-:Y:S01]  /*7550*/  FSETP.GEU.AND P1, PT, |R43|, 6.5827683646048100446e-37, PT ;  /* 0x036000002b00780b */ /* 0x000fe20003f2e200 */
[----:B------:R-:W-:Y:S01]  /*7560*/  BSSY.RECONVERGENT B1, `(.L_x_664) ;  /* 0x0000019000017945 */ /* 0x000fe20003800200 */
[----:B------:R-:W-:Y:S02]  /*7570*/  DADD R28, -R28, R32 ;  /* 0x000000001c1c7229 */ /* 0x000fe40000000120 */
[----:B0-----:R-:W-:-:S08]  /*7580*/  DMUL R2, R2, UR4 ;  /* 0x0000000402027c28 */ /* 0x001fd00008000000 */
[----:B------:R-:W-:Y:S01]  /*7590*/  DMUL R38, R38, R2 ;  /* 0x0000000226267228 */ /* 0x000fe20000000000 */
        /* <DEDUP_REMOVED lines=21> */
.L_x_665:
[----:B------:R-:W-:Y:S05]  /*76f0*/  BSYNC.RECONVERGENT B1 ;  /* 0x0000000000017941 */ /* 0x000fea0003800200 */
.L_x_664:
        /* <DEDUP_REMOVED lines=22> */
.L_x_667:
[----:B------:R-:W-:Y:S05]  /*7860*/  BSYNC.RECONVERGENT B1 ;  /* 0x0000000000017941 */ /* 0x000fea0003800200 */
.L_x_666:
[----:B------:R-:W-:Y:S01]  /*7870*/  DFMA R28, R28, R4, -R2 ;  /* 0x000000041c1c722b */ /* 0x000fe20000000802 */
        /* <DEDUP_REMOVED lines=15> */
.L_x_670:
        /* <DEDUP_REMOVED lines=23> */
.L_x_672:
[----:B------:R-:W-:Y:S05]  /*7ae0*/  BSYNC.RECONVERGENT B1 ;  /* 0x0000000000017941 */ /* 0x000fea0003800200 */
.L_x_671:
[----:B------:R-:W-:Y:S02]  /*7af0*/  IMAD.MOV.U32 R16, RZ, RZ, R2 ;  /* 0x000000ffff107224 */ /* 0x000fe400078e0002 */
[----:B------:R-:W-:-:S07]  /*7b00*/  IMAD.MOV.U32 R17, RZ, RZ, R3 ;  /* 0x000000ffff117224 */ /* 0x000fce00078e0003 */
.L_x_669:
[----:B------:R-:W-:Y:S05]  /*7b10*/  BSYNC.RECONVERGENT B6 ;  /* 0x0000000000067941 */ /* 0x000fea0003800200 */
.L_x_668:
        /* <DEDUP_REMOVED lines=18> */
.L_x_675:
        /* <DEDUP_REMOVED lines=33> */
.L_x_676:
        /* <DEDUP_REMOVED lines=13> */
.L_x_678:
[----:B------:R-:W-:Y:S05]  /*7f20*/  BSYNC.RECONVERGENT B1 ;  /* 0x0000000000017941 */ /* 0x000fea0003800200 */
.L_x_677:
        /* <DEDUP_REMOVED lines=12> */
[----:B------:R-:W-:-:S07]  /*7ff0*/  @P1 LOP3.LUT R5, R2, 0x3ff00000, RZ, 0xfc, !PT ;  /* 0x3ff0000002051812 */ /* 0x000fce00078efcff */
.L_x_674:
[----:B------:R-:W-:Y:S05]  /*8000*/  BSYNC.RECONVERGENT B0 ;  /* 0x0000000000007941 */ /* 0x000fea0003800200 */
.L_x_673:
        /* <DEDUP_REMOVED lines=10> */
[----:B------:R-:W-:Y:S02]  /*80b0*/  @!P2 IMAD.MOV.U32 R36, RZ, RZ, 0x0 ;  /* 0x00000000ff24a424 */ /* 0x000fe400078e00ff */
[----:B------:R-:W-:Y:S01]  /*80c0*/  @!P2 IMAD.MOV.U32 R37, RZ, RZ, 0x7ff00000 ;  /* 0x7ff00000ff25a424 */ /* 0x000fe200078e00ff */
[----:B0-----:R-:W-:-:S08]  /*80d0*/  DFMA R2, -R14, R8, 1 ;  /* 0x3ff000000e02742b */ /* 0x001fd00000000108 */
[----:B------:R-:W-:Y:S01]  /*80e0*/  DFMA R2, R2, R2, R2 ;  /* 0x000000020202722b */ /* 0x000fe20000000002 */
[----:B------:R-:W-:Y:S10]  /*80f0*/  @P3 BRA `(.L_x_679) ;  /* 0x0000000000143947 */ /* 0x000ff40003800000 */
[----:B------:R-:W-:-:S14]  /*8100*/  DSETP.NAN.AND P2, PT, R6, R6, PT ;  /* 0x000000060600722a */ /* 0x000fdc0003f48000 */
[----:B------:R-:W-:Y:S01]  /*8110*/  @P2 DADD R36, R6, -2 ;  /* 0xc000000006242429 */ /* 0x000fe20000000000 */
[----:B------:R-:W-:Y:S10]  /*8120*/  @P2 BRA `(.L_x_679) ;  /* 0x0000000000082947 */ /* 0x000ff40003800000 */
[----:B------:R-:W-:-:S14]  /*8130*/  DSETP.NEU.AND P2, PT, |R6|, +INF , PT ;  /* 0x7ff000000600742a */ /* 0x000fdc0003f4d200 */
[----:B------:R-:W-:-:S07]  /*8140*/  @!P2 CS2R R36, SRZ ;  /* 0x000000000024a805 */ /* 0x000fce000001ff00 */
.L_x_679:
[----:B------:R-:W-:Y:S01]  /*8150*/  FSEL R12, R36, RZ, P0 ;  /* 0x000000ff240c7208 */ /* 0x000fe20000000000 */
[----:B------:R-:W-:Y:S01]  /*8160*/  DFMA R10, R8, R2, R8 ;  /* 0x00000002080a722b */ /* 0x000fe20000000008 */
[----:B------:R-:W-:Y:S01]  /*8170*/  FSEL R13, R37, 1.875, P0 ;  /* 0x3ff00000250d7808 */ /* 0x000fe20000000000 */
[----:B------:R-:W-:Y:S01]  /*8180*/  DSETP.NEU.AND P2, PT, R16, 1, PT ;  /* 0x3ff000001000742a */ /* 0x000fe20003f4d000 */
[----:B------:R-:W-:Y:S01]  /*8190*/  ISETP.NE.AND P0, PT, R41, 0x7ff00000, PT ;  /* 0x7ff000002900780c */ /* 0x000fe20003f05270 */
[----:B------:R-:W-:Y:S01]  /*81a0*/  DADD R6, -R24, R4 ;  /* 0x0000000018067229 */ /* 0x000fe20000000104 */
[----:B------:R-:W-:Y:S01]  /*81b0*/  @!P1 IMAD.MOV.U32 R34, RZ, RZ, 0x0 ;  /* 0x00000000ff229424 */ /* 0x000fe200078e00ff */
[----:B------:R-:W-:Y:S01]  /*81c0*/  @!P1 MOV R35, 0x7ff00000 ;  /* 0x7ff0000000239802 */ /* 0x000fe20000000f00 */
[----:B------:R-:W-:-:S09]  /*81d0*/  DMUL R2, R4, R12 ;  /* 0x0000000c04027228 */ /* 0x000fd20000000000 */
[----:B------:R-:W-:Y:S05]  /*81e0*/  @P0 BRA `(.L_x_680) ;  /* 0x0000000000140947 */ /* 0x000fea0003800000 */
[----:B------:R-:W-:-:S14]  /*81f0*/  DSETP.NAN.AND P0, PT, R16, R16, PT ;  /* 0x000000101000722a */ /* 0x000fdc0003f08000 */
[----:B------:R-:W-:Y:S01]  /*8200*/  @P0 DADD R34, R16, -2 ;  /* 0xc000000010220429 */ /* 0x000fe20000000000 */
[----:B------:R-:W-:Y:S10]  /*8210*/  @P0 BRA `(.L_x_680) ;  /* 0x0000000000080947 */ /* 0x000ff40003800000 */
[----:B------:R-:W-:-:S14]  /*8220*/  DSETP.NEU.AND P0, PT, |R16|, +INF , PT ;  /* 0x7ff000001000742a */ /* 0x000fdc0003f0d200 */
[----:B------:R-:W-:-:S07]  /*8230*/  @!P0 CS2R R34, SRZ ;  /* 0x0000000000228805 */ /* 0x000fce000001ff00 */
.L_x_680:
        /* <DEDUP_REMOVED lines=16> */
.L_x_682:
[----:B------:R-:W-:Y:S05]  /*8340*/  BSYNC.RECONVERGENT B0 ;  /* 0x0000000000007941 */ /* 0x000fea0003800200 */
.L_x_681:
[----:B------:R-:W0:Y:S01]  /*8350*/  LDCU.64 UR4, c[0x0][0x480] ;  /* 0x00009000ff0477ac */ /* 0x000e220008000a00 */
[----:B------:R-:W-:Y:S01]  /*8360*/  IMAD.MOV.U32 R2, RZ, RZ, 0x1 ;  /* 0x00000001ff027424 */ /* 0x000fe200078e00ff */
[----:B------:R-:W-:Y:S01]  /*8370*/  FSETP.GEU.AND P1, PT, |R45|, 6.5827683646048100446e-37, PT ;  /* 0x036000002d00780b */ /* 0x000fe20003f2e200 */
[----:B------:R-:W-:Y:S01]  /*8380*/  BSSY.RECONVERGENT B1, `(.L_x_683) ;  /* 0x0000018000017945 */ /* 0x000fe20003800200 */
[----:B------:R-:W-:Y:S02]  /*8390*/  DADD R32, -R10, R32 ;  /* 0x000000000a207229 */ /* 0x000fe40000000120 */
[----:B0-----:R-:W-:-:S08]  /*83a0*/  DMUL R4, R4, UR4 ;  /* 0x0000000404047c28 */ /* 0x001fd00008000000 */
[----:B------:R-:W-:-:S06]  /*83b0*/  DMUL R26, R26, R4 ;  /* 0x000000041a1a7228 */ /* 0x000fcc0000000000 */
        /* <DEDUP_REMOVED lines=17> */
[----:B------:R-:W-:Y:S05]  /*84d0*/  CALL.REL.NOINC `($__internal_13_$__cuda_sm20_div_rn_f64_full) ;  /* 0x0000000400d07944 */ /* 0x000fea0003c00000 */
[----:B------:R-:W-:Y:S01]  /*84e0*/  IMAD.MOV.U32 R2, RZ, RZ, R20 ;  /* 0x000000ffff027224 */ /* 0x000fe200078e0014 */
[----:B------:R-:W-:-:S07]  /*84f0*/  MOV R3, R21 ;  /* 0x0000001500037202 */ /* 0x000fce0000000f00 */
.L_x_684:
[----:B------:R-:W-:Y:S05]  /*8500*/  BSYNC.RECONVERGENT B1 ;  /* 0x0000000000017941 */ /* 0x000fea0003800200 */
.L_x_683:
        /* <DEDUP_REMOVED lines=22> */
.L_x_686:
[----:B------:R-:W-:Y:S05]  /*8670*/  BSYNC.RECONVERGENT B1 ;  /* 0x0000000000017941 */ /* 0x000fea0003800200 */
.L_x_685:
        /* <DEDUP_REMOVED lines=12> */
[----:B0-----:R-:W-:Y:S02]  /*8740*/  IMAD.U32 R4, RZ, RZ, UR4 ;  /* 0x00000004ff047e24 */ /* 0x001fe4000f8e00ff */
[----:B-1----:R-:W-:-:S07]  /*8750*/  IMAD.U32 R5, RZ, RZ, UR5 ;  /* 0x00000005ff057e24 */ /* 0x002fce000f8e00ff */
[----:B------:R-:W-:-:S07]  /*8760*/  LEPC R20, `(.L_x_689) ;  /* 0x000000001014794e */ /* 0x000fce0000000000 */
[----:B--2---:R-:W-:Y:S05]  /*8770*/  CALL.ABS.NOINC R2 ;  /* 0x0000000002007343 */ /* 0x004fea0003c00000 */
.L_x_689:
        /* <DEDUP_REMOVED lines=18> */
[----:B------:R-:W-:Y:S02]  /*88a0*/  MOV R7, R9 ;  /* 0x0000000900077202 */ /* 0x000fe40000000f00 */
[----:B------:R-:W-:-:S07]  /*88b0*/  MOV R0, 0x88d0 ;  /* 0x000088d000007802 */ /* 0x000fce0000000f00 */
[----:B------:R-:W-:Y:S05]  /*88c0*/  CALL.REL.NOINC `($__internal_13_$__cuda_sm20_div_rn_f64_full) ;  /* 0x0000000000d47944 */ /* 0x000fea0003c00000 */
[----:B------:R-:W-:Y:S02]  /*88d0*/  IMAD.MOV.U32 R2, RZ, RZ, R20 ;  /* 0x000000ffff027224 */ /* 0x000fe400078e0014 */
[----:B------:R-:W-:-:S07]  /*88e0*/  IMAD.MOV.U32 R3, RZ, RZ, R21 ;  /* 0x000000ffff037224 */ /* 0x000fce00078e0015 */
.L_x_691:
[----:B------:R-:W-:Y:S05]  /*88f0*/  BSYNC.RECONVERGENT B1 ;  /* 0x0000000000017941 */ /* 0x000fea0003800200 */
.L_x_690:
[----:B------:R-:W-:Y:S02]  /*8900*/  IMAD.MOV.U32 R16, RZ, RZ, R2 ;  /* 0x000000ffff107224 */ /* 0x000fe400078e0002 */
[----:B------:R-:W-:-:S07]  /*8910*/  IMAD.MOV.U32 R17, RZ, RZ, R3 ;  /* 0x000000ffff117224 */ /* 0x000fce00078e0003 */
.L_x_688:
[----:B------:R-:W-:Y:S05]  /*8920*/  BSYNC.RECONVERGENT B6 ;  /* 0x0000000000067941 */ /* 0x000fea0003800200 */
.L_x_687:
[----:B------:R-:W0:Y:S02]  /*8930*/  LDC.64 R2, c[0x0][0x3e8] ;  /* 0x0000fa00ff027b82 */ /* 0x000e240000000a00 */
[----:B0-----:R-:W-:-:S05]  /*8940*/  IMAD.WIDE R40, R40, 0x8, R2 ;  /* 0x0000000828287825 */ /* 0x001fca00078e0202 */
[----:B------:R-:W-:Y:S01]  /*8950*/  STG.E.64 desc[UR36][R40.64], R16 ;  /* 0x0000001028007986 */ /* 0x000fe2000c101b24 */
[----:B------:R-:W-:Y:S05]  /*8960*/  EXIT ;  /* 0x000000000000794d */ /* 0x000fea0003800000 */
        .weak           $__internal_12_$__cuda_sm20_dblrcp_rn_slowpath_v3
        .type           $__internal_12_$__cuda_sm20_dblrcp_rn_slowpath_v3,@function
        .size           $__internal_12_$__cuda_sm20_dblrcp_rn_slowpath_v3,($__internal_13_$__cuda_sm20_div_rn_f64_full - $__internal_12_$__cuda_sm20_dblrcp_rn_slowpath_v3)
$__internal_12_$__cuda_sm20_dblrcp_rn_slowpath_v3:
[----:B------:R-:W-:Y:S01]  /*8970*/  DSETP.GTU.AND P0, PT, |R20|, +INF , PT ;  /* 0x7ff000001400742a */ /* 0x000fe20003f0c200 */
[----:B------:R-:W-:-:S13]  /*8980*/  BSSY.RECONVERGENT B1, `(.L_x_692) ;  /* 0x0000024000017945 */ /* 0x000fda0003800200 */
[----:B------:R-:W-:Y:S05]  /*8990*/  @P0 BRA `(.L_x_693) ;  /* 0x0000000000800947 */ /* 0x000fea0003800000 */
[----:B------:R-:W-:-:S04]  /*89a0*/  LOP3.LUT R10, R21, 0x7fffffff, RZ, 0xc0, !PT ;  /* 0x7fffffff150a7812 */ /* 0x000fc800078ec0ff */
[----:B------:R-:W-:-:S04]  /*89b0*/  IADD3 R8, PT, PT, R10, -0x1, RZ ;  /* 0xffffffff0a087810 */ /* 0x000fc80007ffe0ff */
        /* <DEDUP_REMOVED lines=8> */
[----:B------:R-:W0:Y:S01]  /*8a40*/  MUFU.RCP64H R11, R9 ;  /* 0x00000009000b7308 */ /* 0x000e220000001800 */
[----:B------:R-:W-:-:S06]  /*8a50*/  IMAD.MOV.U32 R10, RZ, RZ, R15 ;  /* 0x000000ffff0a7224 */ /* 0x000fcc00078e000f */
        /* <DEDUP_REMOVED lines=10> */
.L_x_695:
        /* <DEDUP_REMOVED lines=10> */
.L_x_693:
[----:B------:R-:W-:Y:S01]  /*8ba0*/  LOP3.LUT R9, R21, 0x80000, RZ, 0xfc, !PT ;  /* 0x0008000015097812 */ /* 0x000fe200078efcff */
[----:B------:R-:W-:-:S07]  /*8bb0*/  IMAD.MOV.U32 R8, RZ, RZ, R20 ;  /* 0x000000ffff087224 */ /* 0x000fce00078e0014 */
.L_x_694:
[----:B------:R-:W-:Y:S05]  /*8bc0*/  BSYNC.RECONVERGENT B1 ;  /* 0x0000000000017941 */ /* 0x000fea0003800200 */
.L_x_692:
[----:B------:R-:W-:Y:S02]  /*8bd0*/  IMAD.MOV.U32 R10, RZ, RZ, R8 ;  /* 0x000000ffff0a7224 */ /* 0x000fe400078e0008 */
[----:B------:R-:W-:Y:S01]  /*8be0*/  IMAD.MOV.U32 R11, RZ, RZ, R9 ;  /* 0x000000ffff0b7224 */ /* 0x000fe200078e0009 */
[----:B------:R-:W-:Y:S01]  /*8bf0*/  MOV R9, 0x0 ;  /* 0x0000000000097802 */ /* 0x000fe20000000f00 */
[----:B------:R-:W-:-:S04]  /*8c00*/  IMAD.MOV.U32 R8, RZ, RZ, R0 ;  /* 0x000000ffff087224 */ /* 0x000fc800078e0000 */
[----:B------:R-:W-:Y:S05]  /*8c10*/  RET.REL.NODEC R8 `(_Z17calc_trans_nonisoPdS_S_S_S_S_S_S_S_S_S_S_S_S_S_S_S_S_S_S_S_S_S_S_S_S_S_S_S_S_dddddiiiiiiid) ;  /* 0xffffff7008f87950 */ /* 0x000fea0003c3ffff */
        .weak           $__internal_13_$__cuda_sm20_div_rn_f64_full
        .type           $__internal_13_$__cuda_sm20_div_rn_f64_full,@function
        .size           $__internal_13_$__cuda_sm20_div_rn_f64_full,($__internal_14_$__cuda_sm20_dsqrt_rn_f64_mediumpath_v1 - $__internal_13_$__cuda_sm20_div_rn_f64_full)
$__internal_13_$__cuda_sm20_div_rn_f64_full:
[----:B------:R-:W-:Y:S01]  /*8c20*/  FSETP.GEU.AND P3, PT, |R11|, 1.469367938527859385e-39, PT ;  /* 0x001000000b00780b */ /* 0x000fe20003f6e200 */
[----:B------:R-:W-:Y:S01]  /*8c30*/  IMAD.MOV.U32 R6, RZ, RZ, R4 ;  /* 0x000000ffff067224 */ /* 0x000fe200078e0004 */
[C---:B------:R-:W-:Y:S01]  /*8c40*/  FSETP.GEU.AND P0, PT, |R7|.reuse, 1.469367938527859385e-39, PT ;  /* 0x001000000700780b */ /* 0x040fe20003f0e200 */
[----:B------:R-:W-:Y:S01]  /*8c50*/  IMAD.MOV.U32 R21, RZ, RZ, 0x1ca00000 ;  /* 0x1ca00000ff157424 */ /* 0x000fe200078e00ff */
[----:B------:R-:W-:Y:S01]  /*8c60*/  LOP3.LUT R5, R7, 0x800fffff, RZ, 0xc0, !PT ;  /* 0x800fffff07057812 */ /* 0x000fe200078ec0ff */
[----:B------:R-:W-:Y:S01]  /*8c70*/  IMAD.MOV.U32 R8, RZ, RZ, R10 ;  /* 0x000000ffff087224 */ /* 0x000fe200078e000a */
[----:B------:R-:W-:Y:S01]  /*8c80*/  LOP3.LUT R20, R11, 0x7ff00000, RZ, 0xc0, !PT ;  /* 0x7ff000000b147812 */ /* 0x000fe200078ec0ff */
[----:B------:R-:W-:Y:S01]  /*8c90*/  BSSY.RECONVERGENT B0, `(.L_x_696) ;  /* 0x0000050000007945 */ /* 0x000fe20003800200 */
[----:B------:R-:W-:Y:S02]  /*8ca0*/  LOP3.LUT R5, R5, 0x3ff00000, RZ, 0xfc, !PT ;  /* 0x3ff0000005057812 */ /* 0x000fe400078efcff */
[----:B------:R-:W-:-:S02]  /*8cb0*/  LOP3.LUT R47, R7, 0x7ff00000, RZ, 0xc0, !PT ;  /* 0x7ff00000072f7812 */ /* 0x000fc400078ec0ff */
[----:B------:R-:W-:Y:S01]  /*8cc0*/  MOV R14, 0x1 ;  /* 0x00000001000e7802 */ /* 0x000fe20000000f00 */
[----:B------:R-:W-:Y:S01]  /*8cd0*/  @!P3 IMAD.MOV.U32 R48, RZ, RZ, RZ ;  /* 0x000000ffff30b224 */ /* 0x000fe200078e00ff */
[----:B------:R-:W-:Y:S01]  /*8ce0*/  @!P3 LOP3.LUT R9, R7, 0x7ff00000, RZ, 0xc0, !PT ;  /* 0x7ff000000709b812 */ /* 0x000fe200078ec0ff */
[----:B------:R-:W-:Y:S01]  /*8cf0*/  @!P0 DMUL R4, R6, 8.98846567431157953865e+307 ;  /* 0x7fe0000006048828 */ /* 0x000fe20000000000 */
[C---:B------:R-:W-:Y:S02]  /*8d00*/  ISETP.GE.U32.AND P2, PT, R20.reuse, R47, PT ;  /* 0x0000002f1400720c */ /* 0x040fe40003f46070 */
[----:B------:R-:W-:Y:S02]  /*8d10*/  @!P3 ISETP.GE.U32.AND P4, PT, R20, R9, PT ;  /* 0x000000091400b20c */ /* 0x000fe40003f86070 */
[C---:B------:R-:W-:Y:S01]  /*8d20*/  SEL R9, R21.reuse, 0x63400000, !P2 ;  /* 0x6340000015097807 */ /* 0x040fe20005000000 */
[----:B------:R-:W0:Y:S01]  /*8d30*/  MUFU.RCP64H R15, R5 ;  /* 0x00000005000f7308 */ /* 0x000e220000001800 */
[----:B------:R-:W-:-:S02]  /*8d40*/  @!P3 SEL R49, R21, 0x63400000, !P4 ;  /* 0x634000001531b807 */ /* 0x000fc40006000000 */
[--C-:B------:R-:W-:Y:S02]  /*8d50*/  LOP3.LUT R9, R9, 0x800fffff, R11.reuse, 0xf8, !PT ;  /* 0x800fffff09097812 */ /* 0x100fe400078ef80b */
        /* <DEDUP_REMOVED lines=19> */
[----:B------:R-:W-:Y:S01]  /*8e90*/  LOP3.LUT R11, R7, 0x7ff00000, RZ, 0xc0, !PT ;  /* 0x7ff00000070b7812 */ /* 0x000fe200078ec0ff */
[----:B------:R-:W-:-:S03]  /*8ea0*/  IMAD.MOV.U32 R48, RZ, RZ, RZ ;  /* 0x000000ffff307224 */ /* 0x000fc600078e00ff */
[CC--:B------:R-:W-:Y:S02]  /*8eb0*/  ISETP.GE.U32.AND P0, PT, R20.reuse, R11.reuse, PT ;  /* 0x0000000b1400720c */ /* 0x0c0fe40003f06070 */
[----:B------:R-:W-:Y:S02]  /*8ec0*/  VIADDMNMX R20, R20, -R11, 0xb9600000, !PT ;  /* 0xb960000014147446 */ /* 0x000fe4000780090b */
[----:B------:R-:W-:Y:S02]  /*8ed0*/  SEL R21, R21, 0x63400000, !P0 ;  /* 0x6340000015157807 */ /* 0x000fe40004000000 */
[----:B------:R-:W-:-:S05]  /*8ee0*/  VIMNMX R10, PT, PT, R20, 0x46a00000, PT ;  /* 0x46a00000140a7848 */ /* 0x000fca0003fe0100 */
[----:B------:R-:W-:-:S05]  /*8ef0*/  IMAD.IADD R10, R10, 0x1, -R21 ;  /* 0x000000010a0a7824 */ /* 0x000fca00078e0a15 */
[----:B------:R-:W-:-:S06]  /*8f00*/  IADD3 R49, PT, PT, R10, 0x7fe00000, RZ ;  /* 0x7fe000000a317810 */ /* 0x000fcc0007ffe0ff */
        /* <DEDUP_REMOVED lines=9> */
[----:B------:R-:W-:Y:S02]  /*8fa0*/  IMAD.MOV R5, RZ, RZ, -R10 ;  /* 0x000000ffff057224 */ /* 0x000fe400078e0a0a */
[----:B------:R-:W-:-:S06]  /*8fb0*/  IMAD.MOV.U32 R4, RZ, RZ, RZ ;  /* 0x000000ffff047224 */ /* 0x000fcc00078e00ff */
[----:B------:R-:W-:Y:S02]  /*8fc0*/  DFMA R4, R20, -R4, R14 ;  /* 0x800000041404722b */ /* 0x000fe4000000000e */
[----:B------:R-:W-:-:S04]  /*8fd0*/  DMUL.RP R14, R14, R48 ;  /* 0x000000300e0e7228 */ /* 0x000fc80000008000 */
[----:B------:R-:W-:-:S04]  /*8fe0*/  IADD3 R4, PT, PT, -R10, -0x43300000, RZ ;  /* 0xbcd000000a047810 */ /* 0x000fc80007ffe1ff */
[----:B------:R-:W-:Y:S02]  /*8ff0*/  FSETP.NEU.AND P0, PT, |R5|, R4, PT ;  /* 0x000000040500720b */ /* 0x000fe40003f0d200 */
[----:B------:R-:W-:Y:S02]  /*9000*/  LOP3.LUT R7, R15, R7, RZ, 0x3c, !PT ;  /* 0x000000070f077212 */ /* 0x000fe400078e3cff */
[----:B------:R-:W-:Y:S02]  /*9010*/  FSEL R20, R14, R20, !P0 ;  /* 0x000000140e147208 */ /* 0x000fe40004000000 */
[----:B------:R-:W-:Y:S01]  /*9020*/  FSEL R21, R7, R21, !P0 ;  /* 0x0000001507157208 */ /* 0x000fe20004000000 */
[----:B------:R-:W-:Y:S06]  /*9030*/  BRA `(.L_x_698) ;  /* 0x0000000000547947 */ /* 0x000fec0003800000 */
.L_x_697:
        /* <DEDUP_REMOVED lines=16> */
.L_x_700:
[----:B------:R-:W-:Y:S02]  /*9140*/  LOP3.LUT R21, R7, 0x80000, RZ, 0xfc, !PT ;  /* 0x0008000007157812 */ /* 0x000fe400078efcff */
[----:B------:R-:W-:Y:S01]  /*9150*/  MOV R20, R6 ;  /* 0x0000000600147202 */ /* 0x000fe20000000f00 */
[----:B------:R-:W-:Y:S06]  /*9160*/  BRA `(.L_x_698) ;  /* 0x0000000000087947 */ /* 0x000fec0003800000 */
.L_x_699:
[----:B------:R-:W-:Y:S01]  /*9170*/  LOP3.LUT R21, R11, 0x80000, RZ, 0xfc, !PT ;  /* 0x000800000b157812 */ /* 0x000fe200078efcff */
[----:B------:R-:W-:-:S07]  /*9180*/  IMAD.MOV.U32 R20, RZ, RZ, R10 ;  /* 0x000000ffff147224 */ /* 0x000fce00078e000a */
.L_x_698:
[----:B------:R-:W-:Y:S05]  /*9190*/  BSYNC.RECONVERGENT B0 ;  /* 0x0000000000007941 */ /* 0x000fea0003800200 */
.L_x_696:
[----:B------:R-:W-:Y:S02]  /*91a0*/  IMAD.MOV.U32 R4, RZ, RZ, R0 ;  /* 0x000000ffff047224 */ /* 0x000fe400078e0000 */
[----:B------:R-:W-:-:S04]  /*91b0*/  IMAD.MOV.U32 R5, RZ, RZ, 0x0 ;  /* 0x00000000ff057424 */ /* 0x000fc800078e00ff */
[----:B------:R-:W-:Y:S05]  /*91c0*/  RET.REL.NODEC R4 `(_Z17calc_trans_nonisoPdS_S_S_S_S_S_S_S_S_S_S_S_S_S_S_S_S_S_S_S_S_S_S_S_S_S_S_S_S_dddddiiiiiiid) ;  /* 0xffffff6c048c7950 */ /* 0x000fea0003c3ffff */
        .weak           $__internal_14_$__cuda_sm20_dsqrt_rn_f64_mediumpath_v1
        .type           $__internal_14_$__cuda_sm20_dsqrt_rn_f64_mediumpath_v1,@function
        .size           $__internal_14_$__cuda_sm20_dsqrt_rn_f64_mediumpath_v1,($_Z17calc_trans_nonisoPdS_S_S_S_S_S_S_S_S_S_S_S_S_S_S_S_S_S_S_S_S_S_S_S_S_S_S_S_S_dddddiiiiiiid$__internal_accurate_pow - $__internal_14_$__cuda_sm20_dsqrt_rn_f64_mediumpath_v1)
$__internal_14_$__cuda_sm20_dsqrt_rn_f64_mediumpath_v1:
[----:B------:R-:W-:Y:S01]  /*91d0*/  ISETP.GE.U32.AND P0, PT, R6, -0x3400000, PT ;  /* 0xfcc000000600780c */ /* 0x000fe20003f06070 */
[----:B------:R-:W-:Y:S01]  /*91e0*/  BSSY.RECONVERGENT B1, `(.L_x_701) ;  /* 0x0000027000017945 */ /* 0x000fe20003800200 */
[----:B------:R-:W-:Y:S01]  /*91f0*/  IMAD.MOV.U32 R9, RZ, RZ, R37 ;  /* 0x000000ffff097224 */ /* 0x000fe200078e0025 */
[----:B------:R-:W-:Y:S01]  /*9200*/  MOV R6, R20 ;  /* 0x0000001400067202 */ /* 0x000fe20000000f00 */
[----:B------:R-:W-:Y:S02]  /*9210*/  IMAD.MOV.U32 R7, RZ, RZ, R21 ;  /* 0x000000ffff077224 */ /* 0x000fe400078e0015 */
[----:B------:R-:W-:-:S07]  /*9220*/  IMAD.MOV.U32 R10, RZ, RZ, R0 ;  /* 0x000000ffff0a7224 */ /* 0x000fce00078e0000 */
        /* <DEDUP_REMOVED lines=9> */
.L_x_702:
[----:B------:R-:W-:-:S14]  /*92c0*/  DSETP.NE.AND P0, PT, R8, RZ, PT ;  /* 0x000000ff0800722a */ /* 0x000fdc0003f05000 */
[----:B------:R-:W-:Y:S05]  /*92d0*/  @!P0 BRA `(.L_x_704) ;  /* 0x0000000000588947 */ /* 0x000fea0003800000 */
[----:B------:R-:W-:-:S13]  /*92e0*/  ISETP.GE.AND P0, PT, R9, RZ, PT ;  /* 0x000000ff0900720c */ /* 0x000fda0003f06270 */
[----:B------:R-:W-:Y:S01]  /*92f0*/  @!P0 IMAD.MOV.U32 R6, RZ, RZ, 0x0 ;  /* 0x00000000ff068424 */ /* 0x000fe200078e00ff */
[----:B------:R-:W-:Y:S01]  /*9300*/  @!P0 MOV R7, 0xfff80000 ;  /* 0xfff8000000078802 */ /* 0x000fe20000000f00 */
[----:B------:R-:W-:Y:S06]  /*9310*/  @!P0 BRA `(.L_x_703) ;  /* 0x00000000004c8947 */ /* 0x000fec0003800000 */
[----:B------:R-:W-:-:S13]  /*9320*/  ISETP.GT.AND P0, PT, R9, 0x7fefffff, PT ;  /* 0x7fefffff0900780c */ /* 0x000fda0003f04270 */
[----:B------:R-:W-:Y:S05]  /*9330*/  @P0 BRA `(.L_x_704) ;  /* 0x0000000000400947 */ /* 0x000fea0003800000 */
[----:B------:R-:W-:Y:S01]  /*9340*/  DMUL R6, R8, 8.11296384146066816958e+31 ;  /* 0x4690000008067828 */ /* 0x000fe20000000000 */
[----:B------:R-:W-:Y:S02]  /*9350*/  IMAD.MOV.U32 R14, RZ, RZ, 0x0 ;  /* 0x00000000ff0e7424 */ /* 0x000fe400078e00ff */
[----:B------:R-:W-:Y:S02]  /*9360*/  IMAD.MOV.U32 R8, RZ, RZ, RZ ;  /* 0x000000ffff087224 */ /* 0x000fe400078e00ff */
[----:B------:R-:W-:Y:S01]  /*9370*/  IMAD.MOV.U32 R15, RZ, RZ, 0x3fd80000 ;  /* 0x3fd80000ff0f7424 */ /* 0x000fe200078e00ff */
[----:B------:R-:W0:Y:S03]  /*9380*/  MUFU.RSQ64H R9, R7 ;  /* 0x0000000700097308 */ /* 0x000e260000001c00 */
        /* <DEDUP_REMOVED lines=11> */
.L_x_704:
[----:B------:R-:W-:-:S11]  /*9440*/  DADD R6, R8, R8 ;  /* 0x0000000008067229 */ /* 0x000fd60000000008 */
.L_x_703:
[----:B------:R-:W-:Y:S05]  /*9450*/  BSYNC.RECONVERGENT B1 ;  /* 0x0000000000017941 */ /* 0x000fea0003800200 */
.L_x_701:
[----:B------:R-:W-:Y:S02]  /*9460*/  IMAD.MOV.U32 R8, RZ, RZ, R6 ;  /* 0x000000ffff087224 */ /* 0x000fe400078e0006 */
[----:B------:R-:W-:Y:S02]  /*9470*/  IMAD.MOV.U32 R9, RZ, RZ, R7 ;  /* 0x000000ffff097224 */ /* 0x000fe400078e0007 */
[----:B------:R-:W-:Y:S02]  /*9480*/  IMAD.MOV.U32 R6, RZ, RZ, R41 ;  /* 0x000000ffff067224 */ /* 0x000fe400078e0029 */
[----:B------:R-:W-:-:S04]  /*9490*/  IMAD.MOV.U32 R7, RZ, RZ, 0x0 ;  /* 0x00000000ff077424 */ /* 0x000fc800078e00ff */
[----:B------:R-:W-:Y:S05]  /*94a0*/  RET.REL.NODEC R6 `(_Z17calc_trans_nonisoPdS_S_S_S_S_S_S_S_S_S_S_S_S_S_S_S_S_S_S_S_S_S_S_S_S_S_S_S_S_dddddiiiiiiid) ;  /* 0xffffff6806d47950 */ /* 0x000fea0003c3ffff */
        .type           $_Z17calc_trans_nonisoPdS_S_S_S_S_S_S_S_S_S_S_S_S_S_S_S_S_S_S_S_S_S_S_S_S_S_S_S_S_dddddiiiiiiid$__internal_accurate_pow,@function
        .size           $_Z17calc_trans_nonisoPdS_S_S_S_S_S_S_S_S_S_S_S_S_S_S_S_S_S_S_S_S_S_S_S_S_S_S_S_S_dddddiiiiiiid$__internal_accurate_pow,(.L_x_1111 - $_Z17calc_trans_nonisoPdS_S_S_S_S_S_S_S_S_S_S_S_S_S_S_S_S_S_S_S_S_S_S_S_S_S_S_S_S_dddddiiiiiiid$__internal_accurate_pow)
$_Z17calc_trans_nonisoPdS_S_S_S_S_S_S_S_S_S_S_S_S_S_S_S_S_S_S_S_S_S_S_S_S_S_S_S_S_dddddiiiiiiid$__internal_accurate_pow:
[----:B------:R-:W-:Y:S01]  /*94b0*/  ISETP.GT.U32.AND P0, PT, R9, 0xfffff, PT ;  /* 0x000fffff0900780c */ /* 0x000fe20003f04070 */
[----:B------:R-:W-:Y:S01]  /*94c0*/  IMAD.MOV.U32 R48, RZ, RZ, RZ ;  /* 0x000000ffff307224 */ /* 0x000fe200078e00ff */
[----:B------:R-:W-:Y:S01]  /*94d0*/  MOV R6, R9 ;  /* 0x0000000900067202 */ /* 0x000fe20000000f00 */
[----:B------:R-:W-:Y:S01]  /*94e0*/  IMAD.MOV.U32 R52, RZ, RZ, 0x41ad3b5a ;  /* 0x41ad3b5aff347424 */ /* 0x000fe200078e00ff */
[----:B------:R-:W-:Y:S01]  /*94f0*/  UMOV UR4, 0x7d2cafe2 ;  /* 0x7d2cafe200047882 */ /* 0x000fe20000000000 */
[----:B------:R-:W-:Y:S01]  /*9500*/  IMAD.MOV.U32 R53, RZ, RZ, 0x3ed0f5d2 ;  /* 0x3ed0f5d2ff357424 */ /* 0x000fe200078e00ff */
[----:B------:R-:W-:Y:S01]  /*9510*/  UMOV UR5, 0x3eb0f5ff ;  /* 0x3eb0f5ff00057882 */ /* 0x000fe20000000000 */
[----:B------:R-:W-:Y:S01]  /*9520*/  UMOV UR6, 0x3b39803f ;  /* 0x3b39803f00067882 */ /* 0x000fe20000000000 */
[----:B------:R-:W-:-:S05]  /*9530*/  UMOV UR7, 0x3c7abc9e ;  /* 0x3c7abc9e00077882 */ /* 0x000fca0000000000 */
[----:B------:R-:W-:Y:S01]  /*9540*/  @!P0 DMUL R54, R8, 1.80143985094819840000e+16 ;  /* 0x4350000008368828 */ /* 0x000fe20000000000 */
[----:B------:R-:W-:-:S09]  /*9550*/  SHF.R.U32.HI R9, RZ, 0x14, R9 ;  /* 0x00000014ff097819 */ /* 0x000fd20000011609 */
[----:B------:R-:W-:Y:S01]  /*9560*/  @!P0 IMAD.MOV.U32 R6, RZ, RZ, R55 ;  /* 0x000000ffff068224 */ /* 0x000fe200078e0037 */
[----:B------:R-:W-:Y:S01]  /*9570*/  @!P0 LEA.HI R9, R55, 0xffffffca, RZ, 0xc ;  /* 0xffffffca37098811 */ /* 0x000fe200078f60ff */
[----:B------:R-:W-:-:S03]  /*9580*/  @!P0 IMAD.MOV.U32 R8, RZ, RZ, R54 ;  /* 0x000000ffff088224 */ /* 0x000fc600078e0036 */
[----:B------:R-:W-:Y:S01]  /*9590*/  LOP3.LUT R6, R6, 0x800fffff, RZ, 0xc0, !PT ;  /* 0x800fffff06067812 */ /* 0x000fe200078ec0ff */
[----:B------:R-:W-:Y:S02]  /*95a0*/  IMAD.MOV.U32 R10, RZ, RZ, R8 ;  /* 0x000000ffff0a7224 */ /* 0x000fe400078e0008 */
[----:B------:R-:W-:Y:S01]  /*95b0*/  VIADD R8, R9, 0xfffffc01 ;  /* 0xfffffc0109087836 */ /* 0x000fe20000000000 */
[----:B------:R-:W-:Y:S01]  /*95c0*/  LOP3.LUT R11, R6, 0x3ff00000, RZ, 0xfc, !PT ;  /* 0x3ff00000060b7812 */ /* 0x000fe200078efcff */
[----:B------:R-:W-:-:S03]  /*95d0*/  IMAD.U32 R6, RZ, RZ, UR38 ;  /* 0x00000026ff067e24 */ /* 0x000fc6000f8e00ff */
[----:B------:R-:W-:-:S13]  /*95e0*/  ISETP.GE.U32.AND P1, PT, R11, 0x3ff6a09f, PT ;  /* 0x3ff6a09f0b00780c */ /* 0x000fda0003f26070 */
[----:B------:R-:W-:Y:S02]  /*95f0*/  @P1 VIADD R15, R11, 0xfff00000 ;  /* 0xfff000000b0f1836 */ /* 0x000fe40000000000 */
[----:B------:R-:W-:Y:S02]  /*9600*/  @P1 VIADD R8, R9, 0xfffffc02 ;  /* 0xfffffc0209081836 */ /* 0x000fe40000000000 */
[----:B------:R-:W-:Y:S01]  /*9610*/  IMAD.MOV.U32 R9, RZ, RZ, 0x43300000 ;  /* 0x43300000ff097424 */ /* 0x000fe200078e00ff */
[----:B------:R-:W-:Y:S02]  /*9620*/  @P1 MOV R11, R15 ;  /* 0x0000000f000b1202 */ /* 0x000fe40000000f00 */
[----:B------:R-:W-:-:S04]  /*9630*/  LOP3.LUT R8, R8, 0x80000000, RZ, 0x3c, !PT ;  /* 0x8000000008087812 */ /* 0x000fc800078e3cff */
[----:B------:R-:W-:-:S06]  /*9640*/  DADD R20, R10, 1 ;  /* 0x3ff000000a147429 */ /* 0x000fcc0000000000 */
[----:B------:R-:W0:Y:S02]  /*9650*/  MUFU.RCP64H R49, R21 ;  /* 0x0000001500317308 */ /* 0x000e240000001800 */
[----:B0-----:R-:W-:-:S08]  /*9660*/  DFMA R14, -R20, R48, 1 ;  /* 0x3ff00000140e742b */ /* 0x001fd00000000130 */
[----:B------:R-:W-:Y:S02]  /*9670*/  DFMA R50, R14, R14, R14 ;  /* 0x0000000e0e32722b */ /* 0x000fe4000000000e */
[----:B------:R-:W-:-:S06]  /*9680*/  DADD R14, R10, -1 ;  /* 0xbff000000a0e7429 */ /* 0x000fcc0000000000 */
[----:B------:R-:W-:-:S08]  /*9690*/  DFMA R50, R48, R50, R48 ;  /* 0x000000323032722b */ /* 0x000fd00000000030 */
[----:B------:R-:W-:-:S08]  /*96a0*/  DMUL R10, R14, R50 ;  /* 0x000000320e0a7228 */ /* 0x000fd00000000000 */
[----:B------:R-:W-:-:S08]  /*96b0*/  DFMA R10, R14, R50, R10 ;  /* 0x000000320e0a722b */ /* 0x000fd0000000000a */
[CC--:B------:R-:W-:Y:S02]  /*96c0*/  DMUL R48, R10.reuse, R10.reuse ;  /* 0x0000000a0a307228 */ /* 0x0c0fe40000000000 */
[----:B------:R-:W-:-:S06]  /*96d0*/  DMUL R56, R10, R10 ;  /* 0x0000000a0a387228 */ /* 0x000fcc0000000000 */
[----:B------:R-:W-:Y:S01]  /*96e0*/  DFMA R20, R48, UR4, R52 ;  /* 0x0000000430147c2b */ /* 0x000fe20008000034 */
[----:B------:R-:W-:Y:S01]  /*96f0*/  UMOV UR4, 0x75488a3f ;  /* 0x75488a3f00047882 */ /* 0x000fe20000000000 */
[----:B------:R-:W-:Y:S01]  /*9700*/  UMOV UR5, 0x3ef3b20a ;  /* 0x3ef3b20a00057882 */ /* 0x000fe20000000000 */
[----:B------:R-:W-:Y:S02]  /*9710*/  DADD R52, R14, -R10 ;  /* 0x000000000e347229 */ /* 0x000fe4000000080a */
[----:B------:R-:W-:-:S03]  /*9720*/  DMUL R58, R10, R56 ;  /* 0x000000380a3a7228 */ /* 0x000fc60000000000 */
        /* <DEDUP_REMOVED lines=24> */
[----:B------:R-:W-:Y:S01]  /*98b0*/  VIADD R49, R15, 0x100000 ;  /* 0x001000000f317836 */ /* 0x000fe20000000000 */
[----:B------:R-:W-:-:S04]  /*98c0*/  MOV R48, R14 ;  /* 0x0000000e00307202 */ /* 0x000fc80000000f00 */
        /* <DEDUP_REMOVED lines=21> */
[----:B------:R-:W-:Y:S02]  /*9a20*/  DADD R10, R14, R10 ;  /* 0x000000000e0a7229 */ /* 0x000fe4000000000a */
[----:B------:R-:W-:Y:S01]  /*9a30*/  DADD R14, R8, -UR4 ;  /* 0x80000004080e7e29 */ /* 0x000fe20008000000 */
[----:B------:R-:W-:Y:S01]  /*9a40*/  UMOV UR4, 0xfefa39ef ;  /* 0xfefa39ef00047882 */ /* 0x000fe20000000000 */
[----:B------:R-:W-:-:S04]  /*9a50*/  UMOV UR5, 0x3fe62e42 ;  /* 0x3fe62e4200057882 */ /* 0x000fc80000000000 */
[----:B------:R-:W-:-:S08]  /*9a60*/  DADD R8, R50, R10 ;  /* 0x0000000032087229 */ /* 0x000fd0000000000a */
[--C-:B------:R-:W-:Y:S02]  /*9a70*/  DFMA R20, R14, UR4, R8.reuse ;  /* 0x000000040e147c2b */ /* 0x100fe40008000008 */
[----:B------:R-:W-:-:S06]  /*9a80*/  DADD R50, R50, -R8 ;  /* 0x0000000032327229 */ /* 0x000fcc0000000808 */
[----:B------:R-:W-:Y:S02]  /*9a90*/  DFMA R48, R14, -UR4, R20 ;  /* 0x800000040e307c2b */ /* 0x000fe40008000014 */
[----:B------:R-:W-:Y:S01]  /*9aa0*/  DADD R50, R10, R50 ;  /* 0x000000000a327229 */ /* 0x000fe20000000032 */
[----:B------:R-:W-:Y:S01]  /*9ab0*/  LOP3.LUT R11, R7, 0xff0fffff, RZ, 0xc0, !PT ;  /* 0xff0fffff070b7812 */ /* 0x000fe200078ec0ff */
[----:B------:R-:W-:-:S04]  /*9ac0*/  IMAD.MOV.U32 R10, RZ, RZ, R6 ;  /* 0x000000ffff0a7224 */ /* 0x000fc800078e0006 */
[----:B------:R-:W-:Y:S01]  /*9ad0*/  DADD R48, -R8, R48 ;  /* 0x0000000008307229 */ /* 0x000fe20000000130 */
[----:B------:R-:W-:-:S04]  /*9ae0*/  SHF.L.U32 R8, R7, 0x1, RZ ;  /* 0x0000000107087819 */ /* 0x000fc800000006ff */
[----:B------:R-:W-:-:S03]  /*9af0*/  ISETP.GT.U32.AND P0, PT, R8, -0x2000001, PT ;  /* 0xfdffffff0800780c */ /* 0x000fc60003f04070 */
[----:B------:R-:W-:Y:S01]  /*9b00*/  DADD R48, R50, -R48 ;  /* 0x0000000032307229 */ /* 0x000fe20000000830 */
[----:B------:R-:W-:-:S07]  /*9b10*/  SEL R11, R11, R7, P0 ;  /* 0x000000070b0b7207 */ /* 0x000fce0000000000 */
[----:B------:R-:W-:-:S08]  /*9b20*/  DFMA R48, R14, UR6, R48 ;  /* 0x000000060e307c2b */ /* 0x000fd00008000030 */
[----:B------:R-:W-:-:S08]  /*9b30*/  DADD R8, R20, R48 ;  /* 0x0000000014087229 */ /* 0x000fd00000000030 */
        /* <DEDUP_REMOVED lines=55> */
[----:B------:R-:W-:Y:S01]  /*9eb0*/  @!P1 LEA.HI R6, R8, R8, RZ, 0x1 ;  /* 0x0000000808069211 */ /* 0x000fe200078f08ff */
[----:B------:R-:W-:-:S03]  /*9ec0*/  @!P1 IMAD.MOV.U32 R10, RZ, RZ, RZ ;  /* 0x000000ffff0a9224 */ /* 0x000fc600078e00ff */
[----:B------:R-:W-:Y:S02]  /*9ed0*/  @!P1 SHF.R.S32.HI R9, RZ, 0x1, R6 ;  /* 0x00000001ff099819 */ /* 0x000fe40000011406 */
[----:B------:R-:W-:-:S03]  /*9ee0*/  FSEL R6, R48, RZ, P0 ;  /* 0x000000ff30067208 */ /* 0x000fc60000000000 */
[----:B------:R-:W-:Y:S02]  /*9ef0*/  @!P1 IMAD.IADD R8, R8, 0x1, -R9 ;  /* 0x0000000108089824 */ /* 0x000fe400078e0a09 */
[----:B------:R-:W-:-:S03]  /*9f00*/  @!P1 IMAD R9, R9, 0x100000, R15 ;  /* 0x0010000009099824 */ /* 0x000fc600078e020f */
[----:B------:R-:W-:Y:S02]  /*9f10*/  @!P1 LEA R11, R8, 0x3ff00000, 0x14 ;  /* 0x3ff00000080b9811 */ /* 0x000fe400078ea0ff */
[----:B------:R-:W-:-:S06]  /*9f20*/  @!P1 MOV R8, R14 ;  /* 0x0000000e00089202 */ /* 0x000fcc0000000f00 */
[----:B------:R-:W-:-:S11]  /*9f30*/  @!P1 DMUL R6, R8, R10 ;  /* 0x0000000a08069228 */ /* 0x000fd60000000000 */
.L_x_705:
[----:B------:R-:W-:Y:S02]  /*9f40*/  DFMA R8, R20, R6, R6 ;  /* 0x000000061408722b */ /* 0x000fe40000000006 */
[----:B------:R-:W-:-:S08]  /*9f50*/  DSETP.NEU.AND P0, PT, |R6|, +INF , PT ;  /* 0x7ff000000600742a */ /* 0x000fd00003f0d200 */
[----:B------:R-:W-:Y:S01]  /*9f60*/  FSEL R6, R6, R8, !P0 ;  /* 0x0000000806067208 */ /* 0x000fe20004000000 */
[----:B------:R-:W-:Y:S01]  /*9f70*/  IMAD.MOV.U32 R8, RZ, RZ, R0 ;  /* 0x000000ffff087224 */ /* 0x000fe200078e0000 */
[----:B------:R-:W-:Y:S01]  /*9f80*/  FSEL R7, R7, R9, !P0 ;  /* 0x0000000907077208 */ /* 0x000fe20004000000 */
[----:B------:R-:W-:-:S04]  /*9f90*/  IMAD.MOV.U32 R9, RZ, RZ, 0x0 ;  /* 0x00000000ff097424 */ /* 0x000fc800078e00ff */
[----:B------:R-:W-:Y:S05]  /*9fa0*/  RET.REL.NODEC R8 `(_Z17calc_trans_nonisoPdS_S_S_S_S_S_S_S_S_S_S_S_S_S_S_S_S_S_S_S_S_S_S_S_S_S_S_S_S_dddddiiiiiiid) ;  /* 0xffffff6008147950 */ /* 0x000fea0003c3ffff */
.L_x_706:
        /* <DEDUP_REMOVED lines=13> */
.L_x_1111:


//--------------------- .text._Z14calc_trans_isoPdS_S_S_S_S_S_S_S_S_S_S_S_S_S_dddddiiiiiiid --------------------------
	.section	.text._Z14calc_trans_isoPdS_S_S_S_S_S_S_S_S_S_S_S_S_S_dddddiiiiiiid,"ax",@progbits
	.align	128
        .global         _Z14calc_trans_isoPdS_S_S_S_S_S_S_S_S_S_S_S_S_S_dddddiiiiiiid
        .type           _Z14calc_trans_isoPdS_S_S_S_S_S_S_S_S_S_S_S_S_S_dddddiiiiiiid,@function
        .size           _Z14calc_trans_isoPdS_S_S_S_S_S_S_S_S_S_S_S_S_S_dddddiiiiiiid,(.L_x_1115 - _Z14calc_trans_isoPdS_S_S_S_S_S_S_S_S_S_S_S_S_S_dddddiiiiiiid)
        .other          _Z14calc_trans_isoPdS_S_S_S_S_S_S_S_S_S_S_S_S_S_dddddiiiiiiid,@"STO_CUDA_ENTRY STV_DEFAULT"
_Z14calc_trans_isoPdS_S_S_S_S_S_S_S_S_S_S_S_S_S_dddddiiiiiiid:
.text._Z14calc_trans_isoPdS_S_S_S_S_S_S_S_S_S_S_S_S_S_dddddiiiiiiid:
        /* <DEDUP_REMOVED lines=19> */
[----:B------:R-:W0:Y:S01]  /*0130*/  LDC R2, c[0x0][0x420] ;  /* 0x00010800ff027b82 */ /* 0x000e220000000800 */
[----:B------:R-:W1:Y:S01]  /*0140*/  LDCU.64 UR36, c[0x0][0x358] ;  /* 0x00006b00ff2477ac */ /* 0x000e620008000a00 */
[----:B------:R-:W-:-:S04]  /*0150*/  IMAD R21, R19, UR7, R0 ;  /* 0x0000000713157c24 */ /* 0x000fc8000f8e0200 */
[----:B------:R-:W-:Y:S02]  /*0160*/  IMAD R18, R21, UR8, R18 ;  /* 0x0000000815127c24 */ /* 0x000fe4000f8e0212 */
[----:B------:R-:W2:Y:S08]  /*0170*/  LDC.64 R26, c[0x0][0x3c8] ;  /* 0x0000f200ff1a7b82 */ /* 0x000eb00000000a00 */
[----:B------:R-:W3:Y:S01]  /*0180*/  LDC.64 R24, c[0x0][0x3c0] ;  /* 0x0000f000ff187b82 */ /* 0x000ee20000000a00 */
[----:B0-----:R-:W-:-:S07]  /*0190*/  ISETP.NE.AND P1, PT, R2, 0x1, PT ;  /* 0x000000010200780c */ /* 0x001fce0003f25270 */
[----:B------:R-:W0:Y:S01]  /*01a0*/  LDC.64 R16, c[0x0][0x3d0] ;  /* 0x0000f400ff107b82 */ /* 0x000e220000000a00 */
[----:B--2---:R-:W-:-:S07]  /*01b0*/  IMAD.WIDE.U32 R26, R19, 0x8, R26 ;  /* 0x00000008131a7825 */ /* 0x004fce00078e001a */
[----:B------:R-:W2:Y:S01]  /*01c0*/  LDC R0, c[0x0][0x430] ;  /* 0x00010c00ff007b82 */ /* 0x000ea20000000800 */
[----:B-1----:R-:W4:Y:S01]  /*01d0*/  LDG.E.64 R12, desc[UR36][R26.64] ;  /* 0x000000241a0c7981 */ /* 0x002f22000c1e1b00 */
[----:B---3--:R-:W-:-:S06]  /*01e0*/  IMAD.WIDE R24, R18, 0x8, R24 ;  /* 0x0000000812187825 */ /* 0x008fcc00078e0218 */
[----:B------:R-:W1:Y:S01]  /*01f0*/  @!P1 LDC.64 R8, c[0x0][0x3e0] ;  /* 0x0000f800ff089b82 */ /* 0x000e620000000a00 */
[----:B------:R-:W4:Y:S07]  /*0200*/  LDG.E.64 R10, desc[UR36][R24.64] ;  /* 0x00000024180a7981 */ /* 0x000f2e000c1e1b00 */
[----:B------:R-:W3:Y:S01]  /*0210*/  @!P1 LDC.64 R2, c[0x0][0x3d8] ;  /* 0x0000f600ff029b82 */ /* 0x000ee20000000a00 */
[----:B0-----:R-:W-:-:S05]  /*0220*/  IMAD.WIDE.U32 R16, R19, 0x8, R16 ;  /* 0x0000000813107825 */ /* 0x001fca00078e0010 */
[----:B------:R-:W4:Y:S01]  /*0230*/  LDG.E.64 R14, desc[UR36][R16.64] ;  /* 0x00000024100e7981 */ /* 0x000f22000c1e1b00 */
[----:B-1----:R-:W-:-:S06]  /*0240*/  @!P1 IMAD.WIDE R8, R21, 0x8, R8 ;  /* 0x0000000815089825 */ /* 0x002fcc00078e0208 */
[----:B------:R-:W4:Y:S01]  /*0250*/  @!P1 LDG.E.64 R8, desc[UR36][R8.64] ;  /* 0x0000002408089981 */ /* 0x000f22000c1e1b00 */
[----:B---3--:R-:W-:-:S05]  /*0260*/  @!P1 IMAD.WIDE R2, R21, 0x8, R2 ;  /* 0x0000000815029825 */ /* 0x008fca00078e0202 */
[----:B------:R0:W3:Y:S02]  /*0270*/  @!P1 LDG.E.64 R6, desc[UR36][R2.64] ;  /* 0x0000002402069981 */ /* 0x0000e4000c1e1b00 */
[----:B0-----:R-:W-:Y:S02]  /*0280*/  CS2R R2, SRZ ;  /* 0x0000000000027805 */ /* 0x001fe4000001ff00 */
[----:B--2---:R-:W-:Y:S01]  /*0290*/  ISETP.NE.AND P0, PT, R0, 0x1, PT ;  /* 0x000000010000780c */ /* 0x004fe20003f05270 */
[----:B------:R-:W0:-:S12]  /*02a0*/  LDCU.64 UR4, c[0x0][0x3f8] ;  /* 0x00007f00ff0477ac */ /* 0x000e180008000a00 */
[----:B------:R-:W1:Y:S01]  /*02b0*/  @!P0 LDC.64 R4, c[0x0][0x3f0] ;  /* 0x0000fc00ff048b82 */ /* 0x000e620000000a00 */
[----:B0-----:R-:W-:Y:S02]  /*02c0*/  IMAD.U32 R38, RZ, RZ, UR4 ;  /* 0x00000004ff267e24 */ /* 0x001fe4000f8e00ff */
[----:B------:R-:W-:Y:S02]  /*02d0*/  IMAD.U32 R39, RZ, RZ, UR5 ;  /* 0x00000005ff277e24 */ /* 0x000fe4000f8e00ff */
[----:B-1----:R-:W-:-:S05]  /*02e0*/  @!P0 IMAD.WIDE R4, R21, 0x8, R4 ;  /* 0x0000000815048825 */ /* 0x002fca00078e0204 */
[----:B------:R0:W5:Y:S01]  /*02f0*/  @!P0 LDG.E.64 R38, desc[UR36][R4.64] ;  /* 0x0000002404268981 */ /* 0x000162000c1e1b00 */
[----:B------:R-:W-:Y:S01]  /*0300*/  BSSY.RECONVERGENT B1, `(.L_x_707) ;  /* 0x0000016000017945 */ /* 0x000fe20003800200 */
[----:B----4-:R-:W-:Y:S02]  /*0310*/  DADD R10, R10, R12 ;  /* 0x000000000a0a7229 */ /* 0x010fe4000000000c */
[----:B---3--:R-:W-:-:S08]  /*0320*/  @!P1 DADD R2, R6, R8 ;  /* 0x0000000006029229 */ /* 0x008fd00000000008 */
[----:B------:R-:W-:-:S06]  /*0330*/  DFMA R12, R10, R14, R2 ;  /* 0x0000000e0a0c722b */ /* 0x000fcc0000000002 */
[----:B------:R-:W1:Y:S01]  /*0340*/  MUFU.RCP64H R7, R13 ;  /* 0x0000000d00077308 */ /* 0x000e620000001800 */
[----:B------:R-:W-:-:S06]  /*0350*/  IMAD.MOV.U32 R6, RZ, RZ, 0x1 ;  /* 0x00000001ff067424 */ /* 0x000fcc00078e00ff */
[----:B-1----:R-:W-:-:S08]  /*0360*/  DFMA R8, -R12, R6, 1 ;  /* 0x3ff000000c08742b */ /* 0x002fd00000000106 */
[----:B------:R-:W-:-:S08]  /*0370*/  DFMA R8, R8, R8, R8 ;  /* 0x000000080808722b */ /* 0x000fd00000000008 */
[----:B------:R-:W-:-:S08]  /*0380*/  DFMA R8, R6, R8, R6 ;  /* 0x000000080608722b */ /* 0x000fd00000000006 */
[----:B------:R-:W-:-:S08]  /*0390*/  DFMA R6, -R12, R8, 1 ;  /* 0x3ff000000c06742b */ /* 0x000fd00000000108 */
[----:B------:R-:W-:-:S08]  /*03a0*/  DFMA R6, R8, R6, R8 ;  /* 0x000000060806722b */ /* 0x000fd00000000008 */
[----:B------:R-:W-:-:S08]  /*03b0*/  DMUL R8, R6, R2 ;  /* 0x0000000206087228 */ /* 0x000fd00000000000 */
[----:B0-----:R-:W-:-:S08]  /*03c0*/  DFMA R4, -R12, R8, R2 ;  /* 0x000000080c04722b */ /* 0x001fd00000000102 */
        /* <DEDUP_REMOVED lines=8> */
[----:B-----5:R-:W-:Y:S05]  /*0450*/  CALL.REL.NOINC `($__internal_16_$__cuda_sm20_div_rn_f64_full) ;  /* 0x0000004000bc7944 */ /* 0x020fea0003c00000 */
.L_x_708:
[----:B------:R-:W-:Y:S05]  /*0460*/  BSYNC.RECONVERGENT B1 ;  /* 0x0000000000017941 */ /* 0x000fea0003800200 */
.L_x_707:
[----:B------:R-:W0:Y:S01]  /*0470*/  LDCU.64 UR4, c[0x0][0x418] ;  /* 0x00008300ff0477ac */ /* 0x000e220008000a00 */
[----:B------:R-:W1:Y:S01]  /*0480*/  LDC.64 R4, c[0x0][0x3e8] ;  /* 0x0000fa00ff047b82 */ /* 0x000e620000000a00 */
[----:B------:R-:W-:-:S07]  /*0490*/  IMAD.MOV.U32 R0, RZ, RZ, R9 ;  /* 0x000000ffff007224 */ /* 0x000fce00078e0009 */
[----:B------:R-:W2:Y:S01]  /*04a0*/  LDC.64 R28, c[0x0][0x3b8] ;  /* 0x0000ee00ff1c7b82 */ /* 0x000ea20000000a00 */
[----:B0-----:R-:W-:Y:S01]  /*04b0*/  DSETP.MIN.AND P0, P1, R8, UR4, PT ;  /* 0x0000000408007e2a */ /* 0x001fe2000b900000 */
[----:B------:R-:W-:-:S05]  /*04c0*/  UMOV UR6, UR5 ;  /* 0x0000000500067c82 */ /* 0x000fca0008000000 */
[----:B------:R-:W-:Y:S01]  /*04d0*/  FSEL R23, R0, UR6, P0 ;  /* 0x0000000600177c08 */ /* 0x000fe20008000000 */
[----:B------:R-:W-:Y:S01]  /*04e0*/  IMAD.U32 R0, RZ, RZ, UR6 ;  /* 0x00000006ff007e24 */ /* 0x000fe2000f8e00ff */
[----:B------:R-:W-:Y:S01]  /*04f0*/  SEL R22, R8, UR4, P0 ;  /* 0x0000000408167c07 */ /* 0x000fe20008000000 */
[----:B-1----:R-:W-:-:S05]  /*0500*/  IMAD.WIDE R4, R18, 0x8, R4 ;  /* 0x0000000812047825 */ /* 0x002fca00078e0204 */
[----:B------:R-:W-:-:S05]  /*0510*/  @P1 LOP3.LUT R23, R0, 0x80000, RZ, 0xfc, !PT ;  /* 0x0008000000171812 */ /* 0x000fca00078efcff */
[----:B------:R0:W-:Y:S04]  /*0520*/  STG.E.64 desc[UR36][R4.64], R22 ;  /* 0x0000001604007986 */ /* 0x0001e8000c101b24 */
[----:B------:R-:W3:Y:S01]  /*0530*/  LDG.E.64 R12, desc[UR36][R16.64] ;  /* 0x00000024100c7981 */ /* 0x000ee2000c1e1b00 */
[----:B--2---:R-:W-:-:S03]  /*0540*/  IMAD.WIDE.U32 R28, R19, 0x8, R28 ;  /* 0x00000008131c7825 */ /* 0x004fc600078e001c */
[----:B------:R-:W2:Y:S04]  /*0550*/  LDG.E.64 R24, desc[UR36][R24.64] ;  /* 0x0000002418187981 */ /* 0x000ea8000c1e1b00 */
[----:B------:R-:W2:Y:S04]  /*0560*/  LDG.E.64 R26, desc[UR36][R26.64] ;  /* 0x000000241a1a7981 */ /* 0x000ea8000c1e1b00 */
[----:B------:R-:W5:Y:S01]  /*0570*/  LDG.E.64 R28, desc[UR36][R28.64] ;  /* 0x000000241c1c7981 */ /* 0x000f62000c1e1b00 */
[----:B------:R-:W-:Y:S01]  /*0580*/  IMAD.MOV.U32 R6, RZ, RZ, 0x1 ;  /* 0x00000001ff067424 */ /* 0x000fe200078e00ff */
[----:B------:R-:W-:Y:S01]  /*0590*/  FSETP.GEU.AND P1, PT, |R3|, 6.5827683646048100446e-37, PT ;  /* 0x036000000300780b */ /* 0x000fe20003f2e200 */
[----:B------:R-:W-:Y:S01]  /*05a0*/  BSSY.RECONVERGENT B1, `(.L_x_709) ;  /* 0x0000012000017945 */ /* 0x000fe20003800200 */
[----:B---3--:R-:W1:Y:S01]  /*05b0*/  MUFU.RCP64H R7, R13 ;  /* 0x0000000d00077308 */ /* 0x008e620000001800 */
[----:B--2---:R-:W-:-:S02]  /*05c0*/  DADD R16, R24, R26 ;  /* 0x0000000018107229 */ /* 0x004fc4000000001a */
[----:B-1----:R-:W-:-:S08]  /*05d0*/  DFMA R8, -R12, R6, 1 ;  /* 0x3ff000000c08742b */ /* 0x002fd00000000106 */
[----:B------:R-:W-:-:S08]  /*05e0*/  DFMA R8, R8, R8, R8 ;  /* 0x000000080808722b */ /* 0x000fd00000000008 */
[----:B------:R-:W-:-:S08]  /*05f0*/  DFMA R8, R6, R8, R6 ;  /* 0x000000080608722b */ /* 0x000fd00000000006 */
[----:B0-----:R-:W-:-:S08]  /*0600*/  DFMA R4, -R12, R8, 1 ;  /* 0x3ff000000c04742b */ /* 0x001fd00000000108 */
        /* <DEDUP_REMOVED lines=10> */
[----:B-----5:R-:W-:Y:S05]  /*06b0*/  CALL.REL.NOINC `($__internal_16_$__cuda_sm20_div_rn_f64_full) ;  /* 0x0000004000247944 */ /* 0x020fea0003c00000 */
.L_x_710:
[----:B------:R-:W-:Y:S05]  /*06c0*/  BSYNC.RECONVERGENT B1 ;  /* 0x0000000000017941 */ /* 0x000fea0003800200 */
.L_x_709:
[----:B------:R-:W0:Y:S01]  /*06d0*/  LDC.64 R4, c[0x0][0x388] ;  /* 0x0000e200ff047b82 */ /* 0x000e220000000a00 */
[----:B------:R-:W1:Y:S01]  /*06e0*/  LDCU.64 UR4, c[0x0][0x440] ;  /* 0x00008800ff0477ac */ /* 0x000e620008000a00 */
[----:B------:R-:W-:Y:S01]  /*06f0*/  DADD R16, R16, R8 ;  /* 0x0000000010107229 */ /* 0x000fe20000000008 */
[----:B------:R-:W-:Y:S01]  /*0700*/  BSSY.RECONVERGENT B0, `(.L_x_711) ;  /* 0x0000051000007945 */ /* 0x000fe20003800200 */
[----:B-----5:R-:W-:Y:S01]  /*0710*/  DSETP.GE.AND P0, PT, R38, RZ, PT ;  /* 0x000000ff2600722a */ /* 0x020fe20003f06000 */
[----:B------:R-:W-:Y:S01]  /*0720*/  UMOV UR38, URZ ;  /* 0x000000ff00267c82 */ /* 0x000fe20008000000 */
[----:B------:R-:W-:Y:S02]  /*0730*/  IMAD.MOV.U32 R2, RZ, RZ, 0x0 ;  /* 0x00000000ff027424 */ /* 0x000fe400078e00ff */
[----:B------:R-:W2:Y:S01]  /*0740*/  LDC R0, c[0x0][0x434] ;  /* 0x00010d00ff007b82 */ /* 0x000ea20000000800 */
[----:B------:R-:W-:Y:S01]  /*0750*/  IMAD.MOV.U32 R3, RZ, RZ, 0x3ff00000 ;  /* 0x3ff00000ff037424 */ /* 0x000fe200078e00ff */
[----:B------:R-:W-:-:S02]  /*0760*/  DMUL R28, R28, R16 ;  /* 0x000000101c1c7228 */ /* 0x000fc40000000000 */
        /* <DEDUP_REMOVED lines=9> */
[----:B------:R-:W-:Y:S05]  /*0800*/  CALL.REL.NOINC `($_Z14calc_trans_isoPdS_S_S_S_S_S_S_S_S_S_S_S_S_S_dddddiiiiiiid$__internal_accurate_pow) ;  /* 0x0000004400f87944 */ /* 0x000fea0003c00000 */
[----:B------:R-:W-:Y:S05]  /*0810*/  BSYNC.RECONVERGENT B1 ;  /* 0x0000000000017941 */ /* 0x000fea0003800200 */
.L_x_713:
        /* <DEDUP_REMOVED lines=29> */
[----:B------:R-:W-:-:S07]  /*09f0*/  MOV R7, 0x40000000 ;  /* 0x4000000000077802 */ /* 0x000fce0000000f00 */
[----:B------:R-:W-:Y:S01]  /*0a00*/  DFMA R2, R4, R38, R2 ;  /* 0x000000260402722b */ /* 0x000fe20000000002 */
[----:B------:R-:W-:Y:S02]  /*0a10*/  IMAD.MOV.U32 R4, RZ, RZ, R8 ;  /* 0x000000ffff047224 */ /* 0x000fe400078e0008 */
[----:B------:R-:W-:-:S08]  /*0a20*/  IMAD.MOV.U32 R5, RZ, RZ, R9 ;  /* 0x000000ffff057224 */ /* 0x000fd000078e0009 */
[----:B------:R-:W-:Y:S05]  /*0a30*/  CALL.REL.NOINC `($_Z14calc_trans_isoPdS_S_S_S_S_S_S_S_S_S_S_S_S_S_dddddiiiiiiid$__internal_accurate_pow) ;  /* 0x00000044006c7944 */ /* 0x000fea0003c00000 */
[----:B------:R-:W-:Y:S05]  /*0a40*/  BSYNC.RECONVERGENT B1 ;  /* 0x0000000000017941 */ /* 0x000fea0003800200 */
.L_x_714:
        /* <DEDUP_REMOVED lines=13> */
.L_x_716:
[----:B------:R-:W-:Y:S05]  /*0b20*/  BSYNC.RECONVERGENT B1 ;  /* 0x0000000000017941 */ /* 0x000fea0003800200 */
.L_x_715:
        /* <DEDUP_REMOVED lines=14> */
.L_x_712:
[----:B------:R-:W-:Y:S05]  /*0c10*/  BSYNC.RECONVERGENT B0 ;  /* 0x0000000000007941 */ /* 0x000fea0003800200 */
.L_x_711:
[----:B------:R-:W0:Y:S08]  /*0c20*/  LDC R0, c[0x0][0x404] ;  /* 0x00010100ff007b82 */ /* 0x000e300000000800 */
[----:B------:R-:W1:Y:S01]  /*0c30*/  LDC.64 R8, c[0x0][0x400] ;  /* 0x00010000ff087b82 */ /* 0x000e620000000a00 */
[----:B0-----:R-:W1:Y:S01]  /*0c40*/  MUFU.RCP64H R5, R0 ;  /* 0x0000000000057308 */ /* 0x001e620000001800 */
[----:B------:R-:W-:-:S05]  /*0c50*/  VIADD R4, R0, 0x300402 ;  /* 0x0030040200047836 */ /* 0x000fca0000000000 */
[----:B------:R-:W-:Y:S01]  /*0c60*/  FSETP.GEU.AND P0, PT, |R4|, 5.8789094863358348022e-39, PT ;  /* 0x004004020400780b */ /* 0x000fe20003f0e200 */
[----:B-1----:R-:W-:-:S08]  /*0c70*/  DFMA R6, R4, -R8, 1 ;  /* 0x3ff000000406742b */ /* 0x002fd00000000808 */
[----:B------:R-:W-:-:S08]  /*0c80*/  DFMA R6, R6, R6, R6 ;  /* 0x000000060606722b */ /* 0x000fd00000000006 */
[----:B------:R-:W-:-:S08]  /*0c90*/  DFMA R6, R4, R6, R4 ;  /* 0x000000060406722b */ /* 0x000fd00000000004 */
[----:B------:R-:W-:-:S08]  /*0ca0*/  DFMA R8, R6, -R8, 1 ;  /* 0x3ff000000608742b */ /* 0x000fd00000000808 */
[----:B------:R-:W-:Y:S01]  /*0cb0*/  DFMA R4, R6, R8, R6 ;  /* 0x000000080604722b */ /* 0x000fe20000000006 */
[----:B------:R-:W-:Y:S10]  /*0cc0*/  @P0 BRA `(.L_x_717) ;  /* 0x0000000000240947 */ /* 0x000ff40003800000 */
[----:B------:R-:W0:Y:S01]  /*0cd0*/  LDCU.64 UR4, c[0x0][0x400] ;  /* 0x00008000ff0477ac */ /* 0x000e220008000a00 */
[----:B------:R-:W-:-:S04]  /*0ce0*/  LOP3.LUT R0, R0, 0x7fffffff, RZ, 0xc0, !PT ;  /* 0x7fffffff00007812 */ /* 0x000fc800078ec0ff */
[----:B------:R-:W-:Y:S02]  /*0cf0*/  IADD3 R8, PT, PT, R0, -0x100000, RZ ;  /* 0xfff0000000087810 */ /* 0x000fe40007ffe0ff */
[----:B------:R-:W-:Y:S01]  /*0d00*/  MOV R0, 0xd40 ;  /* 0x00000d4000007802 */ /* 0x000fe20000000f00 */
[----:B0-----:R-:W-:Y:S02]  /*0d10*/  IMAD.U32 R4, RZ, RZ, UR4 ;  /* 0x00000004ff047e24 */ /* 0x001fe4000f8e00ff */
[----:B------:R-:W-:-:S07]  /*0d20*/  IMAD.U32 R5, RZ, RZ, UR5 ;  /* 0x00000005ff057e24 */ /* 0x000fce000f8e00ff */
[----:B------:R-:W-:Y:S05]  /*0d30*/  CALL.REL.NOINC `($__internal_15_$__cuda_sm20_dblrcp_rn_slowpath_v3) ;  /* 0x0000003400e47944 */ /* 0x000fea0003c00000 */
[----:B------:R-:W-:Y:S02]  /*0d40*/  IMAD.MOV.U32 R4, RZ, RZ, R6 ;  /* 0x000000ffff047224 */ /* 0x000fe400078e0006 */
[----:B------:R-:W-:-:S07]  /*0d50*/  IMAD.MOV.U32 R5, RZ, RZ, R7 ;  /* 0x000000ffff057224 */ /* 0x000fce00078e0007 */
.L_x_717:
        /* <DEDUP_REMOVED lines=27> */
[----:B------:R-:W-:-:S07]  /*0f10*/  IMAD.MOV.U32 R11, RZ, RZ, R9 ;  /* 0x000000ffff0b7224 */ /* 0x000fce00078e0009 */
[----:B------:R-:W-:Y:S05]  /*0f20*/  CALL.REL.NOINC `($__internal_17_$__cuda_sm20_dsqrt_rn_f64_mediumpath_v1) ;  /* 0x0000003c00707944 */ /* 0x000fea0003c00000 */
[----:B------:R-:W-:Y:S02]  /*0f30*/  IMAD.MOV.U32 R6, RZ, RZ, R8 ;  /* 0x000000ffff067224 */ /* 0x000fe400078e0008 */
[----:B------:R-:W-:-:S07]  /*0f40*/  IMAD.MOV.U32 R7, RZ, RZ, R9 ;  /* 0x000000ffff077224 */ /* 0x000fce00078e0009 */
.L_x_719:
[----:B------:R-:W-:Y:S05]  /*0f50*/  BSYNC.RECONVERGENT B0 ;  /* 0x0000000000007941 */ /* 0x000fea0003800200 */
.L_x_718:
        /* <DEDUP_REMOVED lines=62> */
.L_x_721:
[----:B------:R-:W-:Y:S05]  /*1340*/  BSYNC.RECONVERGENT B0 ;  /* 0x0000000000007941 */ /* 0x000fea0003800200 */
.L_x_720:
        /* <DEDUP_REMOVED lines=14> */
[----:B------:R-:W-:Y:S05]  /*1430*/  CALL.REL.NOINC `($_Z14calc_trans_isoPdS_S_S_S_S_S_S_S_S_S_S_S_S_S_dddddiiiiiiid$__internal_accurate_pow) ;  /* 0x0000003800ec7944 */ /* 0x000fea0003c00000 */
[----:B------:R-:W-:Y:S05]  /*1440*/  BSYNC.RECONVERGENT B1 ;  /* 0x0000000000017941 */ /* 0x000fea0003800200 */
.L_x_724:
        /* <DEDUP_REMOVED lines=29> */
[----:B------:R-:W-:-:S07]  /*1620*/  IMAD.MOV.U32 R7, RZ, RZ, 0x40000000 ;  /* 0x40000000ff077424 */ /* 0x000fce00078e00ff */
[----:B------:R-:W-:Y:S01]  /*1630*/  DFMA R2, R4, R38, R2 ;  /* 0x000000260402722b */ /* 0x000fe20000000002 */
[----:B------:R-:W-:Y:S02]  /*1640*/  IMAD.MOV.U32 R4, RZ, RZ, R8 ;  /* 0x000000ffff047224 */ /* 0x000fe400078e0008 */
[----:B------:R-:W-:-:S08]  /*1650*/  IMAD.MOV.U32 R5, RZ, RZ, R9 ;  /* 0x000000ffff057224 */ /* 0x000fd000078e0009 */
[----:B------:R-:W-:Y:S05]  /*1660*/  CALL.REL.NOINC `($_Z14calc_trans_isoPdS_S_S_S_S_S_S_S_S_S_S_S_S_S_dddddiiiiiiid$__internal_accurate_pow) ;  /* 0x0000003800607944 */ /* 0x000fea0003c00000 */
[----:B------:R-:W-:Y:S05]  /*1670*/  BSYNC.RECONVERGENT B1 ;  /* 0x0000000000017941 */ /* 0x000fea0003800200 */
.L_x_725:
        /* <DEDUP_REMOVED lines=13> */
.L_x_727:
[----:B------:R-:W-:Y:S05]  /*1750*/  BSYNC.RECONVERGENT B1 ;  /* 0x0000000000017941 */ /* 0x000fea0003800200 */
.L_x_726:
        /* <DEDUP_REMOVED lines=13> */
.L_x_723:
[----:B------:R-:W-:Y:S05]  /*1830*/  BSYNC.RECONVERGENT B0 ;  /* 0x0000000000007941 */ /* 0x000fea0003800200 */
.L_x_722:
[----:B------:R-:W-:Y:S01]  /*1840*/  DMUL R12, R36, R4 ;  /* 0x00000004240c7228 */ /* 0x000fe20000000000 */
[----:B------:R-:W-:Y:S01]  /*1850*/  IMAD.MOV.U32 R2, RZ, RZ, 0x1 ;  /* 0x00000001ff027424 */ /* 0x000fe200078e00ff */
[----:B------:R-:W-:Y:S01]  /*1860*/  DADD R14, -R22, R4 ;  /* 0x00000000160e7229 */ /* 0x000fe20000000104 */
[----:B------:R-:W-:Y:S03]  /*1870*/  BSSY.RECONVERGENT B1, `(.L_x_728) ;  /* 0x0000011000017945 */ /* 0x000fe60003800200 */
[----:B------:R-:W0:Y:S06]  /*1880*/  MUFU.RCP64H R3, R13 ;  /* 0x0000000d00037308 */ /* 0x000e2c0000001800 */
        /* <DEDUP_REMOVED lines=9> */
[----:B------:R-:W0:Y:S09]  /*1920*/  LDC R2, c[0x0][0x434] ;  /* 0x00010d00ff027b82 */ /* 0x000e320000000800 */
[----:B------:R-:W-:-:S05]  /*1930*/  FFMA R0, RZ, R13, R9 ;  /* 0x0000000dff007223 */ /* 0x000fca0000000009 */
[----:B------:R-:W-:-:S13]  /*1940*/  FSETP.GT.AND P0, PT, |R0|, 1.469367938527859385e-39, PT ;  /* 0x001000000000780b */ /* 0x000fda0003f04200 */
[----:B------:R-:W-:Y:S05]  /*1950*/  @P0 BRA P1, `(.L_x_729) ;  /* 0x0000000000080947 */ /* 0x000fea0000800000 */
[----:B------:R-:W-:-:S07]  /*1960*/  MOV R4, 0x1980 ;  /* 0x0000198000047802 */ /* 0x000fce0000000f00 */
[----:B0-----:R-:W-:Y:S05]  /*1970*/  CALL.REL.NOINC `($__internal_16_$__cuda_sm20_div_rn_f64_full) ;  /* 0x0000002c00747944 */ /* 0x001fea0003c00000 */
.L_x_729:
[----:B------:R-:W-:Y:S05]  /*1980*/  BSYNC.RECONVERGENT B1 ;  /* 0x0000000000017941 */ /* 0x000fea0003800200 */
.L_x_728:
[----:B------:R-:W1:Y:S01]  /*1990*/  MUFU.RSQ64H R5, R9 ;  /* 0x0000000900057308 */ /* 0x000e620000001c00 */
[----:B------:R-:W-:Y:S01]  /*19a0*/  VIADD R4, R9, 0xfcb00000 ;  /* 0xfcb0000009047836 */ /* 0x000fe20000000000 */
[----:B------:R-:W-:Y:S01]  /*19b0*/  BSSY.RECONVERGENT B0, `(.L_x_730) ;  /* 0x0000015000007945 */ /* 0x000fe20003800200 */
[----:B------:R-:W-:Y:S02]  /*19c0*/  IMAD.MOV.U32 R10, RZ, RZ, 0x0 ;  /* 0x00000000ff0a7424 */ /* 0x000fe400078e00ff */
[----:B------:R-:W-:Y:S01]  /*19d0*/  IMAD.MOV.U32 R11, RZ, RZ, 0x3fd80000 ;  /* 0x3fd80000ff0b7424 */ /* 0x000fe200078e00ff */
[----:B------:R-:W-:Y:S01]  /*19e0*/  ISETP.GE.U32.AND P0, PT, R4, 0x7ca00000, PT ;  /* 0x7ca000000400780c */ /* 0x000fe20003f06070 */
[----:B-1----:R-:W-:-:S08]  /*19f0*/  DMUL R6, R4, R4 ;  /* 0x0000000404067228 */ /* 0x002fd00000000000 */
        /* <DEDUP_REMOVED lines=12> */
[----:B------:R-:W-:-:S07]  /*1ac0*/  MOV R0, 0x1ae0 ;  /* 0x00001ae000007802 */ /* 0x000fce0000000f00 */
[----:B0-----:R-:W-:Y:S05]  /*1ad0*/  CALL.REL.NOINC `($__internal_17_$__cuda_sm20_dsqrt_rn_f64_mediumpath_v1) ;  /* 0x0000003000847944 */ /* 0x001fea0003c00000 */
[----:B------:R-:W-:Y:S02]  /*1ae0*/  IMAD.MOV.U32 R6, RZ, RZ, R8 ;  /* 0x000000ffff067224 */ /* 0x000fe400078e0008 */
[----:B------:R-:W-:-:S07]  /*1af0*/  IMAD.MOV.U32 R7, RZ, RZ, R9 ;  /* 0x000000ffff077224 */ /* 0x000fce00078e0009 */
.L_x_731:
[----:B------:R-:W-:Y:S05]  /*1b00*/  BSYNC.RECONVERGENT B0 ;  /* 0x0000000000007941 */ /* 0x000fea0003800200 */
.L_x_730:
[----:B------:R-:W1:Y:S01]  /*1b10*/  LDCU.64 UR4, c[0x0][0x440] ;  /* 0x00008800ff0477ac */ /* 0x000e620008000a00 */
[----:B------:R-:W-:Y:S01]  /*1b20*/  DSETP.GE.AND P0, PT, R38, RZ, PT ;  /* 0x000000ff2600722a */ /* 0x000fe20003f06000 */
[----:B------:R-:W-:Y:S01]  /*1b30*/  BSSY.RECONVERGENT B0, `(.L_x_732) ;  /* 0x000004b000007945 */ /* 0x000fe20003800200 */
[----:B------:R-:W-:Y:S02]  /*1b40*/  IMAD.MOV.U32 R4, RZ, RZ, 0x0 ;  /* 0x00000000ff047424 */ /* 0x000fe400078e00ff */
[----:B------:R-:W-:Y:S02]  /*1b50*/  IMAD.MOV.U32 R5, RZ, RZ, 0x3ff00000 ;  /* 0x3ff00000ff057424 */ /* 0x000fe400078e00ff */
[----:B-1----:R-:W-:-:S06]  /*1b60*/  DSETP.LEU.OR P0, PT, R22, UR4, !P0 ;  /* 0x0000000416007e2a */ /* 0x002fcc000c70b400 */
[----:B0-----:R-:W-:Y:S01]  /*1b70*/  ISETP.NE.OR P0, PT, R2, 0x1, P0 ;  /* 0x000000010200780c */ /* 0x001fe20000705670 */
[----:B------:R-:W-:-:S12]  /*1b80*/  DADD R2, -R6, 1 ;  /* 0x3ff0000006027429 */ /* 0x000fd80000000100 */
[----:B------:R-:W-:Y:S05]  /*1b90*/  @P0 BRA `(.L_x_733) ;  /* 0x0000000400100947 */ /* 0x000fea0003800000 */
[----:B------:R-:W-:Y:S01]  /*1ba0*/  DADD R4, -RZ, |R38| ;  /* 0x00000000ff047229 */ /* 0x000fe20000000526 */
[----:B------:R-:W-:Y:S01]  /*1bb0*/  BSSY.RECONVERGENT B1, `(.L_x_734) ;  /* 0x0000004000017945 */ /* 0x000fe20003800200 */
[----:B------:R-:W-:Y:S01]  /*1bc0*/  IMAD.MOV.U32 R7, RZ, RZ, 0x40000000 ;  /* 0x40000000ff077424 */ /* 0x000fe200078e00ff */
[----:B------:R-:W-:-:S08]  /*1bd0*/  MOV R0, 0x1bf0 ;  /* 0x00001bf000007802 */ /* 0x000fd00000000f00 */
[----:B------:R-:W-:Y:S05]  /*1be0*/  CALL.REL.NOINC `($_Z14calc_trans_isoPdS_S_S_S_S_S_S_S_S_S_S_S_S_S_dddddiiiiiiid$__internal_accurate_pow) ;  /* 0x0000003400007944 */ /* 0x000fea0003c00000 */
[----:B------:R-:W-:Y:S05]  /*1bf0*/  BSYNC.RECONVERGENT B1 ;  /* 0x0000000000017941 */ /* 0x000fea0003800200 */
.L_x_734:
        /* <DEDUP_REMOVED lines=35> */
.L_x_735:
        /* <DEDUP_REMOVED lines=13> */
.L_x_737:
[----:B------:R-:W-:Y:S05]  /*1f00*/  BSYNC.RECONVERGENT B1 ;  /* 0x0000000000017941 */ /* 0x000fea0003800200 */
.L_x_736:
        /* <DEDUP_REMOVED lines=13> */
.L_x_733:
[----:B------:R-:W-:Y:S05]  /*1fe0*/  BSYNC.RECONVERGENT B0 ;  /* 0x0000000000007941 */ /* 0x000fea0003800200 */
.L_x_732:
[----:B------:R-:W-:Y:S01]  /*1ff0*/  DMUL R12, R36, R4 ;  /* 0x00000004240c7228 */ /* 0x000fe20000000000 */
[----:B------:R-:W-:Y:S01]  /*2000*/  MOV R6, 0x1 ;  /* 0x0000000100067802 */ /* 0x000fe20000000f00 */
[----:B------:R-:W-:Y:S01]  /*2010*/  DADD R14, -R22, R4 ;  /* 0x00000000160e7229 */ /* 0x000fe20000000104 */
[----:B------:R-:W0:Y:S01]  /*2020*/  LDC R19, c[0x0][0x434] ;  /* 0x00010d00ff137b82 */ /* 0x000e220000000800 */
[----:B------:R-:W-:Y:S01]  /*2030*/  BSSY.RECONVERGENT B1, `(.L_x_738) ;  /* 0x0000011000017945 */ /* 0x000fe20003800200 */
[----:B------:R-:W-:Y:S01]  /*2040*/  DMUL R2, R2, 0.5 ;  /* 0x3fe0000002027828 */ /* 0x000fe20000000000 */
        /* <DEDUP_REMOVED lines=13> */
[----:B------:R-:W-:-:S07]  /*2120*/  MOV R4, 0x2140 ;  /* 0x0000214000047802 */ /* 0x000fce0000000f00 */
[----:B------:R-:W-:Y:S05]  /*2130*/  CALL.REL.NOINC `($__internal_16_$__cuda_sm20_div_rn_f64_full) ;  /* 0x0000002400847944 */ /* 0x000fea0003c00000 */
.L_x_739:
[----:B------:R-:W-:Y:S05]  /*2140*/  BSYNC.RECONVERGENT B1 ;  /* 0x0000000000017941 */ /* 0x000fea0003800200 */
.L_x_738:
        /* <DEDUP_REMOVED lines=18> */
[----:B------:R-:W-:Y:S01]  /*2270*/  MOV R0, 0x22a0 ;  /* 0x000022a000007802 */ /* 0x000fe20000000f00 */
[----:B------:R-:W-:-:S07]  /*2280*/  IMAD.MOV.U32 R6, RZ, RZ, R4 ;  /* 0x000000ffff067224 */ /* 0x000fce00078e0004 */
[----:B------:R-:W-:Y:S05]  /*2290*/  CALL.REL.NOINC `($__internal_17_$__cuda_sm20_dsqrt_rn_f64_mediumpath_v1) ;  /* 0x0000002800947944 */ /* 0x000fea0003c00000 */
[----:B------:R-:W-:Y:S01]  /*22a0*/  IMAD.MOV.U32 R6, RZ, RZ, R8 ;  /* 0x000000ffff067224 */ /* 0x000fe200078e0008 */
[----:B------:R-:W-:-:S07]  /*22b0*/  MOV R7, R9 ;  /* 0x0000000900077202 */ /* 0x000fce0000000f00 */
.L_x_741:
[----:B------:R-:W-:Y:S05]  /*22c0*/  BSYNC.RECONVERGENT B0 ;  /* 0x0000000000007941 */ /* 0x000fea0003800200 */
.L_x_740:
[----:B------:R-:W-:Y:S01]  /*22d0*/  DADD R6, R6, 1 ;  /* 0x3ff0000006067429 */ /* 0x000fe20000000000 */
[----:B------:R-:W0:Y:S01]  /*22e0*/  LDC.64 R14, c[0x0][0x390] ;  /* 0x0000e400ff0e7b82 */ /* 0x000e220000000a00 */
[----:B------:R-:W-:Y:S01]  /*22f0*/  DMUL R8, R16, R16 ;  /* 0x0000001010087228 */ /* 0x000fe20000000000 */
[----:B------:R-:W1:Y:S01]  /*2300*/  LDCU.64 UR4, c[0x0][0x440] ;  /* 0x00008800ff0477ac */ /* 0x000e620008000a00 */
[----:B------:R-:W-:Y:S01]  /*2310*/  DMUL R4, R2, R2 ;  /* 0x0000000202047228 */ /* 0x000fe20000000000 */
[----:B------:R-:W-:Y:S01]  /*2320*/  BSSY.RECONVERGENT B0, `(.L_x_742) ;  /* 0x000005c000007945 */ /* 0x000fe20003800200 */
[----:B------:R-:W-:Y:S02]  /*2330*/  DSETP.GE.AND P0, PT, R38, RZ, PT ;  /* 0x000000ff2600722a */ /* 0x000fe40003f06000 */
[----:B------:R-:W-:Y:S01]  /*2340*/  DMUL R6, R6, 0.5 ;  /* 0x3fe0000006067828 */ /* 0x000fe20000000000 */
[----:B------:R-:W2:Y:S07]  /*2350*/  LDC.64 R20, c[0x0][0x398] ;  /* 0x0000e600ff147b82 */ /* 0x000eae0000000a00 */
[-C--:B------:R-:W-:Y:S01]  /*2360*/  DMUL R10, R6, R6.reuse ;  /* 0x00000006060a7228 */ /* 0x080fe20000000000 */
[----:B------:R-:W3:Y:S01]  /*2370*/  LDC.64 R24, c[0x0][0x3a0] ;  /* 0x0000e800ff187b82 */ /* 0x000ee20000000a00 */
[----:B------:R-:W-:-:S02]  /*2380*/  DMUL R2, R2, R6 ;  /* 0x0000000602027228 */ /* 0x000fc40000000000 */
[----:B------:R-:W-:Y:S02]  /*2390*/  DADD R6, -R8, 1 ;  /* 0x3ff0000008067429 */ /* 0x000fe40000000100 */
[----:B-1----:R-:W-:Y:S02]  /*23a0*/  DSETP.LEU.OR P0, PT, R22, UR4, !P0 ;  /* 0x0000000416007e2a */ /* 0x002fe4000c70b400 */
[C-C-:B------:R-:W-:Y:S02]  /*23b0*/  DADD R12, R4.reuse, -R10.reuse ;  /* 0x00000000040c7229 */ /* 0x140fe4000000080a */
[----:B------:R-:W-:Y:S02]  /*23c0*/  DFMA R4, R4, R8, -R10 ;  /* 0x000000080404722b */ /* 0x000fe4000000080a */
[----:B------:R-:W-:Y:S01]  /*23d0*/  DMUL R8, R2, R6 ;  /* 0x0000000602087228 */ /* 0x000fe20000000000 */
[----:B------:R-:W-:Y:S01]  /*23e0*/  ISETP.NE.OR P0, PT, R19, 0x1, P0 ;  /* 0x000000011300780c */ /* 0x000fe20000705670 */
[----:B0-----:R-:W-:-:S02]  /*23f0*/  IMAD.WIDE R6, R18, 0x8, R14 ;  /* 0x0000000812067825 */ /* 0x001fc400078e020e */
[----:B------:R-:W-:Y:S02]  /*2400*/  DMUL R12, R12, R16 ;  /* 0x000000100c0c7228 */ /* 0x000fe40000000000 */
[C---:B--2---:R-:W-:Y:S01]  /*2410*/  IMAD.WIDE R10, R18.reuse, 0x8, R20 ;  /* 0x00000008120a7825 */ /* 0x044fe200078e0214 */
[----:B------:R0:W-:Y:S03]  /*2420*/  STG.E.64 desc[UR36][R6.64], R4 ;  /* 0x0000000406007986 */ /* 0x0001e6000c101b24 */
[----:B------:R-:W-:Y:S01]  /*2430*/  IMAD.MOV.U32 R2, RZ, RZ, 0x0 ;  /* 0x00000000ff027424 */ /* 0x000fe200078e00ff */
[----:B------:R0:W-:Y:S01]  /*2440*/  STG.E.64 desc[UR36][R10.64], R8 ;  /* 0x000000080a007986 */ /* 0x0001e2000c101b24 */
[----:B------:R-:W-:Y:S02]  /*2450*/  IMAD.MOV.U32 R3, RZ, RZ, 0x3ff00000 ;  /* 0x3ff00000ff037424 */ /* 0x000fe400078e00ff */
[----:B---3--:R-:W-:-:S05]  /*2460*/  IMAD.WIDE R14, R18, 0x8, R24 ;  /* 0x00000008120e7825 */ /* 0x008fca00078e0218 */
[----:B------:R0:W-:Y:S01]  /*2470*/  STG.E.64 desc[UR36][R14.64], R12 ;  /* 0x0000000c0e007986 */ /* 0x0001e2000c101b24 */
[----:B------:R-:W-:Y:S05]  /*2480*/  @P0 BRA `(.L_x_743) ;  /* 0x0000000400140947 */ /* 0x000fea0003800000 */
[----:B0-----:R-:W-:Y:S01]  /*2490*/  DADD R4, -RZ, |R38| ;  /* 0x00000000ff047229 */ /* 0x001fe20000000526 */
[----:B------:R-:W-:Y:S01]  /*24a0*/  BSSY.RECONVERGENT B1, `(.L_x_744) ;  /* 0x0000004000017945 */ /* 0x000fe20003800200 */
[----:B------:R-:W-:Y:S01]  /*24b0*/  IMAD.MOV.U32 R7, RZ, RZ, 0x40000000 ;  /* 0x40000000ff077424 */ /* 0x000fe200078e00ff */
[----:B------:R-:W-:-:S08]  /*24c0*/  MOV R0, 0x24e0 ;  /* 0x000024e000007802 */ /* 0x000fd00000000f00 */
[----:B------:R-:W-:Y:S05]  /*24d0*/  CALL.REL.NOINC `($_Z14calc_trans_isoPdS_S_S_S_S_S_S_S_S_S_S_S_S_S_dddddiiiiiiid$__internal_accurate_pow) ;  /* 0x0000002800c47944 */ /* 0x000fea0003c00000 */
[----:B------:R-:W-:Y:S05]  /*24e0*/  BSYNC.RECONVERGENT B1 ;  /* 0x0000000000017941 */ /* 0x000fea0003800200 */
.L_x_744:
        /* <DEDUP_REMOVED lines=31> */
[----:B------:R-:W-:Y:S01]  /*26e0*/  IMAD.MOV.U32 R4, RZ, RZ, R8 ;  /* 0x000000ffff047224 */ /* 0x000fe200078e0008 */
[----:B------:R-:W-:-:S09]  /*26f0*/  MOV R5, R9 ;  /* 0x0000000900057202 */ /* 0x000fd20000000f00 */
[----:B------:R-:W-:Y:S05]  /*2700*/  CALL.REL.NOINC `($_Z14calc_trans_isoPdS_S_S_S_S_S_S_S_S_S_S_S_S_S_dddddiiiiiiid$__internal_accurate_pow) ;  /* 0x0000002800387944 */ /* 0x000fea0003c00000 */
[----:B------:R-:W-:Y:S05]  /*2710*/  BSYNC.RECONVERGENT B1 ;  /* 0x0000000000017941 */ /* 0x000fea0003800200 */
.L_x_745:
        /* <DEDUP_REMOVED lines=13> */
.L_x_747:
[----:B------:R-:W-:Y:S05]  /*27f0*/  BSYNC.RECONVERGENT B1 ;  /* 0x0000000000017941 */ /* 0x000fea0003800200 */
.L_x_746:
        /* <DEDUP_REMOVED lines=14> */
.L_x_743:
[----:B------:R-:W-:Y:S05]  /*28e0*/  BSYNC.RECONVERGENT B0 ;  /* 0x0000000000007941 */ /* 0x000fea0003800200 */
.L_x_742:
[----:B------:R-:W1:Y:S01]  /*28f0*/  LDCU UR4, c[0x0][0x40c] ;  /* 0x00008180ff0477ac */ /* 0x000e620008000800 */
[----:B0-----:R-:W0:Y:S01]  /*2900*/  LDC.64 R8, c[0x0][0x408] ;  /* 0x00010200ff087b82 */ /* 0x001e220000000a00 */
[----:B------:R-:W-:Y:S01]  /*2910*/  IMAD.MOV.U32 R4, RZ, RZ, 0x1 ;  /* 0x00000001ff047424 */ /* 0x000fe200078e00ff */
[----:B------:R-:W-:Y:S06]  /*2920*/  BSSY.RECONVERGENT B1, `(.L_x_748) ;  /* 0x0000017000017945 */ /* 0x000fec0003800200 */
[----:B------:R-:W2:Y:S01]  /*2930*/  LDC.64 R14, c[0x0][0x400] ;  /* 0x00010000ff0e7b82 */ /* 0x000ea20000000a00 */
[----:B-1----:R-:W0:Y:S01]  /*2940*/  MUFU.RCP64H R5, UR4 ;  /* 0x0000000400057d08 */ /* 0x002e220008001800 */
[----:B--2---:R-:W-:-:S02]  /*2950*/  DMUL R14, R38, R14 ;  /* 0x0000000e260e7228 */ /* 0x004fc40000000000 */
[----:B0-----:R-:W-:-:S08]  /*2960*/  DFMA R6, R4, -R8, 1 ;  /* 0x3ff000000406742b */ /* 0x001fd00000000808 */
[----:B------:R-:W-:Y:S01]  /*2970*/  DFMA R6, R6, R6, R6 ;  /* 0x000000060606722b */ /* 0x000fe20000000006 */
[----:B------:R-:W-:-:S07]  /*2980*/  FSETP.GEU.AND P1, PT, |R15|, 6.5827683646048100446e-37, PT ;  /* 0x036000000f00780b */ /* 0x000fce0003f2e200 */
        /* <DEDUP_REMOVED lines=13> */
[----:B------:R-:W-:Y:S05]  /*2a60*/  CALL.REL.NOINC `($__internal_16_$__cuda_sm20_div_rn_f64_full) ;  /* 0x0000001c00387944 */ /* 0x000fea0003c00000 */
[----:B------:R-:W-:Y:S02]  /*2a70*/  IMAD.MOV.U32 R16, RZ, RZ, R8 ;  /* 0x000000ffff107224 */ /* 0x000fe400078e0008 */
[----:B------:R-:W-:-:S07]  /*2a80*/  IMAD.MOV.U32 R17, RZ, RZ, R9 ;  /* 0x000000ffff117224 */ /* 0x000fce00078e0009 */
.L_x_749:
[----:B------:R-:W-:Y:S05]  /*2a90*/  BSYNC.RECONVERGENT B1 ;  /* 0x0000000000017941 */ /* 0x000fea0003800200 */
.L_x_748:
[----:B------:R-:W0:Y:S01]  /*2aa0*/  LDCU.64 UR4, c[0x0][0x400] ;  /* 0x00008000ff0477ac */ /* 0x000e220008000a00 */
[----:B------:R-:W-:Y:S01]  /*2ab0*/  DFMA R44, R36, R2, R16 ;  /* 0x00000002242c722b */ /* 0x000fe20000000010 */
[----:B------:R-:W-:Y:S01]  /*2ac0*/  BSSY.RECONVERGENT B0, `(.L_x_750) ;  /* 0x0000005000007945 */ /* 0x000fe20003800200 */
[----:B------:R-:W-:Y:S01]  /*2ad0*/  IMAD.MOV.U32 R7, RZ, RZ, -0x40000000 ;  /* 0xc0000000ff077424 */ /* 0x000fe200078e00ff */
[----:B------:R-:W-:Y:S01]  /*2ae0*/  MOV R0, 0x2b10 ;  /* 0x00002b1000007802 */ /* 0x000fe20000000f00 */
[----:B0-----:R-:W-:-:S11]  /*2af0*/  DADD R4, -RZ, |UR4| ;  /* 0x40000004ff047e29 */ /* 0x001fd60008000100 */
[----:B------:R-:W-:Y:S05]  /*2b00*/  CALL.REL.NOINC `($_Z14calc_trans_isoPdS_S_S_S_S_S_S_S_S_S_S_S_S_S_dddddiiiiiiid$__internal_accurate_pow) ;  /* 0x0000002400387944 */ /* 0x000fea0003c00000 */
[----:B------:R-:W-:Y:S05]  /*2b10*/  BSYNC.RECONVERGENT B0 ;  /* 0x0000000000007941 */ /* 0x000fea0003800200 */
.L_x_750:
[----:B------:R-:W0:Y:S01]  /*2b20*/  LDC.64 R34, c[0x0][0x400] ;  /* 0x00010000ff227b82 */ /* 0x000e220000000a00 */
[----:B------:R-:W-:Y:S01]  /*2b30*/  IMAD.MOV.U32 R32, RZ, RZ, R4 ;  /* 0x000000ffff207224 */ /* 0x000fe200078e0004 */
[----:B------:R-:W1:Y:S01]  /*2b40*/  LDCU.64 UR4, c[0x0][0x410] ;  /* 0x00008200ff0477ac */ /* 0x000e620008000a00 */
[----:B------:R-:W-:Y:S02]  /*2b50*/  IMAD.MOV.U32 R33, RZ, RZ, R5 ;  /* 0x000000ffff217224 */ /* 0x000fe400078e0005 */
[----:B------:R-:W-:Y:S02]  /*2b60*/  IMAD.MOV.U32 R4, RZ, RZ, R32 ;  /* 0x000000ffff047224 */ /* 0x000fe400078e0020 */
[----:B------:R-:W-:Y:S01]  /*2b70*/  IMAD.MOV.U32 R5, RZ, RZ, R33 ;  /* 0x000000ffff057224 */ /* 0x000fe200078e0021 */
[C---:B0-----:R-:W-:Y:S02]  /*2b80*/  DADD R40, R34.reuse, -2 ;  /* 0xc000000022287429 */ /* 0x041fe40000000000 */
[----:B------:R-:W-:-:S02]  /*2b90*/  DSETP.NEU.AND P2, PT, R34, RZ, PT ;  /* 0x000000ff2200722a */ /* 0x000fc40003f4d000 */
[----:B------:R-:W-:-:S04]  /*2ba0*/  DSETP.NEU.AND P1, PT, R34, 1, PT ;  /* 0x3ff000002200742a */ /* 0x000fc80003f2d000 */
[----:B------:R-:W-:Y:S02]  /*2bb0*/  P2R R0, PR, RZ, 0x4 ;  /* 0x00000004ff007803 */ /* 0x000fe40000000000 */
[----:B------:R-:W-:-:S04]  /*2bc0*/  LOP3.LUT R40, R41, 0x7ff00000, RZ, 0xc0, !PT ;  /* 0x7ff0000029287812 */ /* 0x000fc800078ec0ff */
[----:B------:R-:W-:Y:S02]  /*2bd0*/  ISETP.NE.AND P0, PT, R40, 0x7ff00000, PT ;  /* 0x7ff000002800780c */ /* 0x000fe40003f05270 */
[----:B------:R-:W-:Y:S01]  /*2be0*/  @!P2 IMAD.MOV.U32 R4, RZ, RZ, 0x0 ;  /* 0x00000000ff04a424 */ /* 0x000fe200078e00ff */
[----:B------:R-:W-:Y:S02]  /*2bf0*/  @!P2 MOV R5, 0x7ff00000 ;  /* 0x7ff000000005a802 */ /* 0x000fe40000000f00 */
[----:B------:R-:W-:Y:S02]  /*2c00*/  P2R R0, PR, RZ, 0x1 ;  /* 0x00000001ff007803 */ /* 0x000fe40000000000 */
[----:B------:R-:W-:-:S06]  /*2c10*/  P2R R0, PR, RZ, 0x2 ;  /* 0x00000002ff007803 */ /* 0x000fcc0000000000 */
[----:B-1----:R-:W-:Y:S05]  /*2c20*/  @P0 BRA `(.L_x_751) ;  /* 0x0000000000140947 */ /* 0x002fea0003800000 */
[----:B------:R-:W-:-:S14]  /*2c30*/  DSETP.NAN.AND P0, PT, R34, R34, PT ;  /* 0x000000222200722a */ /* 0x000fdc0003f08000 */
[----:B------:R-:W-:Y:S01]  /*2c40*/  @P0 DADD R4, R34, -2 ;  /* 0xc000000022040429 */ /* 0x000fe20000000000 */
[----:B------:R-:W-:Y:S10]  /*2c50*/  @P0 BRA `(.L_x_751) ;  /* 0x0000000000080947 */ /* 0x000ff40003800000 */
[----:B------:R-:W-:-:S14]  /*2c60*/  DSETP.NEU.AND P0, PT, |R34|, +INF , PT ;  /* 0x7ff000002200742a */ /* 0x000fdc0003f0d200 */
[----:B------:R-:W-:-:S07]  /*2c70*/  @!P0 CS2R R4, SRZ ;  /* 0x0000000000048805 */ /* 0x000fce000001ff00 */
.L_x_751:
[----:B------:R-:W-:Y:S01]  /*2c80*/  FSEL R26, R4, RZ, P1 ;  /* 0x000000ff041a7208 */ /* 0x000fe20000800000 */
[----:B------:R-:W-:Y:S01]  /*2c90*/  DADD R6, -RZ, |UR4| ;  /* 0x40000004ff067e29 */ /* 0x000fe20008000100 */
[----:B------:R-:W-:Y:S01]  /*2ca0*/  FSEL R27, R5, 1.875, P1 ;  /* 0x3ff00000051b7808 */ /* 0x000fe20000800000 */
[----:B------:R-:W-:Y:S01]  /*2cb0*/  DADD R4, -R22, R2 ;  /* 0x0000000016047229 */ /* 0x000fe20000000102 */
[----:B------:R-:W-:Y:S01]  /*2cc0*/  BSSY.RECONVERGENT B0, `(.L_x_752) ;  /* 0x0000008000007945 */ /* 0x000fe20003800200 */
[----:B------:R-:W-:-:S03]  /*2cd0*/  MOV R0, 0x2d40 ;  /* 0x00002d4000007802 */ /* 0x000fc60000000f00 */
[----:B------:R-:W-:-:S08]  /*2ce0*/  DMUL R26, R2, R26 ;  /* 0x0000001a021a7228 */ /* 0x000fd00000000000 */
[----:B------:R-:W-:Y:S01]  /*2cf0*/  DMUL R26, R26, R4 ;  /* 0x000000041a1a7228 */ /* 0x000fe20000000000 */
[----:B------:R-:W-:Y:S02]  /*2d00*/  IMAD.MOV.U32 R5, RZ, RZ, R7 ;  /* 0x000000ffff057224 */ /* 0x000fe400078e0007 */
[----:B------:R-:W-:Y:S02]  /*2d10*/  IMAD.MOV.U32 R4, RZ, RZ, R6 ;  /* 0x000000ffff047224 */ /* 0x000fe400078e0006 */
[----:B------:R-:W-:-:S07]  /*2d20*/  IMAD.MOV.U32 R7, RZ, RZ, -0x40000000 ;  /* 0xc0000000ff077424 */ /* 0x000fce00078e00ff */
[----:B------:R-:W-:Y:S05]  /*2d30*/  CALL.REL.NOINC `($_Z14calc_trans_isoPdS_S_S_S_S_S_S_S_S_S_S_S_S_S_dddddiiiiiiid$__internal_accurate_pow) ;  /* 0x0000002000ac7944 */ /* 0x000fea0003c00000 */
[----:B------:R-:W-:Y:S05]  /*2d40*/  BSYNC.RECONVERGENT B0 ;  /* 0x0000000000007941 */ /* 0x000fea0003800200 */
.L_x_752:
[----:B------:R-:W0:Y:S01]  /*2d50*/  LDC R0, c[0x0][0x404] ;  /* 0x00010100ff007b82 */ /* 0x000e220000000800 */
[----:B------:R-:W-:Y:S02]  /*2d60*/  IMAD.MOV.U32 R28, RZ, RZ, R4 ;  /* 0x000000ffff1c7224 */ /* 0x000fe400078e0004 */
[----:B------:R-:W-:Y:S02]  /*2d70*/  IMAD.MOV.U32 R29, RZ, RZ, R5 ;  /* 0x000000ffff1d7224 */ /* 0x000fe400078e0005 */
[----:B------:R-:W-:Y:S02]  /*2d80*/  IMAD.MOV.U32 R4, RZ, RZ, R28 ;  /* 0x000000ffff047224 */ /* 0x000fe400078e001c */
[----:B------:R-:W-:Y:S01]  /*2d90*/  IMAD.MOV.U32 R5, RZ, RZ, R29 ;  /* 0x000000ffff057224 */ /* 0x000fe200078e001d */
[----:B------:R-:W1:Y:S08]  /*2da0*/  LDC.64 R30, c[0x0][0x410] ;  /* 0x00010400ff1e7b82 */ /* 0x000e700000000a00 */
[----:B------:R-:W2:Y:S01]  /*2db0*/  LDC.64 R10, c[0x0][0x400] ;  /* 0x00010000ff0a7b82 */ /* 0x000ea20000000a00 */
[----:B0-----:R-:W2:Y:S01]  /*2dc0*/  MUFU.RCP64H R9, R0 ;  /* 0x0000000000097308 */ /* 0x001ea20000001800 */
[----:B------:R-:W-:Y:S01]  /*2dd0*/  VIADD R8, R0, 0x300402 ;  /* 0x0030040200087836 */ /* 0x000fe20000000000 */
[----:B-1----:R-:W-:-:S02]  /*2de0*/  DADD R6, R30, -2 ;  /* 0xc00000001e067429 */ /* 0x002fc40000000000 */
[C---:B------:R-:W-:Y:S02]  /*2df0*/  DSETP.NEU.AND P2, PT, R30.reuse, RZ, PT ;  /* 0x000000ff1e00722a */ /* 0x040fe40003f4d000 */
[----:B------:R-:W-:-:S04]  /*2e00*/  DSETP.NEU.AND P0, PT, R30, 1, PT ;  /* 0x3ff000001e00742a */ /* 0x000fc80003f0d000 */
[----:B------:R-:W-:Y:S01]  /*2e10*/  P2R R6, PR, RZ, 0x4 ;  /* 0x00000004ff067803 */ /* 0x000fe20000000000 */
[----:B--2---:R-:W-:Y:S01]  /*2e20*/  DFMA R12, R8, -R10, 1 ;  /* 0x3ff00000080c742b */ /* 0x004fe2000000080a */
[----:B------:R-:W-:-:S04]  /*2e30*/  LOP3.LUT R19, R7, 0x7ff00000, RZ, 0xc0, !PT ;  /* 0x7ff0000007137812 */ /* 0x000fc800078ec0ff */
[----:B------:R-:W-:Y:S02]  /*2e40*/  ISETP.NE.AND P1, PT, R19, 0x7ff00000, PT ;  /* 0x7ff000001300780c */ /* 0x000fe40003f25270 */
[----:B------:R-:W-:Y:S01]  /*2e50*/  @!P2 MOV R4, 0x0 ;  /* 0x000000000004a802 */ /* 0x000fe20000000f00 */
[----:B------:R-:W-:Y:S01]  /*2e60*/  DFMA R12, R12, R12, R12 ;  /* 0x0000000c0c0c722b */ /* 0x000fe2000000000c */
[----:B------:R-:W-:-:S07]  /*2e70*/  @!P2 IMAD.MOV.U32 R5, RZ, RZ, 0x7ff00000 ;  /* 0x7ff00000ff05a424 */ /* 0x000fce00078e00ff */
        /* <DEDUP_REMOVED lines=8> */
.L_x_753:
[----:B------:R-:W-:Y:S01]  /*2f00*/  FSEL R46, R4, RZ, P0 ;  /* 0x000000ff042e7208 */ /* 0x000fe20000000000 */
[----:B------:R-:W-:Y:S01]  /*2f10*/  DFMA R24, R12, R10, R12 ;  /* 0x0000000a0c18722b */ /* 0x000fe2000000000c */
[----:B------:R-:W-:Y:S02]  /*2f20*/  FSEL R47, R5, 1.875, P0 ;  /* 0x3ff00000052f7808 */ /* 0x000fe40000000000 */
[----:B------:R-:W-:-:S04]  /*2f30*/  FSETP.GEU.AND P0, PT, |R8|, 5.8789094863358348022e-39, PT ;  /* 0x004004020800780b */ /* 0x000fc80003f0e200 */
[----:B------:R-:W-:-:S09]  /*2f40*/  DFMA R46, R36, R26, -R46 ;  /* 0x0000001a242e722b */ /* 0x000fd2000000082e */
[----:B------:R-:W-:Y:S05]  /*2f50*/  @P0 BRA `(.L_x_754) ;  /* 0x0000000000240947 */ /* 0x000fea0003800000 */
[----:B------:R-:W0:Y:S01]  /*2f60*/  LDCU.64 UR4, c[0x0][0x400] ;  /* 0x00008000ff0477ac */ /* 0x000e220008000a00 */
[----:B------:R-:W-:-:S05]  /*2f70*/  LOP3.LUT R0, R0, 0x7fffffff, RZ, 0xc0, !PT ;  /* 0x7fffffff00007812 */ /* 0x000fca00078ec0ff */
[----:B------:R-:W-:Y:S01]  /*2f80*/  VIADD R8, R0, 0xfff00000 ;  /* 0xfff0000000087836 */ /* 0x000fe20000000000 */
[----:B------:R-:W-:Y:S01]  /*2f90*/  MOV R0, 0x2fd0 ;  /* 0x00002fd000007802 */ /* 0x000fe20000000f00 */
[----:B0-----:R-:W-:Y:S02]  /*2fa0*/  IMAD.U32 R4, RZ, RZ, UR4 ;  /* 0x00000004ff047e24 */ /* 0x001fe4000f8e00ff */
[----:B------:R-:W-:-:S07]  /*2fb0*/  IMAD.U32 R5, RZ, RZ, UR5 ;  /* 0x00000005ff057e24 */ /* 0x000fce000f8e00ff */
[----:B------:R-:W-:Y:S05]  /*2fc0*/  CALL.REL.NOINC `($__internal_15_$__cuda_sm20_dblrcp_rn_slowpath_v3) ;  /* 0x0000001400407944 */ /* 0x000fea0003c00000 */
[----:B------:R-:W-:Y:S02]  /*2fd0*/  IMAD.MOV.U32 R24, RZ, RZ, R6 ;  /* 0x000000ffff187224 */ /* 0x000fe400078e0006 */
[----:B------:R-:W-:-:S07]  /*2fe0*/  IMAD.MOV.U32 R25, RZ, RZ, R7 ;  /* 0x000000ffff197224 */ /* 0x000fce00078e0007 */
.L_x_754:
        /* <DEDUP_REMOVED lines=14> */
[----:B------:R-:W-:Y:S01]  /*30d0*/  IMAD.MOV.U32 R4, RZ, RZ, R8 ;  /* 0x000000ffff047224 */ /* 0x000fe200078e0008 */
[----:B------:R-:W-:-:S03]  /*30e0*/  MOV R5, R9 ;  /* 0x0000000900057202 */ /* 0x000fc60000000f00 */
[----:B------:R-:W-:Y:S01]  /*30f0*/  VIADD R8, R0, 0xfff00000 ;  /* 0xfff0000000087836 */ /* 0x000fe20000000000 */
[----:B------:R-:W-:-:S07]  /*3100*/  MOV R0, 0x3120 ;  /* 0x0000312000007802 */ /* 0x000fce0000000f00 */
[----:B------:R-:W-:Y:S05]  /*3110*/  CALL.REL.NOINC `($__internal_15_$__cuda_sm20_dblrcp_rn_slowpath_v3) ;  /* 0x0000001000ec7944 */ /* 0x000fea0003c00000 */
[----:B------:R-:W-:Y:S02]  /*3120*/  IMAD.MOV.U32 R48, RZ, RZ, R6 ;  /* 0x000000ffff307224 */ /* 0x000fe400078e0006 */
[----:B------:R-:W-:-:S07]  /*3130*/  IMAD.MOV.U32 R49, RZ, RZ, R7 ;  /* 0x000000ffff317224 */ /* 0x000fce00078e0007 */
.L_x_756:
[----:B------:R-:W-:Y:S05]  /*3140*/  BSYNC.RECONVERGENT B0 ;  /* 0x0000000000007941 */ /* 0x000fea0003800200 */
.L_x_755:
        /* <DEDUP_REMOVED lines=10> */
[----:B------:R-:W-:-:S06]  /*31f0*/  DMUL R2, R22, UR4 ;  /* 0x0000000416027c28 */ /* 0x000fcc0008000000 */
[----:B------:R-:W-:Y:S02]  /*3200*/  DFMA R6, R4, R6, R4 ;  /* 0x000000060406722b */ /* 0x000fe40000000004 */
[----:B------:R-:W-:-:S06]  /*3210*/  DMUL R2, R2, R38 ;  /* 0x0000002602027228 */ /* 0x000fcc0000000000 */
[----:B------:R-:W-:Y:S02]  /*3220*/  DFMA R4, -R12, R6, 1 ;  /* 0x3ff000000c04742b */ /* 0x000fe40000000106 */
[----:B0-----:R-:W-:-:S06]  /*3230*/  DMUL R26, R2, UR6 ;  /* 0x00000006021a7c28 */ /* 0x001fcc0008000000 */
        /* <DEDUP_REMOVED lines=11> */
[----:B------:R-:W-:Y:S05]  /*32f0*/  CALL.REL.NOINC `($__internal_16_$__cuda_sm20_div_rn_f64_full) ;  /* 0x0000001400147944 */ /* 0x000fea0003c00000 */
[----:B------:R-:W-:Y:S02]  /*3300*/  IMAD.MOV.U32 R2, RZ, RZ, R8 ;  /* 0x000000ffff027224 */ /* 0x000fe400078e0008 */
[----:B------:R-:W-:-:S07]  /*3310*/  IMAD.MOV.U32 R3, RZ, RZ, R9 ;  /* 0x000000ffff037224 */ /* 0x000fce00078e0009 */
.L_x_758:
[----:B------:R-:W-:Y:S05]  /*3320*/  BSYNC.RECONVERGENT B1 ;  /* 0x0000000000017941 */ /* 0x000fea0003800200 */
.L_x_757:
        /* <DEDUP_REMOVED lines=20> */
.L_x_760:
[----:B------:R-:W-:Y:S05]  /*3470*/  BSYNC.RECONVERGENT B1 ;  /* 0x0000000000017941 */ /* 0x000fea0003800200 */
.L_x_759:
        /* <DEDUP_REMOVED lines=16> */
.L_x_763:
        /* <DEDUP_REMOVED lines=17> */
[----:B------:R-:W-:-:S07]  /*3690*/  MOV R4, 0x36b0 ;  /* 0x000036b000047802 */ /* 0x000fce0000000f00 */
[----:B------:R-:W-:Y:S05]  /*36a0*/  CALL.REL.NOINC `($__internal_16_$__cuda_sm20_div_rn_f64_full) ;  /* 0x0000001000287944 */ /* 0x000fea0003c00000 */
.L_x_765:
[----:B------:R-:W-:Y:S05]  /*36b0*/  BSYNC.RECONVERGENT B1 ;  /* 0x0000000000017941 */ /* 0x000fea0003800200 */
.L_x_764:
[----:B------:R-:W-:Y:S02]  /*36c0*/  IMAD.MOV.U32 R42, RZ, RZ, R8 ;  /* 0x000000ffff2a7224 */ /* 0x000fe400078e0008 */
[----:B------:R-:W-:-:S07]  /*36d0*/  IMAD.MOV.U32 R43, RZ, RZ, R9 ;  /* 0x000000ffff2b7224 */ /* 0x000fce00078e0009 */
.L_x_762:
[----:B------:R-:W-:Y:S05]  /*36e0*/  BSYNC.RECONVERGENT B6 ;  /* 0x0000000000067941 */ /* 0x000fea0003800200 */
.L_x_761:
        /* <DEDUP_REMOVED lines=18> */
.L_x_768:
        /* <DEDUP_REMOVED lines=35> */
.L_x_769:
        /* <DEDUP_REMOVED lines=13> */
.L_x_771:
[----:B------:R-:W-:Y:S05]  /*3b10*/  BSYNC.RECONVERGENT B1 ;  /* 0x0000000000017941 */ /* 0x000fea0003800200 */
.L_x_770:
        /* <DEDUP_REMOVED lines=13> */
.L_x_767:
[----:B------:R-:W-:Y:S05]  /*3bf0*/  BSYNC.RECONVERGENT B0 ;  /* 0x0000000000007941 */ /* 0x000fea0003800200 */
.L_x_766:
[----:B------:R-:W0:Y:S01]  /*3c00*/  LDC.64 R8, c[0x0][0x410] ;  /* 0x00010400ff087b82 */ /* 0x000e220000000a00 */
[----:B------:R-:W-:Y:S01]  /*3c10*/  ISETP.NE.AND P0, PT, R40, 0x7ff00000, PT ;  /* 0x7ff000002800780c */ /* 0x000fe20003f05270 */
[----:B------:R-:W-:-:S14]  /*3c20*/  DSETP.NEU.AND P1, PT, R34, RZ, PT ;  /* 0x000000ff2200722a */ /* 0x000fdc0003f2d000 */
[----:B------:R-:W-:Y:S02]  /*3c30*/  @!P1 IMAD.MOV.U32 R32, RZ, RZ, 0x0 ;  /* 0x00000000ff209424 */ /* 0x000fe400078e00ff */
[----:B------:R-:W-:Y:S01]  /*3c40*/  @!P1 IMAD.MOV.U32 R33, RZ, RZ, 0x7ff00000 ;  /* 0x7ff00000ff219424 */ /* 0x000fe200078e00ff */
[----:B0-----:R-:W-:-:S08]  /*3c50*/  DMUL R4, R2, R8 ;  /* 0x0000000802047228 */ /* 0x001fd00000000000 */
[----:B------:R-:W-:-:S06]  /*3c60*/  DMUL R4, R36, R4 ;  /* 0x0000000424047228 */ /* 0x000fcc0000000000 */
[----:B------:R-:W0:Y:S04]  /*3c70*/  MUFU.RCP64H R11, R5 ;  /* 0x00000005000b7308 */ /* 0x000e280000001800 */
[----:B------:R-:W-:-:S06]  /*3c80*/  VIADD R10, R5, 0x300402 ;  /* 0x00300402050a7836 */ /* 0x000fcc0000000000 */
[----:B0-----:R-:W-:-:S08]  /*3c90*/  DFMA R6, -R4, R10, 1 ;  /* 0x3ff000000406742b */ /* 0x001fd0000000010a */
[----:B------:R-:W-:Y:S01]  /*3ca0*/  DFMA R6, R6, R6, R6 ;  /* 0x000000060606722b */ /* 0x000fe20000000006 */
[----:B------:R-:W-:Y:S10]  /*3cb0*/  @P0 BRA `(.L_x_772) ;  /* 0x0000000000180947 */ /* 0x000ff40003800000 */
[----:B------:R-:W0:Y:S02]  /*3cc0*/  LDC.64 R12, c[0x0][0x400] ;  /* 0x00010000ff0c7b82 */ /* 0x000e240000000a00 */
[----:B0-----:R-:W-:-:S14]  /*3cd0*/  DSETP.NAN.AND P0, PT, R12, R12, PT ;  /* 0x0000000c0c00722a */ /* 0x001fdc0003f08000 */
[----:B------:R-:W-:Y:S01]  /*3ce0*/  @P0 DADD R32, R12, -2 ;  /* 0xc00000000c200429 */ /* 0x000fe20000000000 */
[----:B------:R-:W-:Y:S10]  /*3cf0*/  @P0 BRA `(.L_x_772) ;  /* 0x0000000000080947 */ /* 0x000ff40003800000 */
[----:B------:R-:W-:-:S14]  /*3d00*/  DSETP.NEU.AND P0, PT, |R12|, +INF , PT ;  /* 0x7ff000000c00742a */ /* 0x000fdc0003f0d200 */
[----:B------:R-:W-:-:S07]  /*3d10*/  @!P0 CS2R R32, SRZ ;  /* 0x0000000000208805 */ /* 0x000fce000001ff00 */
.L_x_772:
[----:B------:R-:W-:Y:S02]  /*3d20*/  DSETP.NEU.AND P0, PT, R34, 1, PT ;  /* 0x3ff000002200742a */ /* 0x000fe40003f0d000 */
[----:B------:R-:W-:Y:S02]  /*3d30*/  DSETP.NEU.AND P2, PT, R30, RZ, PT ;  /* 0x000000ff1e00722a */ /* 0x000fe40003f4d000 */
[----:B------:R-:W-:Y:S02]  /*3d40*/  DSETP.NEU.AND P1, PT, R8, 1, PT ;  /* 0x3ff000000800742a */ /* 0x000fe40003f2d000 */
[----:B------:R-:W-:Y:S01]  /*3d50*/  FSEL R14, R32, RZ, P0 ;  /* 0x000000ff200e7208 */ /* 0x000fe20000000000 */
[----:B------:R-:W-:Y:S01]  /*3d60*/  DFMA R12, R10, R6, R10 ;  /* 0x000000060a0c722b */ /* 0x000fe2000000000a */
[----:B------:R-:W-:Y:S01]  /*3d70*/  FSEL R15, R33, 1.875, P0 ;  /* 0x3ff00000210f7808 */ /* 0x000fe20000000000 */
[----:B------:R-:W-:Y:S01]  /*3d80*/  DADD R8, -R22, R2 ;  /* 0x0000000016087229 */ /* 0x000fe20000000102 */
[----:B------:R-:W-:-:S04]  /*3d90*/  ISETP.NE.AND P0, PT, R19, 0x7ff00000, PT ;  /* 0x7ff000001300780c */ /* 0x000fc80003f05270 */
[----:B------:R-:W-:Y:S02]  /*3da0*/  DMUL R6, R2, R14 ;  /* 0x0000000e02067228 */ /* 0x000fe40000000000 */
[----:B------:R-:W-:Y:S02]  /*3db0*/  @!P2 IMAD.MOV.U32 R28, RZ, RZ, 0x0 ;  /* 0x00000000ff1ca424 */ /* 0x000fe400078e00ff */
[----:B------:R-:W-:-:S05]  /*3dc0*/  @!P2 IMAD.MOV.U32 R29, RZ, RZ, 0x7ff00000 ;  /* 0x7ff00000ff1da424 */ /* 0x000fca00078e00ff */
[----:B------:R-:W-:Y:S05]  /*3dd0*/  @P0 BRA `(.L_x_773) ;  /* 0x0000000000180947 */ /* 0x000fea0003800000 */
[----:B------:R-:W0:Y:S02]  /*3de0*/  LDC.64 R14, c[0x0][0x410] ;  /* 0x00010400ff0e7b82 */ /* 0x000e240000000a00 */
[----:B0-----:R-:W-:-:S14]  /*3df0*/  DSETP.NAN.AND P0, PT, R14, R14, PT ;  /* 0x0000000e0e00722a */ /* 0x001fdc0003f08000 */
[----:B------:R-:W-:Y:S01]  /*3e00*/  @P0 DADD R28, R14, -2 ;  /* 0xc00000000e1c0429 */ /* 0x000fe20000000000 */
[----:B------:R-:W-:Y:S10]  /*3e10*/  @P0 BRA `(.L_x_773) ;  /* 0x0000000000080947 */ /* 0x000ff40003800000 */
[----:B------:R-:W-:-:S14]  /*3e20*/  DSETP.NEU.AND P0, PT, |R14|, +INF , PT ;  /* 0x7ff000000e00742a */ /* 0x000fdc0003f0d200 */
[----:B------:R-:W-:-:S07]  /*3e30*/  @!P0 CS2R R28, SRZ ;  /* 0x00000000001c8805 */ /* 0x000fce000001ff00 */
.L_x_773:
        /* <DEDUP_REMOVED lines=13> */
[----:B------:R-:W-:Y:S05]  /*3f10*/  CALL.REL.NOINC `($__internal_15_$__cuda_sm20_dblrcp_rn_slowpath_v3) ;  /* 0x00000004006c7944 */ /* 0x000fea0003c00000 */
.L_x_775:
[----:B------:R-:W-:Y:S05]  /*3f20*/  BSYNC.RECONVERGENT B0 ;  /* 0x0000000000007941 */ /* 0x000fea0003800200 */
.L_x_774:
        /* <DEDUP_REMOVED lines=25> */
.L_x_777:
[----:B------:R-:W-:Y:S05]  /*40c0*/  BSYNC.RECONVERGENT B1 ;  /* 0x0000000000017941 */ /* 0x000fea0003800200 */
.L_x_776:
        /* <DEDUP_REMOVED lines=20> */
.L_x_779:
[----:B------:R-:W-:Y:S05]  /*4210*/  BSYNC.RECONVERGENT B1 ;  /* 0x0000000000017941 */ /* 0x000fea0003800200 */
.L_x_778:
        /* <DEDUP_REMOVED lines=16> */
.L_x_782:
        /* <DEDUP_REMOVED lines=19> */
.L_x_784:
[----:B------:R-:W-:Y:S05]  /*4450*/  BSYNC.RECONVERGENT B1 ;  /* 0x0000000000017941 */ /* 0x000fea0003800200 */
.L_x_783:
[----:B------:R-:W-:Y:S02]  /*4460*/  IMAD.MOV.U32 R16, RZ, RZ, R8 ;  /* 0x000000ffff107224 */ /* 0x000fe400078e0008 */
[----:B------:R-:W-:-:S07]  /*4470*/  IMAD.MOV.U32 R17, RZ, RZ, R9 ;  /* 0x000000ffff117224 */ /* 0x000fce00078e0009 */
.L_x_781:
[----:B------:R-:W-:Y:S05]  /*4480*/  BSYNC.RECONVERGENT B6 ;  /* 0x0000000000067941 */ /* 0x000fea0003800200 */
.L_x_780:
[----:B------:R-:W0:Y:S02]  /*4490*/  LDC.64 R2, c[0x0][0x3b0] ;  /* 0x0000ec00ff027b82 */ /* 0x000e240000000a00 */
[----:B0-----:R-:W-:-:S05]  /*44a0*/  IMAD.WIDE R18, R18, 0x8, R2 ;  /* 0x0000000812127825 */ /* 0x001fca00078e0202 */
[----:B------:R-:W-:Y:S01]  /*44b0*/  STG.E.64 desc[UR36][R18.64], R16 ;  /* 0x0000001012007986 */ /* 0x000fe2000c101b24 */
[----:B------:R-:W-:Y:S05]  /*44c0*/  EXIT ;  /* 0x000000000000794d */ /* 0x000fea0003800000 */
        .weak           $__internal_15_$__cuda_sm20_dblrcp_rn_slowpath_v3
        .type           $__internal_15_$__cuda_sm20_dblrcp_rn_slowpath_v3,@function
        .size           $__internal_15_$__cuda_sm20_dblrcp_rn_slowpath_v3,($__internal_16_$__cuda_sm20_div_rn_f64_full - $__internal_15_$__cuda_sm20_dblrcp_rn_slowpath_v3)
$__internal_15_$__cuda_sm20_dblrcp_rn_slowpath_v3:
        /* <DEDUP_REMOVED lines=24> */
.L_x_788:
        /* <DEDUP_REMOVED lines=10> */
.L_x_786:
[----:B------:R-:W-:Y:S01]  /*46f0*/  LOP3.LUT R7, R5, 0x80000, RZ, 0xfc, !PT ;  /* 0x0008000005077812 */ /* 0x000fe200078efcff */
[----:B------:R-:W-:-:S07]  /*4700*/  IMAD.MOV.U32 R6, RZ, RZ, R4 ;  /* 0x000000ffff067224 */ /* 0x000fce00078e0004 */
.L_x_787:
[----:B------:R-:W-:Y:S05]  /*4710*/  BSYNC.RECONVERGENT B1 ;  /* 0x0000000000017941 */ /* 0x000fea0003800200 */
.L_x_785:
[----:B------:R-:W-:Y:S02]  /*4720*/  IMAD.MOV.U32 R4, RZ, RZ, R0 ;  /* 0x000000ffff047224 */ /* 0x000fe400078e0000 */
[----:B------:R-:W-:-:S04]  /*4730*/  IMAD.MOV.U32 R5, RZ, RZ, 0x0 ;  /* 0x00000000ff057424 */ /* 0x000fc800078e00ff */
[----:B------:R-:W-:Y:S05]  /*4740*/  RET.REL.NODEC R4 `(_Z14calc_trans_isoPdS_S_S_S_S_S_S_S_S_S_S_S_S_S_dddddiiiiiiid) ;  /* 0xffffffb8042c7950 */ /* 0x000fea0003c3ffff */
        .weak           $__internal_16_$__cuda_sm20_div_rn_f64_full
        .type           $__internal_16_$__cuda_sm20_div_rn_f64_full,@function
        .size           $__internal_16_$__cuda_sm20_div_rn_f64_full,($__internal_17_$__cuda_sm20_dsqrt_rn_f64_mediumpath_v1 - $__internal_16_$__cuda_sm20_div_rn_f64_full)
$__internal_16_$__cuda_sm20_div_rn_f64_full:
        /* <DEDUP_REMOVED lines=10> */
[----:B------:R-:W-:-:S04]  /*47f0*/  @!P0 DMUL R10, R12, 8.98846567431157953865e+307 ;  /* 0x7fe000000c0a8828 */ /* 0x000fc80000000000 */
[----:B------:R-:W-:Y:S01]  /*4800*/  @!P1 LOP3.LUT R6, R13, 0x7ff00000, RZ, 0xc0, !PT ;  /* 0x7ff000000d069812 */ /* 0x000fe200078ec0ff */
[----:B------:R-:W-:Y:S01]  /*4810*/  @!P1 IMAD.MOV.U32 R42, RZ, RZ, RZ ;  /* 0x000000ffff2a9224 */ /* 0x000fe200078e00ff */
[----:B------:R-:W0:Y:S02]  /*4820*/  MUFU.RCP64H R9, R11 ;  /* 0x0000000b00097308 */ /* 0x000e240000001800 */
[----:B------:R-:W-:-:S04]  /*4830*/  @!P1 ISETP.GE.U32.AND P2, PT, R5, R6, PT ;  /* 0x000000060500920c */ /* 0x000fc80003f46070 */
[----:B------:R-:W-:Y:S02]  /*4840*/  @!P1 SEL R41, R0, 0x63400000, !P2 ;  /* 0x6340000000299807 */ /* 0x000fe40005000000 */
[----:B------:R-:W-:Y:S02]  /*4850*/  ISETP.GE.U32.AND P2, PT, R5, R7, PT ;  /* 0x000000070500720c */ /* 0x000fe40003f46070 */
[----:B------:R-:W-:Y:S02]  /*4860*/  @!P1 LOP3.LUT R6, R41, 0x80000000, R15, 0xf8, !PT ;  /* 0x8000000029069812 */ /* 0x000fe400078ef80f */
[----:B------:R-:W-:Y:S02]  /*4870*/  @!P0 LOP3.LUT R7, R11, 0x7ff00000, RZ, 0xc0, !PT ;  /* 0x7ff000000b078812 */ /* 0x000fe400078ec0ff */
[----:B------:R-:W-:Y:S02]  /*4880*/  @!P1 LOP3.LUT R43, R6, 0x100000, RZ, 0xfc, !PT ;  /* 0x00100000062b9812 */ /* 0x000fe400078efcff */
[----:B------:R-:W-:Y:S01]  /*4890*/  MOV R6, R5 ;  /* 0x0000000500067202 */ /* 0x000fe20000000f00 */
        /* <DEDUP_REMOVED lines=10> */
[----:B------:R-:W-:-:S08]  /*4940*/  DMUL R8, R50, R20 ;  /* 0x0000001432087228 */ /* 0x000fd00000000000 */
[----:B------:R-:W-:-:S08]  /*4950*/  DFMA R42, R8, -R10, R20 ;  /* 0x8000000a082a722b */ /* 0x000fd00000000014 */
[----:B------:R-:W-:Y:S01]  /*4960*/  DFMA R42, R50, R42, R8 ;  /* 0x0000002a322a722b */ /* 0x000fe20000000008 */
[----:B------:R-:W-:-:S05]  /*4970*/  VIADD R8, R6, 0xffffffff ;  /* 0xffffffff06087836 */ /* 0x000fca0000000000 */
[----:B------:R-:W-:Y:S01]  /*4980*/  ISETP.GT.U32.AND P0, PT, R8, 0x7feffffe, PT ;  /* 0x7feffffe0800780c */ /* 0x000fe20003f04070 */
[----:B------:R-:W-:-:S05]  /*4990*/  VIADD R8, R7, 0xffffffff ;  /* 0xffffffff07087836 */ /* 0x000fca0000000000 */
[----:B------:R-:W-:-:S13]  /*49a0*/  ISETP.GT.U32.OR P0, PT, R8, 0x7feffffe, P0 ;  /* 0x7feffffe0800780c */ /* 0x000fda0000704470 */
[----:B------:R-:W-:Y:S05]  /*49b0*/  @P0 BRA `(.L_x_790) ;  /* 0x00000000006c0947 */ /* 0x000fea0003800000 */
[----:B------:R-:W-:-:S04]  /*49c0*/  LOP3.LUT R6, R13, 0x7ff00000, RZ, 0xc0, !PT ;  /* 0x7ff000000d067812 */ /* 0x000fc800078ec0ff */
[CC--:B------:R-:W-:Y:S02]  /*49d0*/  VIADDMNMX R7, R5.reuse, -R6.reuse, 0xb9600000, !PT ;  /* 0xb960000005077446 */ /* 0x0c0fe40007800906 */
[----:B------:R-:W-:Y:S01]  /*49e0*/  ISETP.GE.U32.AND P0, PT, R5, R6, PT ;  /* 0x000000060500720c */ /* 0x000fe20003f06070 */
[----:B------:R-:W-:Y:S01]  /*49f0*/  IMAD.MOV.U32 R6, RZ, RZ, RZ ;  /* 0x000000ffff067224 */ /* 0x000fe200078e00ff */
[----:B------:R-:W-:Y:S02]  /*4a00*/  VIMNMX R7, PT, PT, R7, 0x46a00000, PT ;  /* 0x46a0000007077848 */ /* 0x000fe40003fe0100 */
[----:B------:R-:W-:-:S05]  /*4a10*/  SEL R0, R0, 0x63400000, !P0 ;  /* 0x6340000000007807 */ /* 0x000fca0004000000 */
        /* <DEDUP_REMOVED lines=21> */
.L_x_790:
        /* <DEDUP_REMOVED lines=16> */
.L_x_793:
[----:B------:R-:W-:Y:S01]  /*4c70*/  LOP3.LUT R9, R13, 0x80000, RZ, 0xfc, !PT ;  /* 0x000800000d097812 */ /* 0x000fe200078efcff */
[----:B------:R-:W-:Y:S01]  /*4c80*/  IMAD.MOV.U32 R8, RZ, RZ, R12 ;  /* 0x000000ffff087224 */ /* 0x000fe200078e000c */
[----:B------:R-:W-:Y:S06]  /*4c90*/  BRA `(.L_x_791) ;  /* 0x0000000000087947 */ /* 0x000fec0003800000 */
.L_x_792:
[----:B------:R-:W-:Y:S01]  /*4ca0*/  LOP3.LUT R9, R15, 0x80000, RZ, 0xfc, !PT ;  /* 0x000800000f097812 */ /* 0x000fe200078efcff */
[----:B------:R-:W-:-:S07]  /*4cb0*/  IMAD.MOV.U32 R8, RZ, RZ, R14 ;  /* 0x000000ffff087224 */ /* 0x000fce00078e000e */
.L_x_791:
[----:B------:R-:W-:Y:S05]  /*4cc0*/  BSYNC.RECONVERGENT B0 ;  /* 0x0000000000007941 */ /* 0x000fea0003800200 */
.L_x_789:
[----:B------:R-:W-:-:S04]  /*4cd0*/  IMAD.MOV.U32 R5, RZ, RZ, 0x0 ;  /* 0x00000000ff057424 */ /* 0x000fc800078e00ff */
[----:B------:R-:W-:Y:S05]  /*4ce0*/  RET.REL.NODEC R4 `(_Z14calc_trans_isoPdS_S_S_S_S_S_S_S_S_S_S_S_S_S_dddddiiiiiiid) ;  /* 0xffffffb004c47950 */ /* 0x000fea0003c3ffff */
        .weak           $__internal_17_$__cuda_sm20_dsqrt_rn_f64_mediumpath_v1
        .type           $__internal_17_$__cuda_sm20_dsqrt_rn_f64_mediumpath_v1,@function
        .size           $__internal_17_$__cuda_sm20_dsqrt_rn_f64_mediumpath_v1,($_Z14calc_trans_isoPdS_S_S_S_S_S_S_S_S_S_S_S_S_S_dddddiiiiiiid$__internal_accurate_pow - $__internal_17_$__cuda_sm20_dsqrt_rn_f64_mediumpath_v1)
$__internal_17_$__cuda_sm20_dsqrt_rn_f64_mediumpath_v1:
[----:B------:R-:W-:Y:S01]  /*4cf0*/  ISETP.GE.U32.AND P0, PT, R6, -0x3400000, PT ;  /* 0xfcc000000600780c */ /* 0x000fe20003f06070 */
[----:B------:R-:W-:Y:S01]  /*4d00*/  BSSY.RECONVERGENT B1, `(.L_x_794) ;  /* 0x0000029000017945 */ /* 0x000fe20003800200 */
[----:B------:R-:W-:Y:S01]  /*4d10*/  IMAD.MOV.U32 R9, RZ, RZ, R7 ;  /* 0x000000ffff097224 */ /* 0x000fe200078e0007 */
[----:B------:R-:W-:Y:S01]  /*4d20*/  MOV R6, R20 ;  /* 0x0000001400067202 */ /* 0x000fe20000000f00 */
[----:B------:R-:W-:Y:S02]  /*4d30*/  IMAD.MOV.U32 R10, RZ, RZ, R12 ;  /* 0x000000ffff0a7224 */ /* 0x000fe400078e000c */
[----:B------:R-:W-:Y:S02]  /*4d40*/  IMAD.MOV.U32 R7, RZ, RZ, R21 ;  /* 0x000000ffff077224 */ /* 0x000fe400078e0015 */
[----:B------:R-:W-:Y:S02]  /*4d50*/  IMAD.MOV.U32 R12, RZ, RZ, R14 ;  /* 0x000000ffff0c7224 */ /* 0x000fe400078e000e */
[----:B------:R-:W-:-:S03]  /*4d60*/  IMAD.MOV.U32 R13, RZ, RZ, R15 ;  /* 0x000000ffff0d7224 */ /* 0x000fc600078e000f */
        /* <DEDUP_REMOVED lines=9> */
.L_x_795:
        /* <DEDUP_REMOVED lines=9> */
[----:B------:R-:W-:Y:S01]  /*4e90*/  MOV R12, 0x0 ;  /* 0x00000000000c7802 */ /* 0x000fe20000000f00 */
[----:B------:R-:W-:Y:S02]  /*4ea0*/  IMAD.MOV.U32 R8, RZ, RZ, RZ ;  /* 0x000000ffff087224 */ /* 0x000fe400078e00ff */
[----:B------:R-:W-:Y:S02]  /*4eb0*/  IMAD.MOV.U32 R13, RZ, RZ, 0x3fd80000 ;  /* 0x3fd80000ff0d7424 */ /* 0x000fe400078e00ff */
        /* <DEDUP_REMOVED lines=10> */
[----:B------:R-:W-:Y:S01]  /*4f60*/  VIADD R7, R7, 0xfcb00000 ;  /* 0xfcb0000007077836 */ /* 0x000fe20000000000 */
[----:B------:R-:W-:Y:S06]  /*4f70*/  BRA `(.L_x_796) ;  /* 0x0000000000047947 */ /* 0x000fec0003800000 */
.L_x_797:
[----:B------:R-:W-:-:S11]  /*4f80*/  DADD R6, R8, R8 ;  /* 0x0000000008067229 */ /* 0x000fd60000000008 */
.L_x_796:
[----:B------:R-:W-:Y:S05]  /*4f90*/  BSYNC.RECONVERGENT B1 ;  /* 0x0000000000017941 */ /* 0x000fea0003800200 */
.L_x_794:
[----:B------:R-:W-:Y:S02]  /*4fa0*/  IMAD.MOV.U32 R8, RZ, RZ, R6 ;  /* 0x000000ffff087224 */ /* 0x000fe400078e0006 */
[----:B------:R-:W-:Y:S02]  /*4fb0*/  IMAD.MOV.U32 R9, RZ, RZ, R7 ;  /* 0x000000ffff097224 */ /* 0x000fe400078e0007 */
[----:B------:R-:W-:Y:S02]  /*4fc0*/  IMAD.MOV.U32 R6, RZ, RZ, R0 ;  /* 0x000000ffff067224 */ /* 0x000fe400078e0000 */
[----:B------:R-:W-:-:S04]  /*4fd0*/  IMAD.MOV.U32 R7, RZ, RZ, 0x0 ;  /* 0x00000000ff077424 */ /* 0x000fc800078e00ff */
[----:B------:R-:W-:Y:S05]  /*4fe0*/  RET.REL.NODEC R6 `(_Z14calc_trans_isoPdS_S_S_S_S_S_S_S_S_S_S_S_S_S_dddddiiiiiiid) ;  /* 0xffffffb006047950 */ /* 0x000fea0003c3ffff */
        .type           $_Z14calc_trans_isoPdS_S_S_S_S_S_S_S_S_S_S_S_S_S_dddddiiiiiiid$__internal_accurate_pow,@function
        .size           $_Z14calc_trans_isoPdS_S_S_S_S_S_S_S_S_S_S_S_S_S_dddddiiiiiiid$__internal_accurate_pow,(.L_x_1115 - $_Z14calc_trans_isoPdS_S_S_S_S_S_S_S_S_S_S_S_S_S_dddddiiiiiiid$__internal_accurate_pow)
$_Z14calc_trans_isoPdS_S_S_S_S_S_S_S_S_S_S_S_S_S_dddddiiiiiiid$__internal_accurate_pow:
[----:B------:R-:W-:Y:S01]  /*4ff0*/  ISETP.GT.U32.AND P0, PT, R5, 0xfffff, PT ;  /* 0x000fffff0500780c */ /* 0x000fe20003f04070 */
[----:B------:R-:W-:Y:S01]  /*5000*/  IMAD.MOV.U32 R6, RZ, RZ, R5 ;  /* 0x000000ffff067224 */ /* 0x000fe200078e0005 */
[----:B------:R-:W-:Y:S01]  /*5010*/  UMOV UR4, 0x7d2cafe2 ;  /* 0x7d2cafe200047882 */ /* 0x000fe20000000000 */
[----:B------:R-:W-:Y:S01]  /*5020*/  IMAD.MOV.U32 R10, RZ, RZ, RZ ;  /* 0x000000ffff0a7224 */ /* 0x000fe200078e00ff */
[----:B------:R-:W-:Y:S01]  /*5030*/  UMOV UR5, 0x3eb0f5ff ;  /* 0x3eb0f5ff00057882 */ /* 0x000fe20000000000 */
[----:B------:R-:W-:Y:S01]  /*5040*/  UMOV UR6, 0x3b39803f ;  /* 0x3b39803f00067882 */ /* 0x000fe20000000000 */
[----:B------:R-:W-:-:S07]  /*5050*/  UMOV UR7, 0x3c7abc9e ;  /* 0x3c7abc9e00077882 */ /* 0x000fce0000000000 */
[----:B------:R-:W-:Y:S01]  /*5060*/  @!P0 DMUL R8, R4, 1.80143985094819840000e+16 ;  /* 0x4350000004088828 */ /* 0x000fe20000000000 */
[----:B------:R-:W-:-:S09]  /*5070*/  SHF.R.U32.HI R5, RZ, 0x14, R5 ;  /* 0x00000014ff057819 */ /* 0x000fd20000011605 */
[----:B------:R-:W-:Y:S01]  /*5080*/  @!P0 MOV R6, R9 ;  /* 0x0000000900068202 */ /* 0x000fe20000000f00 */
[----:B------:R-:W-:Y:S01]  /*5090*/  @!P0 IMAD.MOV.U32 R4, RZ, RZ, R8 ;  /* 0x000000ffff048224 */ /* 0x000fe200078e0008 */
[----:B------:R-:W-:Y:S02]  /*50a0*/  @!P0 LEA.HI R5, R9, 0xffffffca, RZ, 0xc ;  /* 0xffffffca09058811 */ /* 0x000fe400078f60ff */
        /* <DEDUP_REMOVED lines=8> */
[----:B------:R-:W-:Y:S02]  /*5130*/  @P1 IMAD.MOV.U32 R21, RZ, RZ, R11 ;  /* 0x000000ffff151224 */ /* 0x000fe400078e000b */
[----:B------:R-:W-:Y:S01]  /*5140*/  IMAD.MOV.U32 R5, RZ, RZ, 0x43300000 ;  /* 0x43300000ff057424 */ /* 0x000fe200078e00ff */
[----:B------:R-:W-:-:S03]  /*5150*/  LOP3.LUT R4, R4, 0x80000000, RZ, 0x3c, !PT ;  /* 0x8000000004047812 */ /* 0x000fc600078e3cff */
        /* <DEDUP_REMOVED lines=10> */
[CC--:B------:R-:W-:Y:S02]  /*5200*/  DMUL R42, R12.reuse, R12.reuse ;  /* 0x0000000c0c2a7228 */ /* 0x0c0fe40000000000 */
[----:B------:R-:W-:-:S06]  /*5210*/  DMUL R50, R12, R12 ;  /* 0x0000000c0c327228 */ /* 0x000fcc0000000000 */
        /* <DEDUP_REMOVED lines=19> */
[----:B------:R-:W-:-:S03]  /*5350*/  DFMA R48, R12, R12, -R50 ;  /* 0x0000000c0c30722b */ /* 0x000fc60000000832 */
        /* <DEDUP_REMOVED lines=8> */
[----:B------:R-:W-:Y:S01]  /*53e0*/  DMUL R20, R12, R50 ;  /* 0x000000320c147228 */ /* 0x000fe20000000000 */
[----:B------:R-:W-:Y:S01]  /*53f0*/  VIADD R43, R11, 0x100000 ;  /* 0x001000000b2b7836 */ /* 0x000fe20000000000 */
[----:B------:R-:W-:-:S04]  /*5400*/  MOV R42, R10 ;  /* 0x0000000a002a7202 */ /* 0x000fc80000000f00 */
[----:B------:R-:W-:Y:S01]  /*5410*/  DADD R14, R14, -UR4 ;  /* 0x800000040e0e7e29 */ /* 0x000fe20008000000 */
[----:B------:R-:W-:Y:S01]  /*5420*/  UMOV UR4, 0x80000000 ;  /* 0x8000000000047882 */ /* 0x000fe20000000000 */
[C---:B------:R-:W-:Y:S01]  /*5430*/  DFMA R52, R12.reuse, R50, -R20 ;  /* 0x000000320c34722b */ /* 0x040fe20000000814 */
[----:B------:R-:W-:Y:S01]  /*5440*/  UMOV UR5, 0x43300000 ;  /* 0x4330000000057882 */ /* 0x000fe20000000000 */
[----:B------:R-:W-:Y:S02]  /*5450*/  DFMA R48, R12, R42, R48 ;  /* 0x0000002a0c30722b */ /* 0x000fe40000000030 */
[----:B------:R-:W-:Y:S01]  /*5460*/  DADD R4, R4, -UR4 ;  /* 0x8000000404047e29 */ /* 0x000fe20008000000 */
[----:B------:R-:W-:Y:S01]  /*5470*/  UMOV UR4, 0xfefa39ef ;  /* 0xfefa39ef00047882 */ /* 0x000fe20000000000 */
[----:B------:R-:W-:Y:S01]  /*5480*/  DADD R42, R46, R14 ;  /* 0x000000002e2a7229 */ /* 0x000fe2000000000e */
[----:B------:R-:W-:Y:S01]  /*5490*/  UMOV UR5, 0x3fe62e42 ;  /* 0x3fe62e4200057882 */ /* 0x000fe20000000000 */
[----:B------:R-:W-:-:S06]  /*54a0*/  DFMA R52, R10, R50, R52 ;  /* 0x000000320a34722b */ /* 0x000fcc0000000034 */
[----:B------:R-:W-:Y:S02]  /*54b0*/  DMUL R50, R42, R20 ;  /* 0x000000142a327228 */ /* 0x000fe40000000000 */
[----:B------:R-:W-:Y:S02]  /*54c0*/  DFMA R48, R12, R48, R52 ;  /* 0x000000300c30722b */ /* 0x000fe40000000034 */
[----:B------:R-:W-:-:S04]  /*54d0*/  DADD R52, R46, -R42 ;  /* 0x000000002e347229 */ /* 0x000fc8000000082a */
[----:B------:R-:W-:-:S04]  /*54e0*/  DFMA R46, R42, R20, -R50 ;  /* 0x000000142a2e722b */ /* 0x000fc80000000832 */
[----:B------:R-:W-:-:S04]  /*54f0*/  DADD R52, R14, R52 ;  /* 0x000000000e347229 */ /* 0x000fc80000000034 */
        /* <DEDUP_REMOVED lines=14> */
[----:B------:R-:W-:Y:S01]  /*55e0*/  DADD R20, R12, R20 ;  /* 0x000000000c147229 */ /* 0x000fe20000000014 */
[----:B------:R-:W-:-:S05]  /*55f0*/  LOP3.LUT R13, R7, 0xff0fffff, RZ, 0xc0, !PT ;  /* 0xff0fffff070d7812 */ /* 0x000fca00078ec0ff */
[----:B------:R-:W-:Y:S01]  /*5600*/  DADD R14, -R8, R14 ;  /* 0x00000000080e7229 */ /* 0x000fe2000000010e */
[----:B------:R-:W-:-:S05]  /*5610*/  IMAD.SHL.U32 R8, R7, 0x2, RZ ;  /* 0x0000000207087824 */ /* 0x000fca00078e00ff */
[----:B------:R-:W-:Y:S02]  /*5620*/  ISETP.GT.U32.AND P0, PT, R8, -0x2000001, PT ;  /* 0xfdffffff0800780c */ /* 0x000fe40003f04070 */
[----:B------:R-:W-:Y:S02]  /*5630*/  DADD R14, R20, -R14 ;  /* 0x00000000140e7229 */ /* 0x000fe4000000080e */
[----:B------:R-:W-:-:S06]  /*5640*/  SEL R7, R13, R7, P0 ;  /* 0x000000070d077207 */ /* 0x000fcc0000000000 */
        /* <DEDUP_REMOVED lines=65> */
.L_x_798:
[----:B------:R-:W-:Y:S01]  /*5a60*/  DFMA R10, R10, R8, R8 ;  /* 0x000000080a0a722b */ /* 0x000fe20000000008 */
[----:B------:R-:W-:Y:S01]  /*5a70*/  IMAD.MOV.U32 R6, RZ, RZ, R0 ;  /* 0x000000ffff067224 */ /* 0x000fe200078e0000 */
[----:B------:R-:W-:Y:S01]  /*5a80*/  DSETP.NEU.AND P0, PT, |R8|, +INF , PT ;  /* 0x7ff000000800742a */ /* 0x000fe20003f0d200 */
[----:B------:R-:W-:-:S07]  /*5a90*/  IMAD.MOV.U32 R7, RZ, RZ, 0x0 ;  /* 0x00000000ff077424 */ /* 0x000fce00078e00ff */
[----:B------:R-:W-:Y:S02]  /*5aa0*/  FSEL R4, R8, R10, !P0 ;  /* 0x0000000a08047208 */ /* 0x000fe40004000000 */
[----:B------:R-:W-:Y:S01]  /*5ab0*/  FSEL R5, R9, R11, !P0 ;  /* 0x0000000b09057208 */ /* 0x000fe20004000000 */
[----:B------:R-:W-:Y:S06]  /*5ac0*/  RET.REL.NODEC R6 `(_Z14calc_trans_isoPdS_S_S_S_S_S_S_S_S_S_S_S_S_S_dddddiiiiiiid) ;  /* 0xffffffa4064c7950 */ /* 0x000fec0003c3ffff */
.L_x_799:
        /* <DEDUP_REMOVED lines=11> */
.L_x_1115:


//--------------------- .text._Z25planck_interpol_interfacePdS_S_iiii --------------------------
	.section	.text._Z25planck_interpol_interfacePdS_S_iiii,"ax",@progbits
	.align	128
        .global         _Z25planck_interpol_interfacePdS_S_iiii
        .type           _Z25planck_interpol_interfacePdS_S_iiii,@function
        .size           _Z25planck_interpol_interfacePdS_S_iiii,(.L_x_1116 - _Z25planck_interpol_interfacePdS_S_iiii)
        .other          _Z25planck_interpol_interfacePdS_S_iiii,@"STO_CUDA_ENTRY STV_DEFAULT"
_Z25planck_interpol_interfacePdS_S_iiii:
.text._Z25planck_interpol_interfacePdS_S_iiii:
        /* <DEDUP_REMOVED lines=13> */
[----:B------:R-:W0:Y:S01]  /*00d0*/  LDC.64 R2, c[0x0][0x380] ;  /* 0x0000e000ff027b82 */ /* 0x000e220000000a00 */
[----:B------:R-:W1:Y:S01]  /*00e0*/  LDCU.64 UR8, c[0x0][0x358] ;  /* 0x00006b00ff0877ac */ /* 0x000e620008000a00 */
[----:B------:R-:W2:Y:S01]  /*00f0*/  LDCU UR4, c[0x0][0x3a4] ;  /* 0x00007480ff0477ac */ /* 0x000ea20008000800 */
[----:B0-----:R-:W-:-:S06]  /*0100*/  IMAD.WIDE.U32 R2, R0, 0x8, R2 ;  /* 0x0000000800027825 */ /* 0x001fcc00078e0002 */
[----:B-1----:R-:W3:Y:S01]  /*0110*/  LDG.E.64 R2, desc[UR8][R2.64] ;  /* 0x0000000802027981 */ /* 0x002ee2000c1e1b00 */
[----:B--2---:R-:W0:Y:S01]  /*0120*/  I2F.F64 R4, UR4 ;  /* 0x0000000400047d12 */ /* 0x004e220008201c00 */
[----:B------:R-:W-:Y:S01]  /*0130*/  IMAD.MOV.U32 R6, RZ, RZ, 0x1 ;  /* 0x00000001ff067424 */ /* 0x000fe200078e00ff */
[----:B------:R-:W-:Y:S06]  /*0140*/  BSSY.RECONVERGENT B0, `(.L_x_800) ;  /* 0x0000013000007945 */ /* 0x000fec0003800200 */
[----:B0-----:R-:W0:Y:S02]  /*0150*/  MUFU.RCP64H R7, R5 ;  /* 0x0000000500077308 */ /* 0x001e240000001800 */
[----:B0-----:R-:W-:-:S08]  /*0160*/  DFMA R10, -R4, R6, 1 ;  /* 0x3ff00000040a742b */ /* 0x001fd00000000106 */
[----:B------:R-:W-:-:S08]  /*0170*/  DFMA R10, R10, R10, R10 ;  /* 0x0000000a0a0a722b */ /* 0x000fd0000000000a */
[----:B------:R-:W-:-:S08]  /*0180*/  DFMA R10, R6, R10, R6 ;  /* 0x0000000a060a722b */ /* 0x000fd00000000006 */
[----:B------:R-:W-:-:S08]  /*0190*/  DFMA R12, -R4, R10, 1 ;  /* 0x3ff00000040c742b */ /* 0x000fd0000000010a */
[----:B------:R-:W-:Y:S02]  /*01a0*/  DFMA R12, R10, R12, R10 ;  /* 0x0000000c0a0c722b */ /* 0x000fe4000000000a */
[----:B---3--:R-:W-:-:S08]  /*01b0*/  DADD R6, R2, -1 ;  /* 0xbff0000002067429 */ /* 0x008fd00000000000 */
[----:B------:R-:W-:Y:S02]  /*01c0*/  DMUL R2, R6, R12 ;  /* 0x0000000c06027228 */ /* 0x000fe40000000000 */
[----:B------:R-:W-:-:S06]  /*01d0*/  FSETP.GEU.AND P1, PT, |R7|, 6.5827683646048100446e-37, PT ;  /* 0x036000000700780b */ /* 0x000fcc0003f2e200 */
[----:B------:R-:W-:-:S08]  /*01e0*/  DFMA R10, -R4, R2, R6 ;  /* 0x00000002040a722b */ /* 0x000fd00000000106 */
[----:B------:R-:W-:-:S10]  /*01f0*/  DFMA R2, R12, R10, R2 ;  /* 0x0000000a0c02722b */ /* 0x000fd40000000002 */
[----:B------:R-:W-:-:S05]  /*0200*/  FFMA R8, RZ, R5, R3 ;  /* 0x00000005ff087223 */ /* 0x000fca0000000003 */
[----:B------:R-:W-:-:S13]  /*0210*/  FSETP.GT.AND P0, PT, |R8|, 1.469367938527859385e-39, PT ;  /* 0x001000000800780b */ /* 0x000fda0003f04200 */
[----:B------:R-:W-:Y:S05]  /*0220*/  @P0 BRA P1, `(.L_x_801) ;  /* 0x0000000000100947 */ /* 0x000fea0000800000 */
[----:B------:R-:W-:-:S07]  /*0230*/  MOV R8, 0x250 ;  /* 0x0000025000087802 */ /* 0x000fce0000000f00 */
[----:B------:R-:W-:Y:S05]  /*0240*/  CALL.REL.NOINC `($__internal_18_$__cuda_sm20_div_rn_f64_full) ;  /* 0x0000000000e87944 */ /* 0x000fea0003c00000 */
[----:B------:R-:W-:Y:S02]  /*0250*/  IMAD.MOV.U32 R2, RZ, RZ, R12 ;  /* 0x000000ffff027224 */ /* 0x000fe400078e000c */
[----:B------:R-:W-:-:S07]  /*0260*/  IMAD.MOV.U32 R3, RZ, RZ, R13 ;  /* 0x000000ffff037224 */ /* 0x000fce00078e000d */
.L_x_801:
[----:B------:R-:W-:Y:S05]  /*0270*/  BSYNC.RECONVERGENT B0 ;  /* 0x0000000000007941 */ /* 0x000fea0003800200 */
.L_x_800:
[----:B------:R-:W0:Y:S01]  /*0280*/  LDCU UR4, c[0x0][0x3a0] ;  /* 0x00007400ff0477ac */ /* 0x000e220008000800 */
[----:B------:R-:W-:Y:S01]  /*0290*/  IMAD.MOV.U32 R7, RZ, RZ, R3 ;  /* 0x000000ffff077224 */ /* 0x000fe200078e0003 */
[----:B------:R-:W-:Y:S01]  /*02a0*/  UMOV UR5, 0x3ff00418 ;  /* 0x3ff0041800057882 */ /* 0x000fe20000000000 */
[----:B0-----:R-:W0:Y:S01]  /*02b0*/  I2F.F64 R4, UR4 ;  /* 0x0000000400047d12 */ /* 0x001e220008201c00 */
[----:B------:R-:W-:Y:S02]  /*02c0*/  UMOV UR4, 0x9374bc6a ;  /* 0x9374bc6a00047882 */ /* 0x000fe40000000000 */
[----:B0-----:R-:W-:Y:S01]  /*02d0*/  DADD R4, R4, -UR4 ;  /* 0x8000000404047e29 */ /* 0x001fe20008000000 */
[----:B------:R-:W-:Y:S01]  /*02e0*/  UMOV UR4, 0xd2f1a9fc ;  /* 0xd2f1a9fc00047882 */ /* 0x000fe20000000000 */
[----:B------:R-:W-:Y:S02]  /*02f0*/  UMOV UR5, 0x3f50624d ;  /* 0x3f50624d00057882 */ /* 0x000fe40000000000 */
[----:B------:R-:W-:-:S04]  /*0300*/  UMOV UR6, UR5 ;  /* 0x0000000500067c82 */ /* 0x000fc80008000000 */
[----:B------:R-:W-:Y:S02]  /*0310*/  DSETP.MIN.AND P0, P1, R4, R2, PT ;  /* 0x000000020400722a */ /* 0x000fe40003900000 */
[----:B------:R-:W-:-:S04]  /*0320*/  IMAD.MOV.U32 R6, RZ, RZ, R5 ;  /* 0x000000ffff067224 */ /* 0x000fc800078e0005 */
[----:B------:R-:W-:Y:S02]  /*0330*/  SEL R2, R4, R2, P0 ;  /* 0x0000000204027207 */ /* 0x000fe40000000000 */
[----:B------:R-:W-:Y:S01]  /*0340*/  FSEL R11, R6, R7, P0 ;  /* 0x00000007060b7208 */ /* 0x000fe20000000000 */
[----:B------:R-:W-:-:S05]  /*0350*/  IMAD.U32 R6, RZ, RZ, UR6 ;  /* 0x00000006ff067e24 */ /* 0x000fca000f8e00ff */
[----:B------:R-:W-:-:S05]  /*0360*/  @P1 LOP3.LUT R11, R7, 0x80000, RZ, 0xfc, !PT ;  /* 0x00080000070b1812 */ /* 0x000fca00078efcff */
[----:B------:R-:W-:-:S04]  /*0370*/  IMAD.MOV.U32 R3, RZ, RZ, R11 ;  /* 0x000000ffff037224 */ /* 0x000fc800078e000b */
[----:B------:R-:W-:Y:S02]  /*0380*/  IMAD.MOV.U32 R4, RZ, RZ, R3 ;  /* 0x000000ffff047224 */ /* 0x000fe400078e0003 */
[----:B------:R-:W-:-:S06]  /*0390*/  DSETP.MAX.AND P0, P1, R2, UR4, PT ;  /* 0x0000000402007e2a */ /* 0x000fcc000b90f000 */
[----:B------:R-:W-:Y:S02]  /*03a0*/  FSEL R5, R4, UR6, P0 ;  /* 0x0000000604057c08 */ /* 0x000fe40008000000 */
[----:B------:R-:W-:-:S06]  /*03b0*/  SEL R2, R2, UR4, P0 ;  /* 0x0000000402027c07 */ /* 0x000fcc0008000000 */
[----:B------:R-:W-:-:S05]  /*03c0*/  @P1 LOP3.LUT R5, R6, 0x80000, RZ, 0xfc, !PT ;  /* 0x0008000006051812 */ /* 0x000fca00078efcff */
[----:B------:R-:W-:-:S04]  /*03d0*/  IMAD.MOV.U32 R3, RZ, RZ, R5 ;  /* 0x000000ffff037224 */ /* 0x000fc800078e0005 */
[----:B------:R-:W-:Y:S08]  /*03e0*/  F2I.F64.FLOOR R8, R2 ;  /* 0x0000000200087311 */ /* 0x000ff00000305100 */
[----:B------:R-:W0:Y:S02]  /*03f0*/  F2I.F64.CEIL R16, R2 ;  /* 0x0000000200107311 */ /* 0x000e240000309100 */
[----:B0-----:R-:W-:-:S13]  /*0400*/  ISETP.NE.AND P0, PT, R8, R16, PT ;  /* 0x000000100800720c */ /* 0x001fda0003f05270 */
[----:B------:R-:W-:Y:S05]  /*0410*/  @!P0 BRA `(.L_x_802) ;  /* 0x00000000004c8947 */ /* 0x000fea0003800000 */
[----:B------:R-:W0:Y:S01]  /*0420*/  LDC.64 R6, c[0x0][0x390] ;  /* 0x0000e400ff067b82 */ /* 0x000e220000000a00 */
[----:B------:R-:W1:Y:S01]  /*0430*/  LDCU.64 UR4, c[0x0][0x398] ;  /* 0x00007300ff0477ac */ /* 0x000e620008000a00 */
[----:B------:R-:W2:Y:S06]  /*0440*/  I2F.F64 R12, R8 ;  /* 0x00000008000c7312 */ /* 0x000eac0000201c00 */
[----:B------:R-:W3:Y:S01]  /*0450*/  LDC.64 R14, c[0x0][0x388] ;  /* 0x0000e200ff0e7b82 */ /* 0x000ee20000000a00 */
[--C-:B-1----:R-:W-:Y:S02]  /*0460*/  IMAD R5, R16, UR5, R9.reuse ;  /* 0x0000000510057c24 */ /* 0x102fe4000f8e0209 */
[----:B------:R-:W-:-:S02]  /*0470*/  IMAD R11, R8, UR5, R9 ;  /* 0x00000005080b7c24 */ /* 0x000fc4000f8e0209 */
[----:B0-----:R-:W-:-:S04]  /*0480*/  IMAD.WIDE R4, R5, 0x8, R6 ;  /* 0x0000000805047825 */ /* 0x001fc800078e0206 */
[----:B------:R-:W-:Y:S02]  /*0490*/  IMAD.WIDE R6, R11, 0x8, R6 ;  /* 0x000000080b067825 */ /* 0x000fe400078e0206 */
[----:B------:R-:W4:Y:S04]  /*04a0*/  LDG.E.64 R4, desc[UR8][R4.64] ;  /* 0x0000000804047981 */ /* 0x000f28000c1e1b00 */
[----:B------:R-:W5:Y:S01]  /*04b0*/  LDG.E.64 R6, desc[UR8][R6.64] ;  /* 0x0000000806067981 */ /* 0x000f62000c1e1b00 */
[----:B------:R-:W0:Y:S01]  /*04c0*/  I2F.F64 R10, R16 ;  /* 0x00000010000a7312 */ /* 0x000e220000201c00 */
[C---:B--2---:R-:W-:Y:S02]  /*04d0*/  DADD R12, R2.reuse, -R12 ;  /* 0x00000000020c7229 */ /* 0x044fe4000000080c */
[----:B0-----:R-:W-:Y:S01]  /*04e0*/  DADD R10, -R2, R10 ;  /* 0x00000000020a7229 */ /* 0x001fe2000000010a */
[----:B------:R-:W-:-:S04]  /*04f0*/  IMAD R3, R9, UR4, R0 ;  /* 0x0000000409037c24 */ /* 0x000fc8000f8e0200 */
[----:B---3--:R-:W-:Y:S01]  /*0500*/  IMAD.WIDE R2, R3, 0x8, R14 ;  /* 0x0000000803027825 */ /* 0x008fe200078e020e */
[----:B----4-:R-:W-:-:S08]  /*0510*/  DMUL R12, R4, R12 ;  /* 0x0000000c040c7228 */ /* 0x010fd00000000000 */
[----:B-----5:R-:W-:-:S07]  /*0520*/  DFMA R10, R6, R10, R12 ;  /* 0x0000000a060a722b */ /* 0x020fce000000000c */
[----:B------:R-:W-:Y:S01]  /*0530*/  STG.E.64 desc[UR8][R2.64], R10 ;  /* 0x0000000a02007986 */ /* 0x000fe2000c101b08 */
[----:B------:R-:W-:Y:S05]  /*0540*/  EXIT ;  /* 0x000000000000794d */ /* 0x000fea0003800000 */
.L_x_802:
[----:B------:R-:W0:Y:S01]  /*0550*/  LDC.64 R2, c[0x0][0x390] ;  /* 0x0000e400ff027b82 */ /* 0x000e220000000a00 */
[----:B------:R-:W1:Y:S02]  /*0560*/  LDCU.64 UR4, c[0x0][0x398] ;  /* 0x00007300ff0477ac */ /* 0x000e640008000a00 */
[----:B-1----:R-:W-:-:S04]  /*0570*/  IMAD R5, R8, UR5, R9 ;  /* 0x0000000508057c24 */ /* 0x002fc8000f8e0209 */
[----:B0-----:R-:W-:Y:S02]  /*0580*/  IMAD.WIDE R2, R5, 0x8, R2 ;  /* 0x0000000805027825 */ /* 0x001fe400078e0202 */
[----:B------:R-:W0:Y:S04]  /*0590*/  LDC.64 R4, c[0x0][0x388] ;  /* 0x0000e200ff047b82 */ /* 0x000e280000000a00 */
[----:B------:R-:W2:Y:S01]  /*05a0*/  LDG.E.64 R2, desc[UR8][R2.64] ;  /* 0x0000000802027981 */ /* 0x000ea2000c1e1b00 */
[----:B------:R-:W-:-:S04]  /*05b0*/  IMAD R9, R9, UR4, R0 ;  /* 0x0000000409097c24 */ /* 0x000fc8000f8e0200 */
[----:B0-----:R-:W-:-:S05]  /*05c0*/  IMAD.WIDE R4, R9, 0x8, R4 ;  /* 0x0000000809047825 */ /* 0x001fca00078e0204 */
[----:B--2---:R-:W-:Y:S01]  /*05d0*/  STG.E.64 desc[UR8][R4.64], R2 ;  /* 0x0000000204007986 */ /* 0x004fe2000c101b08 */
[----:B------:R-:W-:Y:S05]  /*05e0*/  EXIT ;  /* 0x000000000000794d */ /* 0x000fea0003800000 */
        .weak           $__internal_18_$__cuda_sm20_div_rn_f64_full
        .type           $__internal_18_$__cuda_sm20_div_rn_f64_full,@function
        .size           $__internal_18_$__cuda_sm20_div_rn_f64_full,(.L_x_1116 - $__internal_18_$__cuda_sm20_div_rn_f64_full)
$__internal_18_$__cuda_sm20_div_rn_f64_full:
[C---:B------:R-:W-:Y:S01]  /*05f0*/  FSETP.GEU.AND P0, PT, |R5|.reuse, 1.469367938527859385e-39, PT ;  /* 0x001000000500780b */ /* 0x040fe20003f0e200 */
[----:B------:R-:W-:Y:S01]  /*0600*/  IMAD.MOV.U32 R10, RZ, RZ, 0x1 ;  /* 0x00000001ff0a7424 */ /* 0x000fe200078e00ff */
[----:B------:R-:W-:Y:S01]  /*0610*/  LOP3.LUT R2, R5, 0x800fffff, RZ, 0xc0, !PT ;  /* 0x800fffff05027812 */ /* 0x000fe200078ec0ff */
[----:B------:R-:W-:Y:S01]  /*0620*/  BSSY.RECONVERGENT B1, `(.L_x_803) ;  /* 0x0000055000017945 */ /* 0x000fe20003800200 */
[C---:B------:R-:W-:Y:S02]  /*0630*/  FSETP.GEU.AND P2, PT, |R7|.reuse, 1.469367938527859385e-39, PT ;  /* 0x001000000700780b */ /* 0x040fe40003f4e200 */
[----:B------:R-:W-:Y:S01]  /*0640*/  LOP3.LUT R3, R2, 0x3ff00000, RZ, 0xfc, !PT ;  /* 0x3ff0000002037812 */ /* 0x000fe200078efcff */
[----:B------:R-:W-:Y:S01]  /*0650*/  IMAD.MOV.U32 R2, RZ, RZ, R4 ;  /* 0x000000ffff027224 */ /* 0x000fe200078e0004 */
[----:B------:R-:W-:-:S05]  /*0660*/  LOP3.LUT R12, R7, 0x7ff00000, RZ, 0xc0, !PT ;  /* 0x7ff00000070c7812 */ /* 0x000fca00078ec0ff */
[----:B------:R-:W-:-:S04]  /*0670*/  @!P0 DMUL R2, R4, 8.98846567431157953865e+307 ;  /* 0x7fe0000004028828 */ /* 0x000fc80000000000 */
        /* <DEDUP_REMOVED lines=9> */
[----:B------:R-:W-:Y:S01]  /*0710*/  DFMA R16, R14, R14, R14 ;  /* 0x0000000e0e10722b */ /* 0x000fe2000000000e */
[----:B------:R-:W-:-:S04]  /*0720*/  LOP3.LUT R15, R5, 0x7ff00000, RZ, 0xc0, !PT ;  /* 0x7ff00000050f7812 */ /* 0x000fc800078ec0ff */
[----:B------:R-:W-:-:S03]  /*0730*/  ISETP.GE.U32.AND P1, PT, R12, R15, PT ;  /* 0x0000000f0c00720c */ /* 0x000fc60003f26070 */
        /* <DEDUP_REMOVED lines=11> */
[----:B------:R-:W-:Y:S01]  /*07f0*/  DMUL R18, R16, R10 ;  /* 0x0000000a10127228 */ /* 0x000fe20000000000 */
[----:B------:R-:W-:Y:S02]  /*0800*/  VIADD R23, R20, 0xffffffff ;  /* 0xffffffff14177836 */ /* 0x000fe40000000000 */
[----:B------:R-:W-:-:S05]  /*0810*/  VIADD R22, R21, 0xffffffff ;  /* 0xffffffff15167836 */ /* 0x000fca0000000000 */
[----:B------:R-:W-:Y:S01]  /*0820*/  DFMA R14, R18, -R2, R10 ;  /* 0x80000002120e722b */ /* 0x000fe2000000000a */
[----:B------:R-:W-:-:S04]  /*0830*/  ISETP.GT.U32.AND P0, PT, R22, 0x7feffffe, PT ;  /* 0x7feffffe1600780c */ /* 0x000fc80003f04070 */
[----:B------:R-:W-:-:S03]  /*0840*/  ISETP.GT.U32.OR P0, PT, R23, 0x7feffffe, P0 ;  /* 0x7feffffe1700780c */ /* 0x000fc60000704470 */
[----:B------:R-:W-:-:S10]  /*0850*/  DFMA R14, R16, R14, R18 ;  /* 0x0000000e100e722b */ /* 0x000fd40000000012 */
        /* <DEDUP_REMOVED lines=28> */
.L_x_804:
        /* <DEDUP_REMOVED lines=16> */
.L_x_807:
[----:B------:R-:W-:Y:S01]  /*0b20*/  LOP3.LUT R13, R5, 0x80000, RZ, 0xfc, !PT ;  /* 0x00080000050d7812 */ /* 0x000fe200078efcff */
[----:B------:R-:W-:Y:S01]  /*0b30*/  IMAD.MOV.U32 R12, RZ, RZ, R4 ;  /* 0x000000ffff0c7224 */ /* 0x000fe200078e0004 */
[----:B------:R-:W-:Y:S06]  /*0b40*/  BRA `(.L_x_805) ;  /* 0x0000000000087947 */ /* 0x000fec0003800000 */
.L_x_806:
[----:B------:R-:W-:Y:S01]  /*0b50*/  LOP3.LUT R13, R7, 0x80000, RZ, 0xfc, !PT ;  /* 0x00080000070d7812 */ /* 0x000fe200078efcff */
[----:B------:R-:W-:-:S07]  /*0b60*/  IMAD.MOV.U32 R12, RZ, RZ, R6 ;  /* 0x000000ffff0c7224 */ /* 0x000fce00078e0006 */
.L_x_805:
[----:B------:R-:W-:Y:S05]  /*0b70*/  BSYNC.RECONVERGENT B1 ;  /* 0x0000000000017941 */ /* 0x000fea0003800200 */
.L_x_803:
[----:B------:R-:W-:Y:S02]  /*0b80*/  IMAD.MOV.U32 R2, RZ, RZ, R8 ;  /* 0x000000ffff027224 */ /* 0x000fe400078e0008 */
[----:B------:R-:W-:-:S04]  /*0b90*/  IMAD.MOV.U32 R3, RZ, RZ, 0x0 ;  /* 0x00000000ff037424 */ /* 0x000fc800078e00ff */
[----:B------:R-:W-:Y:S05]  /*0ba0*/  RET.REL.NODEC R2 `(_Z25planck_interpol_interfacePdS_S_iiii) ;  /* 0xfffffff402147950 */ /* 0x000fea0003c3ffff */
.L_x_808:
        /* <DEDUP_REMOVED lines=13> */
.L_x_1116:


//--------------------- .text._Z21planck_interpol_layerPdS_S_S_iiiii --------------------------
	.section	.text._Z21planck_interpol_layerPdS_S_S_iiiii,"ax",@progbits
	.align	128
        .global         _Z21planck_interpol_layerPdS_S_S_iiiii
        .type           _Z21planck_interpol_layerPdS_S_S_iiiii,@function
        .size           _Z21planck_interpol_layerPdS_S_S_iiiii,(.L_x_1117 - _Z21planck_interpol_layerPdS_S_S_iiiii)
        .other          _Z21planck_interpol_layerPdS_S_S_iiiii,@"STO_CUDA_ENTRY STV_DEFAULT"
_Z21planck_interpol_layerPdS_S_S_iiiii:
.text._Z21planck_interpol_layerPdS_S_S_iiiii:
[----:B------:R-:W-:Y:S01]  /*0000*/  LDC R1, c[0x0][0x37c] ;  /* 0x0000df00ff017b82 */ /* 0x000fe20000000800 */
[----:B------:R-:W0:Y:S07]  /*0010*/  S2R R19, SR_TID.Y ;  /* 0x0000000000137919 */ /* 0x000e2e0000002200 */
[----:B------:R-:W1:Y:S01]  /*0020*/  LDC R3, c[0x0][0x360] ;  /* 0x0000d800ff037b82 */ /* 0x000e620000000800 */
[----:B------:R-:W2:Y:S01]  /*0030*/  LDCU UR7, c[0x0][0x3a4] ;  /* 0x00007480ff0777ac */ /* 0x000ea20008000800 */
[----:B------:R-:W1:Y:S01]  /*0040*/  S2R R0, SR_TID.X ;  /* 0x0000000000007919 */ /* 0x000e620000002100 */
[----:B------:R-:W3:Y:S05]  /*0050*/  LDCU UR10, c[0x0][0x3a8] ;  /* 0x00007500ff0a77ac */ /* 0x000eea0008000800 */
[----:B------:R-:W0:Y:S08]  /*0060*/  S2UR UR6, SR_CTAID.Y ;  /* 0x00000000000679c3 */ /* 0x000e300000002600 */
[----:B------:R-:W0:Y:S01]  /*0070*/  LDC R2, c[0x0][0x364] ;  /* 0x0000d900ff027b82 */ /* 0x000e220000000800 */
[----:B--2---:R-:W-:-:S07]  /*0080*/  UIADD3 UR4, UPT, UPT, UR7, 0x2, URZ ;  /* 0x0000000207047890 */ /* 0x004fce000fffe0ff */
[----:B------:R-:W1:Y:S01]  /*0090*/  S2UR UR5, SR_CTAID.X ;  /* 0x00000000000579c3 */ /* 0x000e620000002500 */
[----:B0-----:R-:W-:-:S05]  /*00a0*/  IMAD R19, R2, UR6, R19 ;  /* 0x0000000602137c24 */ /* 0x001fca000f8e0213 */
[----:B------:R-:W-:Y:S01]  /*00b0*/  ISETP.GE.AND P0, PT, R19, UR4, PT ;  /* 0x0000000413007c0c */ /* 0x000fe2000bf06270 */
[----:B-1----:R-:W-:-:S05]  /*00c0*/  IMAD R0, R3, UR5, R0 ;  /* 0x0000000503007c24 */ /* 0x002fca000f8e0200 */
[----:B---3--:R-:W-:-:S13]  /*00d0*/  ISETP.GE.OR P0, PT, R0, UR10, P0 ;  /* 0x0000000a00007c0c */ /* 0x008fda0008706670 */
[----:B------:R-:W-:Y:S05]  /*00e0*/  @P0 EXIT ;  /* 0x000000000000094d */ /* 0x000fea0003800000 */
[----:B------:R-:W0:Y:S01]  /*00f0*/  LDC.64 R6, c[0x0][0x388] ;  /* 0x0000e200ff067b82 */ /* 0x000e220000000a00 */
[----:B------:R-:W1:Y:S01]  /*0100*/  LDCU.64 UR8, c[0x0][0x358] ;  /* 0x00006b00ff0877ac */ /* 0x000e620008000a00 */
[----:B------:R-:W-:Y:S01]  /*0110*/  IMAD R18, R0, UR4, RZ ;  /* 0x0000000400127c24 */ /* 0x000fe2000f8e02ff */
[----:B------:R-:W-:-:S03]  /*0120*/  ISETP.NE.AND P0, PT, R19, UR7, PT ;  /* 0x0000000713007c0c */ /* 0x000fc6000bf05270 */
[----:B------:R-:W-:-:S04]  /*0130*/  IMAD.IADD R5, R19, 0x1, R18 ;  /* 0x0000000113057824 */ /* 0x000fc800078e0212 */
[----:B0-----:R-:W-:-:S05]  /*0140*/  IMAD.WIDE R4, R5, 0x8, R6 ;  /* 0x0000000805047825 */ /* 0x001fca00078e0206 */
[----:B-1----:R0:W-:Y:S01]  /*0150*/  STG.E.64 desc[UR8][R4.64], RZ ;  /* 0x000000ff04007986 */ /* 0x0021e2000c101b08 */
[----:B------:R-:W-:Y:S05]  /*0160*/  @P0 BRA `(.L_x_809) ;  /* 0x0000000000b40947 */ /* 0x000fea0003800000 */
[----:B------:R-:W1:Y:S02]  /*0170*/  LDCU UR4, c[0x0][0x3a0] ;  /* 0x00007400ff0477ac */ /* 0x000e640008000800 */
[----:B-1----:R-:W-:-:S09]  /*0180*/  UISETP.NE.AND UP0, UPT, UR4, 0x1, UPT ;  /* 0x000000010400788c */ /* 0x002fd2000bf05270 */
[----:B------:R-:W-:Y:S05]  /*0190*/  BRA.U UP0, `(.L_x_810) ;  /* 0x0000000100847547 */ /* 0x000fea000b800000 */
[----:B------:R-:W1:Y:S02]  /*01a0*/  LDC.64 R2, c[0x0][0x398] ;  /* 0x0000e600ff027b82 */ /* 0x000e640000000a00 */
[----:B-1----:R-:W-:-:S05]  /*01b0*/  IMAD.WIDE R2, R0, 0x8, R2 ;  /* 0x0000000800027825 */ /* 0x002fca00078e0202 */
[----:B0-----:R-:W2:Y:S01]  /*01c0*/  LDG.E.64 R4, desc[UR8][R2.64] ;  /* 0x0000000802047981 */ /* 0x001ea2000c1e1b00 */
[----:B------:R-:W0:Y:S01]  /*01d0*/  MUFU.RCP64H R7, 3.1415920257568359375 ;  /* 0x400921fb00077908 */ /* 0x000e220000001800 */
        /* <DEDUP_REMOVED lines=13> */
[----:B------:R-:W-:-:S05]  /*02b0*/  FFMA R0, RZ, 2.1426990032196044922, R3 ;  /* 0x400921fbff007823 */ /* 0x000fca0000000003 */
[----:B------:R-:W-:-:S13]  /*02c0*/  FSETP.GT.AND P0, PT, |R0|, 1.469367938527859385e-39, PT ;  /* 0x001000000000780b */ /* 0x000fda0003f04200 */
[----:B------:R-:W-:Y:S05]  /*02d0*/  @P0 BRA P1, `(.L_x_812) ;  /* 0x0000000000180947 */ /* 0x000fea0000800000 */
[----:B------:R-:W-:Y:S01]  /*02e0*/  IMAD.MOV.U32 R8, RZ, RZ, R4 ;  /* 0x000000ffff087224 */ /* 0x000fe200078e0004 */
[----:B------:R-:W-:Y:S01]  /*02f0*/  MOV R20, 0x340 ;  /* 0x0000034000147802 */ /* 0x000fe20000000f00 */
[----:B------:R-:W-:Y:S02]  /*0300*/  IMAD.MOV.U32 R9, RZ, RZ, R5 ;  /* 0x000000ffff097224 */ /* 0x000fe400078e0005 */
[----:B------:R-:W-:Y:S02]  /*0310*/  IMAD.MOV.U32 R6, RZ, RZ, 0x54442d18 ;  /* 0x54442d18ff067424 */ /* 0x000fe400078e00ff */
[----:B------:R-:W-:-:S07]  /*0320*/  IMAD.MOV.U32 R7, RZ, RZ, 0x400921fb ;  /* 0x400921fbff077424 */ /* 0x000fce00078e00ff */
[----:B------:R-:W-:Y:S05]  /*0330*/  CALL.REL.NOINC `($__internal_19_$__cuda_sm20_div_rn_f64_full) ;  /* 0x0000000400e47944 */ /* 0x000fea0003c00000 */
.L_x_812:
[----:B------:R-:W-:Y:S05]  /*0340*/  BSYNC.RECONVERGENT B0 ;  /* 0x0000000000007941 */ /* 0x000fea0003800200 */
.L_x_811:
[----:B------:R-:W0:Y:S01]  /*0350*/  LDC.64 R4, c[0x0][0x388] ;  /* 0x0000e200ff047b82 */ /* 0x000e220000000a00 */
[----:B------:R-:W1:Y:S02]  /*0360*/  LDCU UR4, c[0x0][0x3a4] ;  /* 0x00007480ff0477ac */ /* 0x000e640008000800 */
[----:B-1----:R-:W-:-:S04]  /*0370*/  VIADD R7, R18, UR4 ;  /* 0x0000000412077c36 */ /* 0x002fc80008000000 */
[----:B0-----:R-:W-:-:S05]  /*0380*/  IMAD.WIDE R4, R7, 0x8, R4 ;  /* 0x0000000807047825 */ /* 0x001fca00078e0204 */
[----:B------:R-:W-:Y:S01]  /*0390*/  STG.E.64 desc[UR8][R4.64], R2 ;  /* 0x0000000204007986 */ /* 0x000fe2000c101b08 */
[----:B------:R-:W-:Y:S05]  /*03a0*/  EXIT ;  /* 0x000000000000794d */ /* 0x000fea0003800000 */
.L_x_810:
[----:B0-----:R-:W0:Y:S08]  /*03b0*/  LDC R5, c[0x0][0x3ac] ;  /* 0x0000eb00ff057b82 */ /* 0x001e300000000800 */
[----:B------:R-:W1:Y:S01]  /*03c0*/  LDC.64 R2, c[0x0][0x390] ;  /* 0x0000e400ff027b82 */ /* 0x000e620000000a00 */
[----:B0-----:R-:W-:-:S04]  /*03d0*/  IMAD R5, R5, UR10, R0 ;  /* 0x0000000a05057c24 */ /* 0x001fc8000f8e0200 */
[----:B-1----:R-:W-:-:S06]  /*03e0*/  IMAD.WIDE R2, R5, 0x8, R2 ;  /* 0x0000000805027825 */ /* 0x002fcc00078e0202 */
[----:B------:R-:W2:Y:S01]  /*03f0*/  LDG.E.64 R2, desc[UR8][R2.64] ;  /* 0x0000000802027981 */ /* 0x000ea2000c1e1b00 */
[----:B------:R-:W-:-:S04]  /*0400*/  VIADD R5, R18, UR7 ;  /* 0x0000000712057c36 */ /* 0x000fc80008000000 */
[----:B------:R-:W-:-:S05]  /*0410*/  IMAD.WIDE R6, R5, 0x8, R6 ;  /* 0x0000000805067825 */ /* 0x000fca00078e0206 */
[----:B--2---:R-:W-:Y:S01]  /*0420*/  STG.E.64 desc[UR8][R6.64], R2 ;  /* 0x0000000206007986 */ /* 0x004fe2000c101b08 */
[----:B------:R-:W-:Y:S05]  /*0430*/  EXIT ;  /* 0x000000000000794d */ /* 0x000fea0003800000 */
.L_x_809:
[----:B------:R-:W-:Y:S01]  /*0440*/  ISETP.GE.AND P0, PT, R19, UR7, PT ;  /* 0x0000000713007c0c */ /* 0x000fe2000bf06270 */
[----:B------:R-:W-:-:S12]  /*0450*/  BSSY.RECONVERGENT B0, `(.L_x_813) ;  /* 0x000001a000007945 */ /* 0x000fd80003800200 */
[----:B------:R-:W-:Y:S05]  /*0460*/  @P0 BRA `(.L_x_814) ;  /* 0x0000000000600947 */ /* 0x000fea0003800000 */
[----:B------:R-:W1:Y:S01]  /*0470*/  LDC.64 R2, c[0x0][0x380] ;  /* 0x0000e000ff027b82 */ /* 0x000e620000000a00 */
[----:B------:R-:W2:Y:S01]  /*0480*/  LDCU UR4, c[0x0][0x3b0] ;  /* 0x00007600ff0477ac */ /* 0x000ea20008000800 */
[----:B-1----:R-:W-:-:S06]  /*0490*/  IMAD.WIDE.U32 R2, R19, 0x8, R2 ;  /* 0x0000000813027825 */ /* 0x002fcc00078e0002 */
[----:B------:R-:W3:Y:S01]  /*04a0*/  LDG.E.64 R2, desc[UR8][R2.64] ;  /* 0x0000000802027981 */ /* 0x000ee2000c1e1b00 */
[----:B--2---:R-:W1:Y:S01]  /*04b0*/  I2F.F64 R6, UR4 ;  /* 0x0000000400067d12 */ /* 0x004e620008201c00 */
[----:B------:R-:W-:Y:S01]  /*04c0*/  IMAD.MOV.U32 R8, RZ, RZ, 0x1 ;  /* 0x00000001ff087424 */ /* 0x000fe200078e00ff */
[----:B------:R-:W-:Y:S06]  /*04d0*/  BSSY.RECONVERGENT B1, `(.L_x_814) ;  /* 0x0000011000017945 */ /* 0x000fec0003800200 */
[----:B-1----:R-:W1:Y:S02]  /*04e0*/  MUFU.RCP64H R9, R7 ;  /* 0x0000000700097308 */ /* 0x002e640000001800 */
[----:B-1----:R-:W-:-:S08]  /*04f0*/  DFMA R10, -R6, R8, 1 ;  /* 0x3ff00000060a742b */ /* 0x002fd00000000108 */
        /* <DEDUP_REMOVED lines=13> */
[----:B0-----:R-:W-:Y:S05]  /*05d0*/  CALL.REL.NOINC `($__internal_19_$__cuda_sm20_div_rn_f64_full) ;  /* 0x00000004003c7944 */ /* 0x001fea0003c00000 */
.L_x_815:
[----:B------:R-:W-:Y:S05]  /*05e0*/  BSYNC.RECONVERGENT B1 ;  /* 0x0000000000017941 */ /* 0x000fea0003800200 */
.L_x_814:
[----:B------:R-:W-:Y:S05]  /*05f0*/  BSYNC.RECONVERGENT B0 ;  /* 0x0000000000007941 */ /* 0x000fea0003800200 */
.L_x_813:
[----:B------:R-:W1:Y:S01]  /*0600*/  LDC R7, c[0x0][0x3a4] ;  /* 0x0000e900ff077b82 */ /* 0x000e620000000800 */
[----:B------:R-:W-:Y:S01]  /*0610*/  BSSY.RECONVERGENT B0, `(.L_x_816) ;  /* 0x000001a000007945 */ /* 0x000fe20003800200 */
[----:B-1----:R-:W-:-:S05]  /*0620*/  VIADD R6, R7, 0x1 ;  /* 0x0000000107067836 */ /* 0x002fca0000000000 */
[----:B------:R-:W-:-:S13]  /*0630*/  ISETP.NE.AND P0, PT, R19, R6, PT ;  /* 0x000000061300720c */ /* 0x000fda0003f05270 */
[----:B------:R-:W-:Y:S05]  /*0640*/  @P0 BRA `(.L_x_817) ;  /* 0x0000000000580947 */ /* 0x000fea0003800000 */
[----:B------:R-:W1:Y:S01]  /*0650*/  LDC.64 R2, c[0x0][0x380] ;  /* 0x0000e000ff027b82 */ /* 0x000e620000000a00 */
[----:B------:R-:W2:Y:S01]  /*0660*/  LDCU UR4, c[0x0][0x3b0] ;  /* 0x00007600ff0477ac */ /* 0x000ea20008000800 */
[----:B-1----:R-:W-:-:S06]  /*0670*/  IMAD.WIDE R2, R7, 0x8, R2 ;  /* 0x0000000807027825 */ /* 0x002fcc00078e0202 */
[----:B------:R-:W3:Y:S01]  /*0680*/  LDG.E.64 R2, desc[UR8][R2.64] ;  /* 0x0000000802027981 */ /* 0x000ee2000c1e1b00 */
[----:B--2---:R-:W1:Y:S01]  /*0690*/  I2F.F64 R6, UR4 ;  /* 0x0000000400067d12 */ /* 0x004e620008201c00 */
[----:B------:R-:W-:-:S07]  /*06a0*/  IMAD.MOV.U32 R8, RZ, RZ, 0x1 ;  /* 0x00000001ff087424 */ /* 0x000fce00078e00ff */
        /* <DEDUP_REMOVED lines=16> */
.L_x_817:
[----:B------:R-:W-:Y:S05]  /*07b0*/  BSYNC.RECONVERGENT B0 ;  /* 0x0000000000007941 */ /* 0x000fea0003800200 */
.L_x_816:
[----:B------:R-:W1:Y:S01]  /*07c0*/  LDCU UR4, c[0x0][0x3ac] ;  /* 0x00007580ff0477ac */ /* 0x000e620008000800 */
[----:B------:R-:W-:Y:S01]  /*07d0*/  IMAD.MOV.U32 R9, RZ, RZ, R3 ;  /* 0x000000ffff097224 */ /* 0x000fe200078e0003 */
[----:B------:R-:W-:Y:S01]  /*07e0*/  UMOV UR5, 0x3ff00418 ;  /* 0x3ff0041800057882 */ /* 0x000fe20000000000 */
[----:B-1----:R-:W1:Y:S01]  /*07f0*/  I2F.F64 R6, UR4 ;  /* 0x0000000400067d12 */ /* 0x002e620008201c00 */
[----:B------:R-:W-:Y:S02]  /*0800*/  UMOV UR4, 0x9374bc6a ;  /* 0x9374bc6a00047882 */ /* 0x000fe40000000000 */
[----:B-1----:R-:W-:Y:S01]  /*0810*/  DADD R6, R6, -UR4 ;  /* 0x8000000406067e29 */ /* 0x002fe20008000000 */
[----:B------:R-:W-:Y:S01]  /*0820*/  UMOV UR4, 0xd2f1a9fc ;  /* 0xd2f1a9fc00047882 */ /* 0x000fe20000000000 */
[----:B------:R-:W-:Y:S02]  /*0830*/  UMOV UR5, 0x3f50624d ;  /* 0x3f50624d00057882 */ /* 0x000fe40000000000 */
[----:B------:R-:W-:-:S04]  /*0840*/  UMOV UR6, UR5 ;  /* 0x0000000500067c82 */ /* 0x000fc80008000000 */
[----:B------:R-:W-:Y:S02]  /*0850*/  DSETP.MIN.AND P0, P1, R6, R2, PT ;  /* 0x000000020600722a */ /* 0x000fe40003900000 */
[----:B------:R-:W-:-:S04]  /*0860*/  MOV R8, R7 ;  /* 0x0000000700087202 */ /* 0x000fc80000000f00 */
[----:B------:R-:W-:Y:S01]  /*0870*/  FSEL R11, R8, R9, P0 ;  /* 0x00000009080b7208 */ /* 0x000fe20000000000 */
[----:B------:R-:W-:Y:S01]  /*0880*/  IMAD.U32 R8, RZ, RZ, UR6 ;  /* 0x00000006ff087e24 */ /* 0x000fe2000f8e00ff */
[----:B------:R-:W-:-:S06]  /*0890*/  SEL R2, R6, R2, P0 ;  /* 0x0000000206027207 */ /* 0x000fcc0000000000 */
        /* <DEDUP_REMOVED lines=9> */
[----:B------:R-:W1:Y:S02]  /*0930*/  F2I.F64.CEIL R14, R2 ;  /* 0x00000002000e7311 */ /* 0x000e640000309100 */
[----:B-1----:R-:W-:-:S13]  /*0940*/  ISETP.NE.AND P0, PT, R15, R14, PT ;  /* 0x0000000e0f00720c */ /* 0x002fda0003f05270 */
[----:B------:R-:W-:Y:S05]  /*0950*/  @!P0 BRA `(.L_x_818) ;  /* 0x0000000000408947 */ /* 0x000fea0003800000 */
[----:B------:R-:W1:Y:S01]  /*0960*/  LDC.64 R6, c[0x0][0x390] ;  /* 0x0000e400ff067b82 */ /* 0x000e620000000a00 */
[----:B------:R-:W2:Y:S02]  /*0970*/  LDCU UR4, c[0x0][0x3a8] ;  /* 0x00007500ff0477ac */ /* 0x000ea40008000800 */
[--C-:B--2---:R-:W-:Y:S02]  /*0980*/  IMAD R11, R14, UR4, R0.reuse ;  /* 0x000000040e0b7c24 */ /* 0x104fe4000f8e0200 */
[----:B------:R-:W-:Y:S02]  /*0990*/  IMAD R9, R15, UR4, R0 ;  /* 0x000000040f097c24 */ /* 0x000fe4000f8e0200 */
[----:B-1----:R-:W-:-:S04]  /*09a0*/  IMAD.WIDE R10, R11, 0x8, R6 ;  /* 0x000000080b0a7825 */ /* 0x002fc800078e0206 */
[----:B------:R-:W-:Y:S02]  /*09b0*/  IMAD.WIDE R6, R9, 0x8, R6 ;  /* 0x0000000809067825 */ /* 0x000fe400078e0206 */
[----:B------:R-:W2:Y:S04]  /*09c0*/  LDG.E.64 R10, desc[UR8][R10.64] ;  /* 0x000000080a0a7981 */ /* 0x000ea8000c1e1b00 */
[----:B------:R-:W3:Y:S01]  /*09d0*/  LDG.E.64 R6, desc[UR8][R6.64] ;  /* 0x0000000806067981 */ /* 0x000ee2000c1e1b00 */
[----:B------:R-:W1:Y:S08]  /*09e0*/  I2F.F64 R12, R15 ;  /* 0x0000000f000c7312 */ /* 0x000e700000201c00 */
[----:B------:R-:W4:Y:S01]  /*09f0*/  I2F.F64 R8, R14 ;  /* 0x0000000e00087312 */ /* 0x000f220000201c00 */
[----:B-1----:R-:W-:-:S02]  /*0a00*/  DADD R12, R2, -R12 ;  /* 0x00000000020c7229 */ /* 0x002fc4000000080c */
[----:B----4-:R-:W-:-:S06]  /*0a10*/  DADD R8, -R2, R8 ;  /* 0x0000000002087229 */ /* 0x010fcc0000000108 */
[----:B--2---:R-:W-:-:S08]  /*0a20*/  DMUL R12, R10, R12 ;  /* 0x0000000c0a0c7228 */ /* 0x004fd00000000000 */
[----:B---3--:R-:W-:-:S07]  /*0a30*/  DFMA R8, R6, R8, R12 ;  /* 0x000000080608722b */ /* 0x008fce000000000c */
[----:B------:R-:W-:Y:S01]  /*0a40*/  STG.E.64 desc[UR8][R4.64], R8 ;  /* 0x0000000804007986 */ /* 0x000fe2000c101b08 */
[----:B------:R-:W-:Y:S05]  /*0a50*/  EXIT ;  /* 0x000000000000794d */ /* 0x000fea0003800000 */
.L_x_818:
[----:B------:R-:W1:Y:S01]  /*0a60*/  LDC.64 R2, c[0x0][0x390] ;  /* 0x0000e400ff027b82 */ /* 0x000e620000000a00 */
[----:B------:R-:W2:Y:S02]  /*0a70*/  LDCU UR4, c[0x0][0x3a8] ;  /* 0x00007500ff0477ac */ /* 0x000ea40008000800 */
[----:B--2---:R-:W-:-:S04]  /*0a80*/  IMAD R15, R15, UR4, R0 ;  /* 0x000000040f0f7c24 */ /* 0x004fc8000f8e0200 */
[----:B-1----:R-:W-:-:S06]  /*0a90*/  IMAD.WIDE R2, R15, 0x8, R2 ;  /* 0x000000080f027825 */ /* 0x002fcc00078e0202 */
[----:B------:R-:W2:Y:S04]  /*0aa0*/  LDG.E.64 R2, desc[UR8][R2.64] ;  /* 0x0000000802027981 */ /* 0x000ea8000c1e1b00 */
[----:B--2---:R-:W-:Y:S01]  /*0ab0*/  STG.E.64 desc[UR8][R4.64], R2 ;  /* 0x0000000204007986 */ /* 0x004fe2000c101b08 */
[----:B------:R-:W-:Y:S05]  /*0ac0*/  EXIT ;  /* 0x000000000000794d */ /* 0x000fea0003800000 */
        .weak           $__internal_19_$__cuda_sm20_div_rn_f64_full
        .type           $__internal_19_$__cuda_sm20_div_rn_f64_full,@function
        .size           $__internal_19_$__cuda_sm20_div_rn_f64_full,(.L_x_1117 - $__internal_19_$__cuda_sm20_div_rn_f64_full)
$__internal_19_$__cuda_sm20_div_rn_f64_full:
        /* <DEDUP_REMOVED lines=9> */
[----:B------:R-:W-:-:S02]  /*0b60*/  LOP3.LUT R24, R7, 0x7ff00000, RZ, 0xc0, !PT ;  /* 0x7ff0000007187812 */ /* 0x000fc400078ec0ff */
[----:B------:R-:W-:Y:S01]  /*0b70*/  MOV R23, R21 ;  /* 0x0000001500177202 */ /* 0x000fe20000000f00 */
[----:B------:R-:W-:Y:S01]  /*0b80*/  @!P0 DMUL R2, R6, 8.98846567431157953865e+307 ;  /* 0x7fe0000006028828 */ /* 0x000fe20000000000 */
[----:B------:R-:W-:-:S03]  /*0b90*/  ISETP.GE.U32.AND P1, PT, R21, R24, PT ;  /* 0x000000181500720c */ /* 0x000fc60003f26070 */
[----:B------:R-:W-:Y:S02]  /*0ba0*/  @!P2 LOP3.LUT R14, R7, 0x7ff00000, RZ, 0xc0, !PT ;  /* 0x7ff00000070ea812 */ /* 0x000fe400078ec0ff */
[----:B------:R-:W0:Y:S02]  /*0bb0*/  MUFU.RCP64H R13, R3 ;  /* 0x00000003000d7308 */ /* 0x000e240000001800 */
[----:B------:R-:W-:Y:S02]  /*0bc0*/  @!P2 ISETP.GE.U32.AND P3, PT, R21, R14, PT ;  /* 0x0000000e1500a20c */ /* 0x000fe40003f66070 */
[----:B------:R-:W-:Y:S02]  /*0bd0*/  @!P0 LOP3.LUT R24, R3, 0x7ff00000, RZ, 0xc0, !PT ;  /* 0x7ff0000003188812 */ /* 0x000fe400078ec0ff */
[----:B------:R-:W-:-:S03]  /*0be0*/  @!P2 SEL R15, R22, 0x63400000, !P3 ;  /* 0x63400000160fa807 */ /* 0x000fc60005800000 */
[----:B------:R-:W-:Y:S01]  /*0bf0*/  VIADD R26, R24, 0xffffffff ;  /* 0xffffffff181a7836 */ /* 0x000fe20000000000 */
[----:B------:R-:W-:-:S04]  /*0c00*/  @!P2 LOP3.LUT R16, R15, 0x80000000, R9, 0xf8, !PT ;  /* 0x800000000f10a812 */ /* 0x000fc800078ef809 */
[----:B------:R-:W-:Y:S01]  /*0c10*/  @!P2 LOP3.LUT R17, R16, 0x100000, RZ, 0xfc, !PT ;  /* 0x001000001011a812 */ /* 0x000fe200078efcff */
[----:B------:R-:W-:Y:S01]  /*0c20*/  @!P2 IMAD.MOV.U32 R16, RZ, RZ, RZ ;  /* 0x000000ffff10a224 */ /* 0x000fe200078e00ff */
        /* <DEDUP_REMOVED lines=17> */
[----:B------:R-:W-:Y:S01]  /*0d40*/  LOP3.LUT R14, R7, 0x7ff00000, RZ, 0xc0, !PT ;  /* 0x7ff00000070e7812 */ /* 0x000fe200078ec0ff */
[----:B------:R-:W-:-:S03]  /*0d50*/  IMAD.MOV.U32 R16, RZ, RZ, RZ ;  /* 0x000000ffff107224 */ /* 0x000fc600078e00ff */
[CC--:B------:R-:W-:Y:S02]  /*0d60*/  VIADDMNMX R8, R21.reuse, -R14.reuse, 0xb9600000, !PT ;  /* 0xb960000015087446 */ /* 0x0c0fe4000780090e */
[----:B------:R-:W-:Y:S02]  /*0d70*/  ISETP.GE.U32.AND P0, PT, R21, R14, PT ;  /* 0x0000000e1500720c */ /* 0x000fe40003f06070 */
[----:B------:R-:W-:Y:S02]  /*0d80*/  VIMNMX R8, PT, PT, R8, 0x46a00000, PT ;  /* 0x46a0000008087848 */ /* 0x000fe40003fe0100 */
[----:B------:R-:W-:-:S05]  /*0d90*/  SEL R9, R22, 0x63400000, !P0 ;  /* 0x6340000016097807 */ /* 0x000fca0004000000 */
        /* <DEDUP_REMOVED lines=21> */
.L_x_820:
        /* <DEDUP_REMOVED lines=16> */
.L_x_823:
[----:B------:R-:W-:Y:S01]  /*0ff0*/  LOP3.LUT R15, R7, 0x80000, RZ, 0xfc, !PT ;  /* 0x00080000070f7812 */ /* 0x000fe200078efcff */
[----:B------:R-:W-:Y:S01]  /*1000*/  IMAD.MOV.U32 R14, RZ, RZ, R6 ;  /* 0x000000ffff0e7224 */ /* 0x000fe200078e0006 */
[----:B------:R-:W-:Y:S06]  /*1010*/  BRA `(.L_x_821) ;  /* 0x0000000000087947 */ /* 0x000fec0003800000 */
.L_x_822:
[----:B------:R-:W-:Y:S01]  /*1020*/  LOP3.LUT R15, R9, 0x80000, RZ, 0xfc, !PT ;  /* 0x00080000090f7812 */ /* 0x000fe200078efcff */
[----:B------:R-:W-:-:S07]  /*1030*/  IMAD.MOV.U32 R14, RZ, RZ, R8 ;  /* 0x000000ffff0e7224 */ /* 0x000fce00078e0008 */
.L_x_821:
[----:B------:R-:W-:Y:S05]  /*1040*/  BSYNC.RECONVERGENT B2 ;  /* 0x0000000000027941 */ /* 0x000fea0003800200 */
.L_x_819:
[----:B------:R-:W-:Y:S02]  /*1050*/  IMAD.MOV.U32 R21, RZ, RZ, 0x0 ;  /* 0x00000000ff157424 */ /* 0x000fe400078e00ff */
[----:B------:R-:W-:Y:S02]  /*1060*/  IMAD.MOV.U32 R2, RZ, RZ, R14 ;  /* 0x000000ffff027224 */ /* 0x000fe400078e000e */
[----:B------:R-:W-:Y:S01]  /*1070*/  IMAD.MOV.U32 R3, RZ, RZ, R15 ;  /* 0x000000ffff037224 */ /* 0x000fe200078e000f */
[----:B------:R-:W-:Y:S06]  /*1080*/  RET.REL.NODEC R20 `(_Z21planck_interpol_layerPdS_S_S_iiiii) ;  /* 0xffffffec14dc7950 */ /* 0x000fec0003c3ffff */
.L_x_824:
        /* <DEDUP_REMOVED lines=15> */
.L_x_1117:


//--------------------- .text._Z21phase_number_interpolPdS_S_S_S_S_iii --------------------------
	.section	.text._Z21phase_number_interpolPdS_S_S_S_S_iii,"ax",@progbits
	.align	128
        .global         _Z21phase_number_interpolPdS_S_S_S_S_iii
        .type           _Z21phase_number_interpolPdS_S_S_S_S_iii,@function
        .size           _Z21phase_number_interpolPdS_S_S_S_S_iii,(.L_x_1118 - _Z21phase_number_interpolPdS_S_S_S_S_iii)
        .other          _Z21phase_number_interpolPdS_S_S_S_S_iii,@"STO_CUDA_ENTRY STV_DEFAULT"
_Z21phase_number_interpolPdS_S_S_S_S_iii:
.text._Z21phase_number_interpolPdS_S_S_S_S_iii:
        /* <DEDUP_REMOVED lines=9> */
[----:B------:R-:W1:Y:S07]  /*0090*/  LDCU.64 UR8, c[0x0][0x358] ;  /* 0x00006b00ff0877ac */ /* 0x000e6e0008000a00 */
[----:B------:R-:W0:Y:S08]  /*00a0*/  LDC.64 R28, c[0x0][0x3b0] ;  /* 0x0000ec00ff1c7b82 */ /* 0x000e300000000a00 */
[----:B------:R-:W2:Y:S01]  /*00b0*/  LDC.64 R8, c[0x0][0x388] ;  /* 0x0000e200ff087b82 */ /* 0x000ea20000000a00 */
[----:B0-----:R-:W-:-:S06]  /*00c0*/  IMAD.WIDE R10, R28, 0x8, R10 ;  /* 0x000000081c0a7825 */ /* 0x001fcc00078e020a */
[----:B-1----:R-:W3:Y:S01]  /*00d0*/  LDG.E.64 R10, desc[UR8][R10.64+-0x8] ;  /* 0xfffff8080a0a7981 */ /* 0x002ee2000c1e1b00 */
[----:B------:R-:W0:Y:S01]  /*00e0*/  LDC.64 R6, c[0x0][0x388] ;  /* 0x0000e200ff067b82 */ /* 0x000e220000000a00 */
[----:B--2---:R-:W-:-:S05]  /*00f0*/  IMAD.WIDE R8, R29, 0x8, R8 ;  /* 0x000000081d087825 */ /* 0x004fca00078e0208 */
[----:B------:R-:W2:Y:S04]  /*0100*/  LDG.E.64 R2, desc[UR8][R8.64+-0x8] ;  /* 0xfffff80808027981 */ /* 0x000ea8000c1e1b00 */
[----:B0-----:R-:W2:Y:S01]  /*0110*/  LDG.E.64 R6, desc[UR8][R6.64] ;  /* 0x0000000806067981 */ /* 0x001ea2000c1e1b00 */
[----:B---3--:R-:W-:Y:S01]  /*0120*/  ISETP.GT.AND P0, PT, R11, 0xfffff, PT ;  /* 0x000fffff0b00780c */ /* 0x008fe20003f04270 */
[----:B------:R-:W-:Y:S02]  /*0130*/  IMAD.MOV.U32 R12, RZ, RZ, R10 ;  /* 0x000000ffff0c7224 */ /* 0x000fe400078e000a */
[----:B------:R-:W-:-:S10]  /*0140*/  IMAD.MOV.U32 R13, RZ, RZ, R11 ;  /* 0x000000ffff0d7224 */ /* 0x000fd400078e000b */
[----:B------:R-:W-:Y:S01]  /*0150*/  @!P0 DMUL R12, R12, 1.80143985094819840000e+16 ;  /* 0x435000000c0c8828 */ /* 0x000fe20000000000 */
[----:B------:R-:W-:-:S09]  /*0160*/  IMAD.MOV.U32 R5, RZ, RZ, R11 ;  /* 0x000000ffff057224 */ /* 0x000fd200078e000b */
[----:B------:R-:W-:-:S04]  /*0170*/  @!P0 IMAD.MOV.U32 R5, RZ, RZ, R13 ;  /* 0x000000ffff058224 */ /* 0x000fc800078e000d */
[----:B------:R-:W-:-:S05]  /*0180*/  VIADD R0, R5, 0xffffffff ;  /* 0xffffffff05007836 */ /* 0x000fca0000000000 */
[----:B------:R-:W-:Y:S01]  /*0190*/  ISETP.GT.U32.AND P1, PT, R0, 0x7feffffe, PT ;  /* 0x7feffffe0000780c */ /* 0x000fe20003f24070 */
[----:B--2---:R-:W-:Y:S01]  /*01a0*/  DADD R2, R2, -R6 ;  /* 0x0000000002027229 */ /* 0x004fe20000000806 */
[----:B------:R-:W-:Y:S01]  /*01b0*/  MOV R0, 0xfffffc01 ;  /* 0xfffffc0100007802 */ /* 0x000fe20000000f00 */
[----:B------:R-:W-:Y:S02]  /*01c0*/  @!P0 IMAD.MOV.U32 R0, RZ, RZ, -0x435 ;  /* 0xfffffbcbff008424 */ /* 0x000fe400078e00ff */
[----:B------:R-:W-:-:S08]  /*01d0*/  @!P0 IMAD.MOV.U32 R10, RZ, RZ, R12 ;  /* 0x000000ffff0a8224 */ /* 0x000fd000078e000c */
[----:B------:R-:W-:Y:S05]  /*01e0*/  @P1 BRA `(.L_x_825) ;  /* 0x0000000400041947 */ /* 0x000fea0003800000 */
[----:B------:R-:W-:Y:S01]  /*01f0*/  LOP3.LUT R8, R5, 0xfffff, RZ, 0xc0, !PT ;  /* 0x000fffff05087812 */ /* 0x000fe200078ec0ff */
[----:B------:R-:W-:Y:S01]  /*0200*/  IMAD.MOV.U32 R18, RZ, RZ, -0x748574fc ;  /* 0x8b7a8b04ff127424 */ /* 0x000fe200078e00ff */
[----:B------:R-:W-:Y:S01]  /*0210*/  UMOV UR4, 0x3ae80f1e ;  /* 0x3ae80f1e00047882 */ /* 0x000fe20000000000 */
[----:B------:R-:W-:Y:S01]  /*0220*/  IMAD.MOV.U32 R19, RZ, RZ, 0x3ed0ee25 ;  /* 0x3ed0ee25ff137424 */ /* 0x000fe200078e00ff */
[----:B------:R-:W-:Y:S01]  /*0230*/  LOP3.LUT R9, R8, 0x3ff00000, RZ, 0xfc, !PT ;  /* 0x3ff0000008097812 */ /* 0x000fe200078efcff */
[----:B------:R-:W-:Y:S01]  /*0240*/  IMAD.MOV.U32 R8, RZ, RZ, R10 ;  /* 0x000000ffff087224 */ /* 0x000fe200078e000a */
[----:B------:R-:W-:Y:S01]  /*0250*/  MOV R10, RZ ;  /* 0x000000ff000a7202 */ /* 0x000fe20000000f00 */
[----:B------:R-:W-:Y:S01]  /*0260*/  UMOV UR5, 0x3eb1380b ;  /* 0x3eb1380b00057882 */ /* 0x000fe20000000000 */
[----:B------:R-:W-:Y:S01]  /*0270*/  ISETP.GE.U32.AND P0, PT, R9, 0x3ff6a09f, PT ;  /* 0x3ff6a09f0900780c */ /* 0x000fe20003f06070 */
[----:B------:R-:W-:Y:S01]  /*0280*/  IMAD.MOV.U32 R23, RZ, RZ, 0x43300000 ;  /* 0x43300000ff177424 */ /* 0x000fe200078e00ff */
[----:B------:R-:W-:Y:S01]  /*0290*/  LEA.HI R0, R5, R0, RZ, 0xc ;  /* 0x0000000005007211 */ /* 0x000fe200078f60ff */
[----:B------:R-:W-:Y:S01]  /*02a0*/  UMOV UR6, 0x80000000 ;  /* 0x8000000000067882 */ /* 0x000fe20000000000 */
[----:B------:R-:W-:-:S09]  /*02b0*/  UMOV UR7, 0x43300000 ;  /* 0x4330000000077882 */ /* 0x000fd20000000000 */
[----:B------:R-:W-:Y:S02]  /*02c0*/  @P0 VIADD R11, R9, 0xfff00000 ;  /* 0xfff00000090b0836 */ /* 0x000fe40000000000 */
[----:B------:R-:W-:Y:S02]  /*02d0*/  @P0 VIADD R0, R0, 0x1 ;  /* 0x0000000100000836 */ /* 0x000fe40000000000 */
[----:B------:R-:W-:-:S03]  /*02e0*/  @P0 IMAD.MOV.U32 R9, RZ, RZ, R11 ;  /* 0x000000ffff090224 */ /* 0x000fc600078e000b */
[----:B------:R-:W-:-:S03]  /*02f0*/  LOP3.LUT R22, R0, 0x80000000, RZ, 0x3c, !PT ;  /* 0x8000000000167812 */ /* 0x000fc600078e3cff */
        /* <DEDUP_REMOVED lines=27> */
[----:B------:R-:W-:Y:S01]  /*04b0*/  UMOV UR5, 0x3f899999 ;  /* 0x3f89999900057882 */ /* 0x000fe20000000000 */
[----:B------:R-:W-:Y:S01]  /*04c0*/  DADD R16, R22, -UR6 ;  /* 0x8000000616107e29 */ /* 0x000fe20008000000 */
[----:B------:R-:W-:Y:S01]  /*04d0*/  UMOV UR6, 0xfefa39ef ;  /* 0xfefa39ef00067882 */ /* 0x000fe20000000000 */
[----:B------:R-:W-:-:S03]  /*04e0*/  UMOV UR7, 0x3fe62e42 ;  /* 0x3fe62e4200077882 */ /* 0x000fc60000000000 */
[----:B------:R-:W-:Y:S01]  /*04f0*/  DFMA R18, R14, R18, UR4 ;  /* 0x000000040e127e2b */ /* 0x000fe20008000012 */
[----:B------:R-:W-:Y:S01]  /*0500*/  UMOV UR4, 0x55555554 ;  /* 0x5555555400047882 */ /* 0x000fe20000000000 */
[----:B------:R-:W-:Y:S01]  /*0510*/  UMOV UR5, 0x3fb55555 ;  /* 0x3fb5555500057882 */ /* 0x000fe20000000000 */
[----:B------:R-:W-:-:S05]  /*0520*/  DFMA R8, R16, UR6, R12 ;  /* 0x0000000610087c2b */ /* 0x000fca000800000c */
        /* <DEDUP_REMOVED lines=13> */
.L_x_825:
[----:B------:R-:W-:Y:S01]  /*0600*/  IMAD.MOV.U32 R8, RZ, RZ, 0x0 ;  /* 0x00000000ff087424 */ /* 0x000fe200078e00ff */
[----:B------:R-:W-:Y:S02]  /*0610*/  MOV R9, 0x7ff00000 ;  /* 0x7ff0000000097802 */ /* 0x000fe40000000f00 */
[----:B------:R-:W-:-:S04]  /*0620*/  LOP3.LUT P0, RZ, R13, 0x7fffffff, RZ, 0xc0, !PT ;  /* 0x7fffffff0dff7812 */ /* 0x000fc8000780c0ff */
[----:B------:R-:W-:-:S10]  /*0630*/  DFMA R8, R12, R8, +INF ;  /* 0x7ff000000c08742b */ /* 0x000fd40000000008 */
[----:B------:R-:W-:Y:S02]  /*0640*/  FSEL R8, R8, RZ, P0 ;  /* 0x000000ff08087208 */ /* 0x000fe40000000000 */
[----:B------:R-:W-:-:S07]  /*0650*/  FSEL R9, R9, -QNAN , P0 ;  /* 0xfff0000009097808 */ /* 0x000fce0000000000 */
.L_x_826:
[----:B------:R-:W0:Y:S02]  /*0660*/  LDC.64 R12, c[0x0][0x398] ;  /* 0x0000e600ff0c7b82 */ /* 0x000e240000000a00 */
[----:B0-----:R-:W2:Y:S02]  /*0670*/  LDG.E.64 R10, desc[UR8][R12.64] ;  /* 0x000000080c0a7981 */ /* 0x001ea4000c1e1b00 */
[----:B--2---:R-:W-:Y:S01]  /*0680*/  ISETP.GT.AND P0, PT, R11, 0xfffff, PT ;  /* 0x000fffff0b00780c */ /* 0x004fe20003f04270 */
[--C-:B------:R-:W-:Y:S02]  /*0690*/  IMAD.MOV.U32 R14, RZ, RZ, R10.reuse ;  /* 0x000000ffff0e7224 */ /* 0x100fe400078e000a */
[--C-:B------:R-:W-:Y:S02]  /*06a0*/  IMAD.MOV.U32 R15, RZ, RZ, R11.reuse ;  /* 0x000000ffff0f7224 */ /* 0x100fe400078e000b */
[----:B------:R-:W-:Y:S02]  /*06b0*/  IMAD.MOV.U32 R0, RZ, RZ, R11 ;  /* 0x000000ffff007224 */ /* 0x000fe400078e000b */
[----:B------:R-:W-:-:S02]  /*06c0*/  IMAD.MOV.U32 R22, RZ, RZ, R10 ;  /* 0x000000ffff167224 */ /* 0x000fc400078e000a */
[----:B------:R-:W-:Y:S02]  /*06d0*/  IMAD.MOV.U32 R12, RZ, RZ, R11 ;  /* 0x000000ffff0c7224 */ /* 0x000fe400078e000b */
[----:B------:R-:W-:Y:S02]  /*06e0*/  IMAD.MOV.U32 R13, RZ, RZ, R10 ;  /* 0x000000ffff0d7224 */ /* 0x000fe400078e000a */
[----:B------:R-:W-:-:S10]  /*06f0*/  @!P0 DMUL R14, R10, 1.80143985094819840000e+16 ;  /* 0x435000000a0e8828 */ /* 0x000fd40000000000 */
[----:B------:R-:W-:Y:S02]  /*0700*/  @!P0 IMAD.MOV.U32 R0, RZ, RZ, R15 ;  /* 0x000000ffff008224 */ /* 0x000fe400078e000f */
[----:B------:R-:W-:Y:S02]  /*0710*/  @!P0 IMAD.MOV.U32 R22, RZ, RZ, R14 ;  /* 0x000000ffff168224 */ /* 0x000fe400078e000e */
[----:B------:R-:W-:-:S05]  /*0720*/  VIADD R5, R0, 0xffffffff ;  /* 0xffffffff00057836 */ /* 0x000fca0000000000 */
[----:B------:R-:W-:Y:S02]  /*0730*/  ISETP.GT.U32.AND P1, PT, R5, 0x7feffffe, PT ;  /* 0x7feffffe0500780c */ /* 0x000fe40003f24070 */
[----:B------:R-:W-:Y:S01]  /*0740*/  MOV R5, 0xfffffc01 ;  /* 0xfffffc0100057802 */ /* 0x000fe20000000f00 */
[----:B------:R-:W-:-:S10]  /*0750*/  @!P0 IMAD.MOV.U32 R5, RZ, RZ, -0x435 ;  /* 0xfffffbcbff058424 */ /* 0x000fd400078e00ff */
[----:B------:R-:W-:Y:S05]  /*0760*/  @P1 BRA `(.L_x_827) ;  /* 0x0000000000f81947 */ /* 0x000fea0003800000 */
[----:B------:R-:W-:Y:S01]  /*0770*/  LOP3.LUT R14, R0, 0xfffff, RZ, 0xc0, !PT ;  /* 0x000fffff000e7812 */ /* 0x000fe200078ec0ff */
[----:B------:R-:W-:Y:S01]  /*0780*/  IMAD.MOV.U32 R20, RZ, RZ, RZ ;  /* 0x000000ffff147224 */ /* 0x000fe200078e00ff */
[----:B------:R-:W-:Y:S01]  /*0790*/  UMOV UR4, 0x3ae80f1e ;  /* 0x3ae80f1e00047882 */ /* 0x000fe20000000000 */
[----:B------:R-:W-:Y:S01]  /*07a0*/  IMAD.MOV.U32 R16, RZ, RZ, -0x748574fc ;  /* 0x8b7a8b04ff107424 */ /* 0x000fe200078e00ff */
[----:B------:R-:W-:Y:S01]  /*07b0*/  LOP3.LUT R23, R14, 0x3ff00000, RZ, 0xfc, !PT ;  /* 0x3ff000000e177812 */ /* 0x000fe200078efcff */
[----:B------:R-:W-:Y:S01]  /*07c0*/  IMAD.MOV.U32 R17, RZ, RZ, 0x3ed0ee25 ;  /* 0x3ed0ee25ff117424 */ /* 0x000fe200078e00ff */
[----:B------:R-:W-:Y:S01]  /*07d0*/  UMOV UR5, 0x3eb1380b ;  /* 0x3eb1380b00057882 */ /* 0x000fe20000000000 */
[----:B------:R-:W-:Y:S02]  /*07e0*/  LEA.HI R0, R0, R5, RZ, 0xc ;  /* 0x0000000500007211 */ /* 0x000fe400078f60ff */
[----:B------:R-:W-:-:S13]  /*07f0*/  ISETP.GE.U32.AND P0, PT, R23, 0x3ff6a09f, PT ;  /* 0x3ff6a09f1700780c */ /* 0x000fda0003f06070 */
[----:B------:R-:W-:Y:S01]  /*0800*/  @P0 IADD3 R15, PT, PT, R23, -0x100000, RZ ;  /* 0xfff00000170f0810 */ /* 0x000fe20007ffe0ff */
        /* <DEDUP_REMOVED lines=25> */
[----:B------:R-:W-:Y:S01]  /*09a0*/  DFMA R16, R22, -R18, R16 ;  /* 0x800000121610722b */ /* 0x000fe20000000010 */
[----:B------:R-:W-:Y:S02]  /*09b0*/  LOP3.LUT R22, R0, 0x80000000, RZ, 0x3c, !PT ;  /* 0x8000000000167812 */ /* 0x000fe400078e3cff */
[----:B------:R-:W-:Y:S02]  /*09c0*/  MOV R23, 0x43300000 ;  /* 0x4330000000177802 */ /* 0x000fe40000000f00 */
[----:B------:R-:W-:Y:S01]  /*09d0*/  DFMA R24, R14, R24, UR4 ;  /* 0x000000040e187e2b */ /* 0x000fe20008000018 */
[----:B------:R-:W-:Y:S01]  /*09e0*/  UMOV UR4, 0x9999a3c4 ;  /* 0x9999a3c400047882 */ /* 0x000fe20000000000 */
[----:B------:R-:W-:Y:S01]  /*09f0*/  UMOV UR5, 0x3f899999 ;  /* 0x3f89999900057882 */ /* 0x000fe20000000000 */
[----:B------:R-:W-:-:S05]  /*0a00*/  DMUL R16, R20, R16 ;  /* 0x0000001014107228 */ /* 0x000fca0000000000 */
[----:B------:R-:W-:Y:S01]  /*0a10*/  DFMA R24, R14, R24, UR4 ;  /* 0x000000040e187e2b */ /* 0x000fe20008000018 */
[----:B------:R-:W-:Y:S01]  /*0a20*/  UMOV UR4, 0x80000000 ;  /* 0x8000000000047882 */ /* 0x000fe20000000000 */
[----:B------:R-:W-:Y:S02]  /*0a30*/  UMOV UR5, 0x43300000 ;  /* 0x4330000000057882 */ /* 0x000fe40000000000 */
[----:B------:R-:W-:Y:S01]  /*0a40*/  DADD R22, R22, -UR4 ;  /* 0x8000000416167e29 */ /* 0x000fe20008000000 */
[----:B------:R-:W-:Y:S01]  /*0a50*/  UMOV UR4, 0x55555554 ;  /* 0x5555555400047882 */ /* 0x000fe20000000000 */
[----:B------:R-:W-:Y:S02]  /*0a60*/  UMOV UR5, 0x3fb55555 ;  /* 0x3fb5555500057882 */ /* 0x000fe40000000000 */
[----:B------:R-:W-:Y:S01]  /*0a70*/  DFMA R24, R14, R24, UR4 ;  /* 0x000000040e187e2b */ /* 0x000fe20008000018 */
[----:B------:R-:W-:Y:S01]  /*0a80*/  UMOV UR4, 0xfefa39ef ;  /* 0xfefa39ef00047882 */ /* 0x000fe20000000000 */
[----:B------:R-:W-:-:S02]  /*0a90*/  UMOV UR5, 0x3fe62e42 ;  /* 0x3fe62e4200057882 */ /* 0x000fc40000000000 */
[----:B------:R-:W-:-:S04]  /*0aa0*/  DFMA R20, R22, UR4, R18 ;  /* 0x0000000416147c2b */ /* 0x000fc80008000012 */
[----:B------:R-:W-:-:S04]  /*0ab0*/  DMUL R24, R14, R24 ;  /* 0x000000180e187228 */ /* 0x000fc80000000000 */
[----:B------:R-:W-:Y:S01]  /*0ac0*/  DFMA R14, R22, -UR4, R20 ;  /* 0x80000004160e7c2b */ /* 0x000fe20008000014 */
[----:B------:R-:W-:Y:S01]  /*0ad0*/  UMOV UR4, 0x3b39803f ;  /* 0x3b39803f00047882 */ /* 0x000fe20000000000 */
[----:B------:R-:W-:Y:S02]  /*0ae0*/  UMOV UR5, 0x3c7abc9e ;  /* 0x3c7abc9e00057882 */ /* 0x000fe40000000000 */
[----:B------:R-:W-:-:S04]  /*0af0*/  DFMA R16, R18, R24, R16 ;  /* 0x000000181210722b */ /* 0x000fc80000000010 */
[----:B------:R-:W-:-:S08]  /*0b00*/  DADD R14, -R18, R14 ;  /* 0x00000000120e7229 */ /* 0x000fd0000000010e */
[----:B------:R-:W-:-:S08]  /*0b10*/  DADD R14, R16, -R14 ;  /* 0x00000000100e7229 */ /* 0x000fd0000000080e */
[----:B------:R-:W-:-:S08]  /*0b20*/  DFMA R14, R22, UR4, R14 ;  /* 0x00000004160e7c2b */ /* 0x000fd0000800000e */
[----:B------:R-:W-:Y:S01]  /*0b30*/  DADD R20, R20, R14 ;  /* 0x0000000014147229 */ /* 0x000fe2000000000e */
[----:B------:R-:W-:Y:S10]  /*0b40*/  BRA `(.L_x_828) ;  /* 0x0000000000187947 */ /* 0x000ff40003800000 */
.L_x_827:
[----:B------:R-:W-:Y:S01]  /*0b50*/  IMAD.MOV.U32 R16, RZ, RZ, 0x0 ;  /* 0x00000000ff107424 */ /* 0x000fe200078e00ff */
[----:B------:R-:W-:Y:S01]  /*0b60*/  LOP3.LUT P0, RZ, R15, 0x7fffffff, RZ, 0xc0, !PT ;  /* 0x7fffffff0fff7812 */ /* 0x000fe2000780c0ff */
[----:B------:R-:W-:-:S06]  /*0b70*/  IMAD.MOV.U32 R17, RZ, RZ, 0x7ff00000 ;  /* 0x7ff00000ff117424 */ /* 0x000fcc00078e00ff */
[----:B------:R-:W-:-:S10]  /*0b80*/  DFMA R16, R14, R16, +INF ;  /* 0x7ff000000e10742b */ /* 0x000fd40000000010 */
[----:B------:R-:W-:Y:S02]  /*0b90*/  FSEL R20, R16, RZ, P0 ;  /* 0x000000ff10147208 */ /* 0x000fe40000000000 */
[----:B------:R-:W-:-:S07]  /*0ba0*/  FSEL R21, R17, -QNAN , P0 ;  /* 0xfff0000011157808 */ /* 0x000fce0000000000 */
.L_x_828:
[----:B------:R-:W0:Y:S02]  /*0bb0*/  LDC.64 R14, c[0x0][0x380] ;  /* 0x0000e000ff0e7b82 */ /* 0x000e240000000a00 */
[----:B0-----:R-:W-:-:S06]  /*0bc0*/  IMAD.WIDE R14, R4, 0x8, R14 ;  /* 0x00000008040e7825 */ /* 0x001fcc00078e020e */
[----:B------:R-:W2:Y:S01]  /*0bd0*/  LDG.E.64 R14, desc[UR8][R14.64] ;  /* 0x000000080e0e7981 */ /* 0x000ea2000c1e1b00 */
[----:B------:R-:W0:Y:S01]  /*0be0*/  I2F.F64 R28, R29 ;  /* 0x0000001d001c7312 */ /* 0x000e220000201c00 */
[----:B------:R-:W-:Y:S01]  /*0bf0*/  IMAD.MOV.U32 R16, RZ, RZ, 0x1 ;  /* 0x00000001ff107424 */ /* 0x000fe200078e00ff */
[----:B------:R-:W-:Y:S01]  /*0c00*/  UMOV UR4, 0xbaaafad3 ;  /* 0xbaaafad300047882 */ /* 0x000fe20000000000 */
[----:B------:R-:W-:Y:S01]  /*0c10*/  UMOV UR5, 0x3c695355 ;  /* 0x3c69535500057882 */ /* 0x000fe20000000000 */
[----:B------:R-:W-:Y:S01]  /*0c20*/  UMOV UR6, 0x1526e50e ;  /* 0x1526e50e00067882 */ /* 0x000fe20000000000 */
[----:B------:R-:W-:Y:S01]  /*0c30*/  UMOV UR7, 0x3fdbcb7b ;  /* 0x3fdbcb7b00077882 */ /* 0x000fe20000000000 */
[----:B------:R-:W-:Y:S01]  /*0c40*/  FSETP.GEU.AND P1, PT, |R3|, 6.5827683646048100446e-37, PT ;  /* 0x036000000300780b */ /* 0x000fe20003f2e200 */
[----:B0-----:R-:W-:-:S06]  /*0c50*/  DADD R18, R28, -1 ;  /* 0xbff000001c127429 */ /* 0x001fcc0000000000 */
        /* <DEDUP_REMOVED lines=8> */
[----:B------:R-:W-:Y:S02]  /*0ce0*/  DFMA R16, R16, R24, R22 ;  /* 0x000000181010722b */ /* 0x000fe40000000016 */
[----:B------:R-:W-:-:S08]  /*0cf0*/  DMUL R22, R20, UR4 ;  /* 0x0000000414167c28 */ /* 0x000fd00008000000 */
[----:B------:R-:W-:Y:S01]  /*0d00*/  FFMA R0, RZ, R19, R17 ;  /* 0x00000013ff007223 */ /* 0x000fe20000000011 */
[----:B------:R-:W-:Y:S02]  /*0d10*/  DFMA R20, R20, UR6, R22 ;  /* 0x0000000614147c2b */ /* 0x000fe40008000016 */
[----:B------:R-:W-:Y:S02]  /*0d20*/  DMUL R22, R8, UR4 ;  /* 0x0000000408167c28 */ /* 0x000fe40008000000 */
[----:B------:R-:W-:-:S06]  /*0d30*/  FSETP.GT.AND P0, PT, |R0|, 1.469367938527859385e-39, PT ;  /* 0x001000000000780b */ /* 0x000fcc0003f04200 */
[----:B------:R-:W-:-:S08]  /*0d40*/  DFMA R8, R8, UR6, R22 ;  /* 0x0000000608087c2b */ /* 0x000fd00008000016 */
[----:B------:R-:W-:Y:S02]  /*0d50*/  DADD R8, -R20, R8 ;  /* 0x0000000014087229 */ /* 0x000fe40000000108 */
[----:B--2---:R-:W-:Y:S01]  /*0d60*/  DADD R6, -R6, R14 ;  /* 0x0000000006067229 */ /* 0x004fe2000000010e */
[----:B------:R-:W-:Y:S10]  /*0d70*/  @P0 BRA P1, `(.L_x_829) ;  /* 0x0000000000100947 */ /* 0x000ff40000800000 */
[----:B------:R-:W-:Y:S01]  /*0d80*/  IMAD.MOV.U32 R15, RZ, RZ, R3 ;  /* 0x000000ffff0f7224 */ /* 0x000fe200078e0003 */
[----:B------:R-:W-:Y:S01]  /*0d90*/  MOV R3, 0xdc0 ;  /* 0x00000dc000037802 */ /* 0x000fe20000000f00 */
[----:B------:R-:W-:-:S07]  /*0da0*/  IMAD.MOV.U32 R16, RZ, RZ, R18 ;  /* 0x000000ffff107224 */ /* 0x000fce00078e0012 */
[----:B------:R-:W-:Y:S05]  /*0db0*/  CALL.REL.NOINC `($__internal_20_$__cuda_sm20_div_rn_f64_full) ;  /* 0x0000001400b47944 */ /* 0x000fea0003c00000 */
.L_x_829:
[----:B------:R-:W0:Y:S01]  /*0dc0*/  MUFU.RCP64H R3, R17 ;  /* 0x0000001100037308 */ /* 0x000e220000001800 */
[----:B------:R-:W-:Y:S01]  /*0dd0*/  MOV R2, 0x1 ;  /* 0x0000000100027802 */ /* 0x000fe20000000f00 */
[----:B------:R-:W-:Y:S01]  /*0de0*/  BSSY.RECONVERGENT B0, `(.L_x_830) ;  /* 0x0000014000007945 */ /* 0x000fe20003800200 */
[----:B------:R-:W-:-:S04]  /*0df0*/  FSETP.GEU.AND P1, PT, |R7|, 6.5827683646048100446e-37, PT ;  /* 0x036000000700780b */ /* 0x000fc80003f2e200 */
[----:B0-----:R-:W-:-:S08]  /*0e00*/  DFMA R14, R2, -R16, 1 ;  /* 0x3ff00000020e742b */ /* 0x001fd00000000810 */
[----:B------:R-:W-:-:S08]  /*0e10*/  DFMA R14, R14, R14, R14 ;  /* 0x0000000e0e0e722b */ /* 0x000fd0000000000e */
[----:B------:R-:W-:-:S08]  /*0e20*/  DFMA R14, R2, R14, R2 ;  /* 0x0000000e020e722b */ /* 0x000fd00000000002 */
[----:B------:R-:W-:-:S08]  /*0e30*/  DFMA R2, R14, -R16, 1 ;  /* 0x3ff000000e02742b */ /* 0x000fd00000000810 */
[----:B------:R-:W-:-:S08]  /*0e40*/  DFMA R2, R14, R2, R14 ;  /* 0x000000020e02722b */ /* 0x000fd0000000000e */
[----:B------:R-:W-:-:S08]  /*0e50*/  DMUL R14, R6, R2 ;  /* 0x00000002060e7228 */ /* 0x000fd00000000000 */
        /* <DEDUP_REMOVED lines=9> */
[----:B------:R-:W-:Y:S05]  /*0ef0*/  CALL.REL.NOINC `($__internal_20_$__cuda_sm20_div_rn_f64_full) ;  /* 0x0000001400647944 */ /* 0x000fea0003c00000 */
[----:B------:R-:W-:Y:S02]  /*0f00*/  IMAD.MOV.U32 R2, RZ, RZ, R16 ;  /* 0x000000ffff027224 */ /* 0x000fe400078e0010 */
[----:B------:R-:W-:-:S07]  /*0f10*/  IMAD.MOV.U32 R3, RZ, RZ, R17 ;  /* 0x000000ffff037224 */ /* 0x000fce00078e0011 */
.L_x_831:
[----:B------:R-:W-:Y:S05]  /*0f20*/  BSYNC.RECONVERGENT B0 ;  /* 0x0000000000007941 */ /* 0x000fea0003800200 */
.L_x_830:
[----:B------:R-:W0:Y:S02]  /*0f30*/  LDC.64 R14, c[0x0][0x390] ;  /* 0x0000e400ff0e7b82 */ /* 0x000e240000000a00 */
[----:B0-----:R-:W-:-:S06]  /*0f40*/  IMAD.WIDE R14, R4, 0x8, R14 ;  /* 0x00000008040e7825 */ /* 0x001fcc00078e020e */
[----:B------:R-:W2:Y:S01]  /*0f50*/  LDG.E.64 R14, desc[UR8][R14.64] ;  /* 0x000000080e0e7981 */ /* 0x000ea2000c1e1b00 */
[----:B------:R-:W-:Y:S01]  /*0f60*/  UMOV UR4, 0xd2f1a9fc ;  /* 0xd2f1a9fc00047882 */ /* 0x000fe20000000000 */
[----:B------:R-:W-:Y:S01]  /*0f70*/  UMOV UR5, 0x3f50624d ;  /* 0x3f50624d00057882 */ /* 0x000fe20000000000 */
[----:B------:R-:W-:Y:S01]  /*0f80*/  MOV R0, R3 ;  /* 0x0000000300007202 */ /* 0x000fe20000000f00 */
[----:B------:R-:W-:Y:S01]  /*0f90*/  DSETP.MAX.AND P0, P1, R2, UR4, PT ;  /* 0x0000000402007e2a */ /* 0x000fe2000b90f000 */
[----:B------:R-:W-:Y:S01]  /*0fa0*/  UMOV UR6, UR5 ;  /* 0x0000000500067c82 */ /* 0x000fe20008000000 */
[----:B------:R-:W-:Y:S01]  /*0fb0*/  UMOV UR7, 0x3ff00418 ;  /* 0x3ff0041800077882 */ /* 0x000fe20000000000 */
[----:B------:R-:W-:Y:S03]  /*0fc0*/  BSSY.RECONVERGENT B0, `(.L_x_832) ;  /* 0x0000061000007945 */ /* 0x000fe60003800200 */
[----:B------:R-:W-:Y:S01]  /*0fd0*/  FSEL R7, R0, UR6, P0 ;  /* 0x0000000600077c08 */ /* 0x000fe20008000000 */
[----:B------:R-:W-:Y:S01]  /*0fe0*/  IMAD.U32 R0, RZ, RZ, UR6 ;  /* 0x00000006ff007e24 */ /* 0x000fe2000f8e00ff */
[----:B------:R-:W-:Y:S01]  /*0ff0*/  SEL R6, R2, UR4, P0 ;  /* 0x0000000402067c07 */ /* 0x000fe20008000000 */
[----:B------:R-:W-:-:S02]  /*1000*/  UMOV UR6, 0x9374bc6a ;  /* 0x9374bc6a00067882 */ /* 0x000fc40000000000 */
[----:B------:R-:W-:-:S03]  /*1010*/  DADD R28, R28, -UR6 ;  /* 0x800000061c1c7e29 */ /* 0x000fc60008000000 */
[----:B------:R-:W-:-:S05]  /*1020*/  @P1 LOP3.LUT R7, R0, 0x80000, RZ, 0xfc, !PT ;  /* 0x0008000000071812 */ /* 0x000fca00078efcff */
[----:B------:R-:W-:Y:S01]  /*1030*/  IMAD.MOV.U32 R16, RZ, RZ, R7 ;  /* 0x000000ffff107224 */ /* 0x000fe200078e0007 */
[----:B------:R-:W-:Y:S01]  /*1040*/  DSETP.MIN.AND P1, P2, R28, R6, PT ;  /* 0x000000061c00722a */ /* 0x000fe20003a20000 */
[----:B------:R-:W-:-:S05]  /*1050*/  IMAD.MOV.U32 R0, RZ, RZ, R28 ;  /* 0x000000ffff007224 */ /* 0x000fca00078e001c */
[----:B------:R-:W-:Y:S02]  /*1060*/  FSEL R29, R29, R16, P1 ;  /* 0x000000101d1d7208 */ /* 0x000fe40000800000 */
[----:B------:R-:W-:-:S06]  /*1070*/  SEL R6, R0, R6, P1 ;  /* 0x0000000600067207 */ /* 0x000fcc0000800000 */
[----:B------:R-:W-:-:S05]  /*1080*/  @P2 LOP3.LUT R29, R16, 0x80000, RZ, 0xfc, !PT ;  /* 0x00080000101d2812 */ /* 0x000fca00078efcff */
[----:B------:R-:W-:-:S04]  /*1090*/  IMAD.MOV.U32 R7, RZ, RZ, R29 ;  /* 0x000000ffff077224 */ /* 0x000fc800078e001d */
[----:B------:R0:W1:Y:S08]  /*10a0*/  F2I.F64.FLOOR R5, R6 ;  /* 0x0000000600057311 */ /* 0x0000700000305100 */
[----:B------:R0:W3:Y:S01]  /*10b0*/  F2I.F64.CEIL R24, R6 ;  /* 0x0000000600187311 */ /* 0x0000e20000309100 */
[----:B--2---:R-:W-:Y:S01]  /*10c0*/  ISETP.GT.AND P0, PT, R15, 0xfffff, PT ;  /* 0x000fffff0f00780c */ /* 0x004fe20003f04270 */
[----:B------:R-:W-:Y:S01]  /*10d0*/  IMAD.MOV.U32 R2, RZ, RZ, R14 ;  /* 0x000000ffff027224 */ /* 0x000fe200078e000e */
[----:B------:R-:W-:Y:S01]  /*10e0*/  MOV R22, R15 ;  /* 0x0000000f00167202 */ /* 0x000fe20000000f00 */
[----:B------:R-:W-:-:S02]  /*10f0*/  IMAD.MOV.U32 R3, RZ, RZ, R15 ;  /* 0x000000ffff037224 */ /* 0x000fc400078e000f */
[----:B------:R-:W-:-:S08]  /*1100*/  IMAD.MOV.U32 R26, RZ, RZ, R14 ;  /* 0x000000ffff1a7224 */ /* 0x000fd000078e000e */
[----:B------:R-:W-:-:S10]  /*1110*/  @!P0 DMUL R2, R2, 1.80143985094819840000e+16 ;  /* 0x4350000002028828 */ /* 0x000fd40000000000 */
[----:B------:R-:W-:Y:S02]  /*1120*/  @!P0 IMAD.MOV.U32 R22, RZ, RZ, R3 ;  /* 0x000000ffff168224 */ /* 0x000fe400078e0003 */
[----:B------:R-:W-:Y:S02]  /*1130*/  @!P0 IMAD.MOV.U32 R26, RZ, RZ, R2 ;  /* 0x000000ffff1a8224 */ /* 0x000fe400078e0002 */
[----:B------:R-:W-:-:S05]  /*1140*/  VIADD R0, R22, 0xffffffff ;  /* 0xffffffff16007836 */ /* 0x000fca0000000000 */
[----:B------:R-:W-:Y:S01]  /*1150*/  ISETP.GT.U32.AND P1, PT, R0, 0x7feffffe, PT ;  /* 0x7feffffe0000780c */ /* 0x000fe20003f24070 */
[----:B------:R-:W-:Y:S01]  /*1160*/  IMAD.MOV.U32 R0, RZ, RZ, -0x3ff ;  /* 0xfffffc01ff007424 */ /* 0x000fe200078e00ff */
[----:B------:R-:W-:-:S11]  /*1170*/  @!P0 MOV R0, 0xfffffbcb ;  /* 0xfffffbcb00008802 */ /* 0x000fd60000000f00 */
[----:B01-3--:R-:W-:Y:S05]  /*1180*/  @P1 BRA `(.L_x_833) ;  /* 0x0000000000f81947 */ /* 0x00bfea0003800000 */
[----:B------:R-:W-:Y:S01]  /*1190*/  LOP3.LUT R2, R22, 0xfffff, RZ, 0xc0, !PT ;  /* 0x000fffff16027812 */ /* 0x000fe200078ec0ff */
[----:B------:R-:W-:Y:S01]  /*11a0*/  IMAD.MOV.U32 R18, RZ, RZ, -0x748574fc ;  /* 0x8b7a8b04ff127424 */ /* 0x000fe200078e00ff */
[----:B------:R-:W-:Y:S01]  /*11b0*/  MOV R19, 0x3ed0ee25 ;  /* 0x3ed0ee2500137802 */ /* 0x000fe20000000f00 */
[----:B------:R-:W-:Y:S01]  /*11c0*/  UMOV UR4, 0x3ae80f1e ;  /* 0x3ae80f1e00047882 */ /* 0x000fe20000000000 */
[----:B------:R-:W-:Y:S01]  /*11d0*/  LOP3.LUT R27, R2, 0x3ff00000, RZ, 0xfc, !PT ;  /* 0x3ff00000021b7812 */ /* 0x000fe200078efcff */
[----:B------:R-:W-:Y:S01]  /*11e0*/  IMAD.MOV.U32 R2, RZ, RZ, RZ ;  /* 0x000000ffff027224 */ /* 0x000fe200078e00ff */
[----:B------:R-:W-:Y:S01]  /*11f0*/  UMOV UR5, 0x3eb1380b ;  /* 0x3eb1380b00057882 */ /* 0x000fe20000000000 */
[----:B------:R-:W-:Y:S01]  /*1200*/  LEA.HI R22, R22, R0, RZ, 0xc ;  /* 0x0000000016167211 */ /* 0x000fe200078f60ff */
[----:B------:R-:W-:Y:S01]  /*1210*/  IMAD.MOV.U32 R23, RZ, RZ, 0x43300000 ;  /* 0x43300000ff177424 */ /* 0x000fe200078e00ff */
[----:B------:R-:W-:-:S13]  /*1220*/  ISETP.GE.U32.AND P0, PT, R27, 0x3ff6a09f, PT ;  /* 0x3ff6a09f1b00780c */ /* 0x000fda0003f06070 */
        /* <DEDUP_REMOVED lines=33> */
[----:B------:R-:W-:Y:S02]  /*1440*/  DFMA R18, R26, -R14, R18 ;  /* 0x8000000e1a12722b */ /* 0x000fe40000000012 */
[----:B------:R-:W-:Y:S01]  /*1450*/  DADD R22, R22, -UR4 ;  /* 0x8000000416167e29 */ /* 0x000fe20008000000 */
[----:B------:R-:W-:Y:S01]  /*1460*/  UMOV UR4, 0x55555554 ;  /* 0x5555555400047882 */ /* 0x000fe20000000000 */
[----:B------:R-:W-:Y:S02]  /*1470*/  UMOV UR5, 0x3fb55555 ;  /* 0x3fb5555500057882 */ /* 0x000fe40000000000 */
[----:B------:R-:W-:Y:S01]  /*1480*/  DFMA R26, R16, R20, UR4 ;  /* 0x00000004101a7e2b */ /* 0x000fe20008000014 */
[----:B------:R-:W-:Y:S01]  /*1490*/  UMOV UR4, 0xfefa39ef ;  /* 0xfefa39ef00047882 */ /* 0x000fe20000000000 */
[----:B------:R-:W-:Y:S01]  /*14a0*/  UMOV UR5, 0x3fe62e42 ;  /* 0x3fe62e4200057882 */ /* 0x000fe20000000000 */
[----:B------:R-:W-:-:S02]  /*14b0*/  DMUL R18, R2, R18 ;  /* 0x0000001202127228 */ /* 0x000fc40000000000 */
[----:B------:R-:W-:-:S03]  /*14c0*/  DFMA R20, R22, UR4, R14 ;  /* 0x0000000416147c2b */ /* 0x000fc6000800000e */
[----:B------:R-:W-:-:S05]  /*14d0*/  DMUL R26, R16, R26 ;  /* 0x0000001a101a7228 */ /* 0x000fca0000000000 */
[----:B------:R-:W-:Y:S01]  /*14e0*/  DFMA R2, R22, -UR4, R20 ;  /* 0x8000000416027c2b */ /* 0x000fe20008000014 */
[----:B------:R-:W-:Y:S01]  /*14f0*/  UMOV UR4, 0x3b39803f ;  /* 0x3b39803f00047882 */ /* 0x000fe20000000000 */
[----:B------:R-:W-:Y:S01]  /*1500*/  UMOV UR5, 0x3c7abc9e ;  /* 0x3c7abc9e00057882 */ /* 0x000fe20000000000 */
[----:B------:R-:W-:-:S05]  /*1510*/  DFMA R18, R14, R26, R18 ;  /* 0x0000001a0e12722b */ /* 0x000fca0000000012 */
[----:B------:R-:W-:-:S08]  /*1520*/  DADD R2, -R14, R2 ;  /* 0x000000000e027229 */ /* 0x000fd00000000102 */
[----:B------:R-:W-:-:S08]  /*1530*/  DADD R2, R18, -R2 ;  /* 0x0000000012027229 */ /* 0x000fd00000000802 */
[----:B------:R-:W-:-:S08]  /*1540*/  DFMA R2, R22, UR4, R2 ;  /* 0x0000000416027c2b */ /* 0x000fd00008000002 */
[----:B------:R-:W-:Y:S01]  /*1550*/  DADD R20, R20, R2 ;  /* 0x0000000014147229 */ /* 0x000fe20000000002 */
[----:B------:R-:W-:Y:S10]  /*1560*/  BRA `(.L_x_834) ;  /* 0x0000000000187947 */ /* 0x000ff40003800000 */
.L_x_833:
[----:B------:R-:W-:Y:S01]  /*1570*/  IMAD.MOV.U32 R14, RZ, RZ, 0x0 ;  /* 0x00000000ff0e7424 */ /* 0x000fe200078e00ff */
[----:B------:R-:W-:Y:S01]  /*1580*/  LOP3.LUT P0, RZ, R3, 0x7fffffff, RZ, 0xc0, !PT ;  /* 0x7fffffff03ff7812 */ /* 0x000fe2000780c0ff */
[----:B------:R-:W-:-:S06]  /*1590*/  IMAD.MOV.U32 R15, RZ, RZ, 0x7ff00000 ;  /* 0x7ff00000ff0f7424 */ /* 0x000fcc00078e00ff */
[----:B------:R-:W-:-:S10]  /*15a0*/  DFMA R14, R2, R14, +INF ;  /* 0x7ff00000020e742b */ /* 0x000fd4000000000e */
[----:B------:R-:W-:Y:S02]  /*15b0*/  FSEL R20, R14, RZ, P0 ;  /* 0x000000ff0e147208 */ /* 0x000fe40000000000 */
[----:B------:R-:W-:-:S07]  /*15c0*/  FSEL R21, R15, -QNAN , P0 ;  /* 0xfff000000f157808 */ /* 0x000fce0000000000 */
.L_x_834:
[----:B------:R-:W-:Y:S05]  /*15d0*/  BSYNC.RECONVERGENT B0 ;  /* 0x0000000000007941 */ /* 0x000fea0003800200 */
.L_x_832:
[----:B------:R-:W-:Y:S01]  /*15e0*/  ISETP.GT.AND P0, PT, R12, 0xfffff, PT ;  /* 0x000fffff0c00780c */ /* 0x000fe20003f04270 */
[----:B------:R-:W-:-:S12]  /*15f0*/  IMAD.MOV.U32 R19, RZ, RZ, -0x3ff ;  /* 0xfffffc01ff137424 */ /* 0x000fd800078e00ff */
[----:B------:R-:W-:Y:S01]  /*1600*/  @!P0 DMUL R10, R10, 1.80143985094819840000e+16 ;  /* 0x435000000a0a8828 */ /* 0x000fe20000000000 */
[----:B------:R-:W-:-:S09]  /*1610*/  @!P0 IMAD.MOV.U32 R19, RZ, RZ, -0x435 ;  /* 0xfffffbcbff138424 */ /* 0x000fd200078e00ff */
[----:B------:R-:W-:Y:S02]  /*1620*/  @!P0 IMAD.MOV.U32 R12, RZ, RZ, R11 ;  /* 0x000000ffff0c8224 */ /* 0x000fe400078e000b */
[----:B------:R-:W-:-:S03]  /*1630*/  @!P0 IMAD.MOV.U32 R13, RZ, RZ, R10 ;  /* 0x000000ffff0d8224 */ /* 0x000fc600078e000a */
[----:B------:R-:W-:-:S04]  /*1640*/  IADD3 R0, PT, PT, R12, -0x1, RZ ;  /* 0xffffffff0c007810 */ /* 0x000fc80007ffe0ff */
[----:B------:R-:W-:-:S13]  /*1650*/  ISETP.GT.U32.AND P1, PT, R0, 0x7feffffe, PT ;  /* 0x7feffffe0000780c */ /* 0x000fda0003f24070 */
[----:B------:R-:W-:Y:S05]  /*1660*/  @P1 BRA `(.L_x_835) ;  /* 0x0000000400041947 */ /* 0x000fea0003800000 */
[----:B------:R-:W-:Y:S01]  /*1670*/  LOP3.LUT R0, R12, 0xfffff, RZ, 0xc0, !PT ;  /* 0x000fffff0c007812 */ /* 0x000fe200078ec0ff */
[----:B------:R-:W-:Y:S01]  /*1680*/  IMAD.MOV.U32 R16, RZ, RZ, R13 ;  /* 0x000000ffff107224 */ /* 0x000fe200078e000d */
[----:B------:R-:W-:Y:S01]  /*1690*/  UMOV UR4, 0x3ae80f1e ;  /* 0x3ae80f1e00047882 */ /* 0x000fe20000000000 */
[----:B------:R-:W-:Y:S01]  /*16a0*/  IMAD.MOV.U32 R14, RZ, RZ, RZ ;  /* 0x000000ffff0e7224 */ /* 0x000fe200078e00ff */
[----:B------:R-:W-:Y:S01]  /*16b0*/  LOP3.LUT R17, R0, 0x3ff00000, RZ, 0xfc, !PT ;  /* 0x3ff0000000117812 */ /* 0x000fe200078efcff */
[----:B------:R-:W-:Y:S01]  /*16c0*/  IMAD.MOV.U32 R26, RZ, RZ, -0x748574fc ;  /* 0x8b7a8b04ff1a7424 */ /* 0x000fe200078e00ff */
[----:B------:R-:W-:Y:S01]  /*16d0*/  UMOV UR5, 0x3eb1380b ;  /* 0x3eb1380b00057882 */ /* 0x000fe20000000000 */
[----:B------:R-:W-:Y:S01]  /*16e0*/  IMAD.MOV.U32 R27, RZ, RZ, 0x3ed0ee25 ;  /* 0x3ed0ee25ff1b7424 */ /* 0x000fe200078e00ff */
[----:B------:R-:W-:Y:S01]  /*16f0*/  ISETP.GE.U32.AND P0, PT, R17, 0x3ff6a09f, PT ;  /* 0x3ff6a09f1100780c */ /* 0x000fe20003f06070 */
[----:B------:R-:W-:Y:S01]  /*1700*/  UMOV UR6, 0x80000000 ;  /* 0x8000000000067882 */ /* 0x000fe20000000000 */
[----:B------:R-:W-:-:S11]  /*1710*/  UMOV UR7, 0x43300000 ;  /* 0x4330000000077882 */ /* 0x000fd60000000000 */
[----:B------:R-:W-:-:S05]  /*1720*/  @P0 IADD3 R3, PT, PT, R17, -0x100000, RZ ;  /* 0xfff0000011030810 */ /* 0x000fca0007ffe0ff */
        /* <DEDUP_REMOVED lines=12> */
[----:B------:R-:W-:Y:S01]  /*17f0*/  UMOV UR5, 0x3ef3b266 ;  /* 0x3ef3b26600057882 */ /* 0x000fe20000000000 */
[----:B------:R-:W-:Y:S01]  /*1800*/  LEA.HI R26, R12, R19, RZ, 0xc ;  /* 0x000000130c1a7211 */ /* 0x000fe200078f60ff */
[----:B------:R-:W-:Y:S01]  /*1810*/  DADD R12, R16, -R10 ;  /* 0x00000000100c7229 */ /* 0x000fe2000000080a */
[----:B------:R-:W-:Y:S02]  /*1820*/  IMAD.MOV.U32 R27, RZ, RZ, 0x43300000 ;  /* 0x43300000ff1b7424 */ /* 0x000fe400078e00ff */
[----:B------:R-:W-:Y:S01]  /*1830*/  @P0 IADD3 R26, PT, PT, R26, 0x1, RZ ;  /* 0x000000011a1a0810 */ /* 0x000fe20007ffe0ff */
[----:B------:R-:W-:Y:S01]  /*1840*/  DFMA R22, R2, R22, UR4 ;  /* 0x0000000402167e2b */ /* 0x000fe20008000016 */
[----:B------:R-:W-:Y:S01]  /*1850*/  UMOV UR4, 0xa9ab0956 ;  /* 0xa9ab095600047882 */ /* 0x000fe20000000000 */
[----:B------:R-:W-:Y:S01]  /*1860*/  UMOV UR5, 0x3f1745cb ;  /* 0x3f1745cb00057882 */ /* 0x000fe20000000000 */
[----:B------:R-:W-:-:S05]  /*1870*/  LOP3.LUT R26, R26, 0x80000000, RZ, 0x3c, !PT ;  /* 0x800000001a1a7812 */ /* 0x000fca00078e3cff */
        /* <DEDUP_REMOVED lines=9> */
[----:B------:R-:W-:Y:S02]  /*1910*/  DADD R22, R12, R12 ;  /* 0x000000000c167229 */ /* 0x000fe4000000000c */
[----:B------:R-:W-:Y:S01]  /*1920*/  DADD R12, R26, -UR6 ;  /* 0x800000061a0c7e29 */ /* 0x000fe20008000000 */
[----:B------:R-:W-:Y:S01]  /*1930*/  UMOV UR6, 0xfefa39ef ;  /* 0xfefa39ef00067882 */ /* 0x000fe20000000000 */
[----:B------:R-:W-:Y:S01]  /*1940*/  UMOV UR7, 0x3fe62e42 ;  /* 0x3fe62e4200077882 */ /* 0x000fe20000000000 */
[----:B------:R-:W-:Y:S01]  /*1950*/  DFMA R18, R2, R18, UR4 ;  /* 0x0000000402127e2b */ /* 0x000fe20008000012 */
[----:B------:R-:W-:Y:S01]  /*1960*/  UMOV UR4, 0x55555554 ;  /* 0x5555555400047882 */ /* 0x000fe20000000000 */
[----:B------:R-:W-:Y:S01]  /*1970*/  UMOV UR5, 0x3fb55555 ;  /* 0x3fb5555500057882 */ /* 0x000fe20000000000 */
[----:B------:R-:W-:-:S02]  /*1980*/  DFMA R22, R16, -R10, R22 ;  /* 0x8000000a1016722b */ /* 0x000fc40000000016 */
[----:B------:R-:W-:-:S03]  /*1990*/  DFMA R16, R12, UR6, R10 ;  /* 0x000000060c107c2b */ /* 0x000fc6000800000a */
[----:B------:R-:W-:Y:S01]  /*19a0*/  DFMA R18, R2, R18, UR4 ;  /* 0x0000000402127e2b */ /* 0x000fe20008000012 */
[----:B------:R-:W-:Y:S01]  /*19b0*/  UMOV UR4, 0xfefa39ef ;  /* 0xfefa39ef00047882 */ /* 0x000fe20000000000 */
[----:B------:R-:W-:Y:S01]  /*19c0*/  UMOV UR5, 0x3fe62e42 ;  /* 0x3fe62e4200057882 */ /* 0x000fe20000000000 */
[----:B------:R-:W-:Y:S02]  /*19d0*/  DMUL R14, R14, R22 ;  /* 0x000000160e0e7228 */ /* 0x000fe40000000000 */
[----:B------:R-:W-:Y:S01]  /*19e0*/  DFMA R22, R12, -UR4, R16 ;  /* 0x800000040c167c2b */ /* 0x000fe20008000010 */
[----:B------:R-:W-:Y:S01]  /*19f0*/  UMOV UR4, 0x3b39803f ;  /* 0x3b39803f00047882 */ /* 0x000fe20000000000 */
[----:B------:R-:W-:Y:S01]  /*1a00*/  UMOV UR5, 0x3c7abc9e ;  /* 0x3c7abc9e00057882 */ /* 0x000fe20000000000 */
[----:B------:R-:W-:-:S05]  /*1a10*/  DMUL R18, R2, R18 ;  /* 0x0000001202127228 */ /* 0x000fca0000000000 */
[----:B------:R-:W-:-:S03]  /*1a20*/  DADD R22, -R10, R22 ;  /* 0x000000000a167229 */ /* 0x000fc60000000116 */
[----:B------:R-:W-:-:S08]  /*1a30*/  DFMA R14, R10, R18, R14 ;  /* 0x000000120a0e722b */ /* 0x000fd0000000000e */
[----:B------:R-:W-:-:S08]  /*1a40*/  DADD R14, R14, -R22 ;  /* 0x000000000e0e7229 */ /* 0x000fd00000000816 */
[----:B------:R-:W-:-:S08]  /*1a50*/  DFMA R14, R12, UR4, R14 ;  /* 0x000000040c0e7c2b */ /* 0x000fd0000800000e */
[----:B------:R-:W-:Y:S01]  /*1a60*/  DADD R2, R16, R14 ;  /* 0x0000000010027229 */ /* 0x000fe2000000000e */
[----:B------:R-:W-:Y:S10]  /*1a70*/  BRA `(.L_x_836) ;  /* 0x0000000000187947 */ /* 0x000ff40003800000 */
.L_x_835:
[----:B------:R-:W-:Y:S01]  /*1a80*/  IMAD.MOV.U32 R2, RZ, RZ, 0x0 ;  /* 0x00000000ff027424 */ /* 0x000fe200078e00ff */
[----:B------:R-:W-:Y:S01]  /*1a90*/  LOP3.LUT P0, RZ, R11, 0x7fffffff, RZ, 0xc0, !PT ;  /* 0x7fffffff0bff7812 */ /* 0x000fe2000780c0ff */
[----:B------:R-:W-:-:S06]  /*1aa0*/  IMAD.MOV.U32 R3, RZ, RZ, 0x7ff00000 ;  /* 0x7ff00000ff037424 */ /* 0x000fcc00078e00ff */
[----:B------:R-:W-:-:S10]  /*1ab0*/  DFMA R2, R10, R2, +INF ;  /* 0x7ff000000a02742b */ /* 0x000fd40000000002 */
[----:B------:R-:W-:Y:S02]  /*1ac0*/  FSEL R2, R2, RZ, P0 ;  /* 0x000000ff02027208 */ /* 0x000fe40000000000 */
[----:B------:R-:W-:-:S07]  /*1ad0*/  FSEL R3, R3, -QNAN , P0 ;  /* 0xfff0000003037808 */ /* 0x000fce0000000000 */
.L_x_836:
[----:B------:R-:W0:Y:S01]  /*1ae0*/  LDCU UR4, c[0x0][0x3b0] ;  /* 0x00007600ff0477ac */ /* 0x000e220008000800 */
[----:B------:R-:W-:Y:S01]  /*1af0*/  IMAD.MOV.U32 R12, RZ, RZ, 0x1 ;  /* 0x00000001ff0c7424 */ /* 0x000fe200078e00ff */
[----:B------:R-:W-:Y:S01]  /*1b00*/  FSETP.GEU.AND P1, PT, |R9|, 6.5827683646048100446e-37, PT ;  /* 0x036000000900780b */ /* 0x000fe20003f2e200 */
[----:B------:R-:W-:Y:S01]  /*1b10*/  UMOV UR5, 0x3c695355 ;  /* 0x3c69535500057882 */ /* 0x000fe20000000000 */
[----:B0-----:R-:W0:Y:S01]  /*1b20*/  I2F.F64 R10, UR4 ;  /* 0x00000004000a7d12 */ /* 0x001e220008201c00 */
[----:B------:R-:W-:Y:S01]  /*1b30*/  UMOV UR4, 0xbaaafad3 ;  /* 0xbaaafad300047882 */ /* 0x000fe20000000000 */
[----:B0-----:R-:W-:-:S06]  /*1b40*/  DADD R18, R10, -1 ;  /* 0xbff000000a127429 */ /* 0x001fcc0000000000 */
[----:B------:R-:W0:Y:S02]  /*1b50*/  MUFU.RCP64H R13, R19 ;  /* 0x00000013000d7308 */ /* 0x000e240000001800 */
[----:B0-----:R-:W-:-:S08]  /*1b60*/  DFMA R14, -R18, R12, 1 ;  /* 0x3ff00000120e742b */ /* 0x001fd0000000010c */
[----:B------:R-:W-:-:S08]  /*1b70*/  DFMA R14, R14, R14, R14 ;  /* 0x0000000e0e0e722b */ /* 0x000fd0000000000e */
[----:B------:R-:W-:-:S08]  /*1b80*/  DFMA R14, R12, R14, R12 ;  /* 0x0000000e0c0e722b */ /* 0x000fd0000000000c */
[----:B------:R-:W-:-:S08]  /*1b90*/  DFMA R12, -R18, R14, 1 ;  /* 0x3ff00000120c742b */ /* 0x000fd0000000010e */
[----:B------:R-:W-:Y:S02]  /*1ba0*/  DFMA R14, R14, R12, R14 ;  /* 0x0000000c0e0e722b */ /* 0x000fe4000000000e */
[----:B------:R-:W-:-:S06]  /*1bb0*/  DMUL R12, R2, UR4 ;  /* 0x00000004020c7c28 */ /* 0x000fcc0008000000 */
[----:B------:R-:W-:-:S08]  /*1bc0*/  DMUL R16, R8, R14 ;  /* 0x0000000e08107228 */ /* 0x000fd00000000000 */
[----:B------:R-:W-:-:S08]  /*1bd0*/  DFMA R22, -R18, R16, R8 ;  /* 0x000000101216722b */ /* 0x000fd00000000108 */
[----:B------:R-:W-:Y:S02]  /*1be0*/  DFMA R16, R14, R22, R16 ;  /* 0x000000160e10722b */ /* 0x000fe40000000010 */
[----:B------:R-:W-:Y:S01]  /*1bf0*/  DMUL R14, R20, UR4 ;  /* 0x00000004140e7c28 */ /* 0x000fe20008000000 */
[----:B------:R-:W-:Y:S01]  /*1c00*/  UMOV UR4, 0x1526e50e ;  /* 0x1526e50e00047882 */ /* 0x000fe20000000000 */
[----:B------:R-:W-:Y:S02]  /*1c10*/  UMOV UR5, 0x3fdbcb7b ;  /* 0x3fdbcb7b00057882 */ /* 0x000fe40000000000 */
[----:B------:R-:W-:-:S04]  /*1c20*/  DFMA R12, R2, UR4, R12 ;  /* 0x00000004020c7c2b */ /* 0x000fc8000800000c */
[----:B------:R-:W-:Y:S01]  /*1c30*/  FFMA R0, RZ, R19, R17 ;  /* 0x00000013ff007223 */ /* 0x000fe20000000011 */
[----:B------:R-:W-:-:S04]  /*1c40*/  DFMA R14, R20, UR4, R14 ;  /* 0x00000004140e7c2b */ /* 0x000fc8000800000e */
[----:B------:R-:W-:-:S04]  /*1c50*/  FSETP.GT.AND P0, PT, |R0|, 1.469367938527859385e-39, PT ;  /* 0x001000000000780b */ /* 0x000fc80003f04200 */
[----:B------:R-:W-:-:S09]  /*1c60*/  DADD R12, -R12, R14 ;  /* 0x000000000c0c7229 */ /* 0x000fd2000000010e */
[----:B------:R-:W-:Y:S05]  /*1c70*/  @P0 BRA P1, `(.L_x_837) ;  /* 0x0000000000140947 */ /* 0x000fea0000800000 */
[----:B------:R-:W-:Y:S01]  /*1c80*/  MOV R2, R8 ;  /* 0x0000000800027202 */ /* 0x000fe20000000f00 */
[----:B------:R-:W-:Y:S01]  /*1c90*/  IMAD.MOV.U32 R15, RZ, RZ, R9 ;  /* 0x000000ffff0f7224 */ /* 0x000fe200078e0009 */
[----:B------:R-:W-:Y:S01]  /*1ca0*/  MOV R3, 0x1cd0 ;  /* 0x00001cd000037802 */ /* 0x000fe20000000f00 */
[----:B------:R-:W-:-:S07]  /*1cb0*/  IMAD.MOV.U32 R16, RZ, RZ, R18 ;  /* 0x000000ffff107224 */ /* 0x000fce00078e0012 */
[----:B------:R-:W-:Y:S05]  /*1cc0*/  CALL.REL.NOINC `($__internal_20_$__cuda_sm20_div_rn_f64_full) ;  /* 0x0000000400f07944 */ /* 0x000fea0003c00000 */
.L_x_837:
[----:B------:R-:W0:Y:S01]  /*1cd0*/  MUFU.RCP64H R3, R17 ;  /* 0x0000001100037308 */ /* 0x000e220000001800 */
[----:B------:R-:W-:Y:S01]  /*1ce0*/  IMAD.MOV.U32 R2, RZ, RZ, 0x1 ;  /* 0x00000001ff027424 */ /* 0x000fe200078e00ff */
[----:B------:R-:W-:Y:S01]  /*1cf0*/  FSETP.GEU.AND P1, PT, |R13|, 6.5827683646048100446e-37, PT ;  /* 0x036000000d00780b */ /* 0x000fe20003f2e200 */
[----:B------:R-:W-:Y:S04]  /*1d00*/  BSSY.RECONVERGENT B0, `(.L_x_838) ;  /* 0x0000013000007945 */ /* 0x000fe80003800200 */
        /* <DEDUP_REMOVED lines=12> */
[----:B------:R-:W-:Y:S01]  /*1dd0*/  MOV R15, R13 ;  /* 0x0000000d000f7202 */ /* 0x000fe20000000f00 */
[----:B------:R-:W-:Y:S01]  /*1de0*/  IMAD.MOV.U32 R19, RZ, RZ, R17 ;  /* 0x000000ffff137224 */ /* 0x000fe200078e0011 */
[----:B------:R-:W-:-:S07]  /*1df0*/  MOV R3, 0x1e10 ;  /* 0x00001e1000037802 */ /* 0x000fce0000000f00 */
[----:B------:R-:W-:Y:S05]  /*1e00*/  CALL.REL.NOINC `($__internal_20_$__cuda_sm20_div_rn_f64_full) ;  /* 0x0000000400a07944 */ /* 0x000fea0003c00000 */
[----:B------:R-:W-:Y:S02]  /*1e10*/  IMAD.MOV.U32 R2, RZ, RZ, R16 ;  /* 0x000000ffff027224 */ /* 0x000fe400078e0010 */
[----:B------:R-:W-:-:S07]  /*1e20*/  IMAD.MOV.U32 R3, RZ, RZ, R17 ;  /* 0x000000ffff037224 */ /* 0x000fce00078e0011 */
.L_x_839:
[----:B------:R-:W-:Y:S05]  /*1e30*/  BSYNC.RECONVERGENT B0 ;  /* 0x0000000000007941 */ /* 0x000fea0003800200 */
.L_x_838:
[----:B------:R-:W-:Y:S01]  /*1e40*/  UMOV UR4, 0xd2f1a9fc ;  /* 0xd2f1a9fc00047882 */ /* 0x000fe20000000000 */
[----:B------:R-:W-:Y:S01]  /*1e50*/  UMOV UR5, 0x3f50624d ;  /* 0x3f50624d00057882 */ /* 0x000fe20000000000 */
[----:B------:R-:W-:Y:S01]  /*1e60*/  IMAD.MOV.U32 R0, RZ, RZ, R2 ;  /* 0x000000ffff007224 */ /* 0x000fe200078e0002 */
[----:B------:R-:W-:Y:S01]  /*1e70*/  DSETP.MAX.AND P0, P1, R2, UR4, PT ;  /* 0x0000000402007e2a */ /* 0x000fe2000b90f000 */
[----:B------:R-:W-:Y:S01]  /*1e80*/  UMOV UR6, UR5 ;  /* 0x0000000500067c82 */ /* 0x000fe20008000000 */
[----:B------:R-:W-:Y:S01]  /*1e90*/  UMOV UR10, 0x9374bc6a ;  /* 0x9374bc6a000a7882 */ /* 0x000fe20000000000 */
[----:B------:R-:W-:Y:S01]  /*1ea0*/  UMOV UR11, 0x3ff00418 ;  /* 0x3ff00418000b7882 */ /* 0x000fe20000000000 */
[----:B------:R-:W-:Y:S01]  /*1eb0*/  MOV R8, UR6 ;  /* 0x0000000600087c02 */ /* 0x000fe20008000f00 */
[----:B------:R-:W-:Y:S01]  /*1ec0*/  DADD R10, R10, -UR10 ;  /* 0x8000000a0a0a7e29 */ /* 0x000fe20008000000 */
[----:B------:R-:W-:Y:S01]  /*1ed0*/  FSEL R3, R3, UR6, P0 ;  /* 0x0000000603037c08 */ /* 0x000fe20008000000 */
[----:B------:R-:W-:Y:S01]  /*1ee0*/  BSSY.RECONVERGENT B0, `(.L_x_840) ;  /* 0x0000032000007945 */ /* 0x000fe20003800200 */
[----:B------:R-:W-:-:S06]  /*1ef0*/  SEL R2, R0, UR4, P0 ;  /* 0x0000000400027c07 */ /* 0x000fcc0008000000 */
[----:B------:R-:W-:Y:S01]  /*1f00*/  @P1 LOP3.LUT R3, R8, 0x80000, RZ, 0xfc, !PT ;  /* 0x0008000008031812 */ /* 0x000fe200078efcff */
[----:B------:R-:W-:-:S04]  /*1f10*/  IMAD.MOV.U32 R0, RZ, RZ, R11 ;  /* 0x000000ffff007224 */ /* 0x000fc800078e000b */
[----:B------:R-:W-:Y:S01]  /*1f20*/  IMAD.MOV.U32 R9, RZ, RZ, R3 ;  /* 0x000000ffff097224 */ /* 0x000fe200078e0003 */
[----:B------:R-:W-:-:S06]  /*1f30*/  DSETP.MIN.AND P0, P1, R10, R2, PT ;  /* 0x000000020a00722a */ /* 0x000fcc0003900000 */
[----:B------:R-:W-:Y:S02]  /*1f40*/  FSEL R13, R0, R9, P0 ;  /* 0x00000009000d7208 */ /* 0x000fe40000000000 */
[----:B------:R-:W-:-:S06]  /*1f50*/  SEL R2, R10, R2, P0 ;  /* 0x000000020a027207 */ /* 0x000fcc0000000000 */
[----:B------:R-:W-:Y:S02]  /*1f60*/  @P1 LOP3.LUT R13, R9, 0x80000, RZ, 0xfc, !PT ;  /* 0x00080000090d1812 */ /* 0x000fe400078efcff */
[----:B------:R-:W0:Y:S03]  /*1f70*/  LDC.64 R8, c[0x0][0x3a0] ;  /* 0x0000e800ff087b82 */ /* 0x000e260000000a00 */
[----:B------:R-:W-:-:S04]  /*1f80*/  IMAD.MOV.U32 R3, RZ, RZ, R13 ;  /* 0x000000ffff037224 */ /* 0x000fc800078e000d */
[----:B------:R-:W-:Y:S08]  /*1f90*/  F2I.F64.FLOOR R0, R2 ;  /* 0x0000000200007311 */ /* 0x000ff00000305100 */
[----:B------:R-:W1:Y:S01]  /*1fa0*/  F2I.F64.CEIL R25, R2 ;  /* 0x0000000200197311 */ /* 0x000e620000309100 */
[----:B0-----:R-:W-:Y:S01]  /*1fb0*/  IMAD.WIDE R8, R4, 0x8, R8 ;  /* 0x0000000804087825 */ /* 0x001fe200078e0208 */
[----:B-1----:R-:W-:-:S02]  /*1fc0*/  ISETP.NE.AND P1, PT, R0, R25, PT ;  /* 0x000000190000720c */ /* 0x002fc40003f25270 */
[----:B------:R-:W-:Y:S02]  /*1fd0*/  ISETP.NE.AND P0, PT, R0, R25, PT ;  /* 0x000000190000720c */ /* 0x000fe40003f05270 */
[CC--:B------:R-:W-:Y:S02]  /*1fe0*/  ISETP.EQ.OR P3, PT, R5.reuse, R24.reuse, !P1 ;  /* 0x000000180500720c */ /* 0x0c0fe40004f62670 */
[----:B------:R-:W-:-:S11]  /*1ff0*/  ISETP.EQ.OR P2, PT, R5, R24, P0 ;  /* 0x000000180500720c */ /* 0x000fd60000742670 */
[----:B------:R-:W-:Y:S05]  /*2000*/  @P3 BRA `(.L_x_841) ;  /* 0x00000000007c3947 */ /* 0x000fea0003800000 */
[----:B------:R-:W0:Y:S01]  /*2010*/  LDC.64 R10, c[0x0][0x3a8] ;  /* 0x0000ea00ff0a7b82 */ /* 0x000e220000000a00 */
[----:B------:R-:W1:Y:S02]  /*2020*/  LDCU UR4, c[0x0][0x3b0] ;  /* 0x00007600ff0477ac */ /* 0x000e640008000800 */
[C---:B-1----:R-:W-:Y:S02]  /*2030*/  IMAD R17, R5.reuse, UR4, R25 ;  /* 0x0000000405117c24 */ /* 0x042fe4000f8e0219 */
[----:B------:R-:W-:Y:S02]  /*2040*/  IMAD R15, R5, UR4, R0 ;  /* 0x00000004050f7c24 */ /* 0x000fe4000f8e0200 */
[----:B0-----:R-:W-:-:S06]  /*2050*/  IMAD.WIDE R16, R17, 0x8, R10 ;  /* 0x0000000811107825 */ /* 0x001fcc00078e020a */
[----:B------:R-:W2:Y:S01]  /*2060*/  LDG.E.64 R16, desc[UR8][R16.64] ;  /* 0x0000000810107981 */ /* 0x000ea2000c1e1b00 */
[----:B------:R-:W-:-:S06]  /*2070*/  IMAD.WIDE R14, R15, 0x8, R10 ;  /* 0x000000080f0e7825 */ /* 0x000fcc00078e020a */
[----:B------:R-:W3:Y:S01]  /*2080*/  LDG.E.64 R14, desc[UR8][R14.64] ;  /* 0x000000080e0e7981 */ /* 0x000ee2000c1e1b00 */
[C---:B------:R-:W-:Y:S02]  /*2090*/  IMAD R13, R24.reuse, UR4, R0 ;  /* 0x00000004180d7c24 */ /* 0x040fe4000f8e0200 */
[----:B------:R-:W-:Y:S02]  /*20a0*/  IMAD R19, R24, UR4, R25 ;  /* 0x0000000418137c24 */ /* 0x000fe4000f8e0219 */
[----:B------:R-:W-:-:S04]  /*20b0*/  IMAD.WIDE R12, R13, 0x8, R10 ;  /* 0x000000080d0c7825 */ /* 0x000fc800078e020a */
[----:B------:R-:W-:Y:S02]  /*20c0*/  IMAD.WIDE R10, R19, 0x8, R10 ;  /* 0x00000008130a7825 */ /* 0x000fe400078e020a */
[----:B------:R-:W4:Y:S04]  /*20d0*/  LDG.E.64 R12, desc[UR8][R12.64] ;  /* 0x000000080c0c7981 */ /* 0x000f28000c1e1b00 */
[----:B------:R-:W5:Y:S01]  /*20e0*/  LDG.E.64 R10, desc[UR8][R10.64] ;  /* 0x000000080a0a7981 */ /* 0x000f62000c1e1b00 */
[----:B------:R-:W0:Y:S08]  /*20f0*/  I2F.F64 R18, R0 ;  /* 0x0000000000127312 */ /* 0x000e300000201c00 */
[----:B------:R-:W1:Y:S01]  /*2100*/  I2F.F64 R22, R24 ;  /* 0x0000001800167312 */ /* 0x000e620000201c00 */
[----:B0-----:R-:W-:-:S07]  /*2110*/  DADD R18, R2, -R18 ;  /* 0x0000000002127229 */ /* 0x001fce0000000812 */
[----:B------:R-:W0:Y:S01]  /*2120*/  I2F.F64 R20, R25 ;  /* 0x0000001900147312 */ /* 0x000e220000201c00 */
[----:B-1----:R-:W-:Y:S02]  /*2130*/  DADD R22, -R6, R22 ;  /* 0x0000000006167229 */ /* 0x002fe40000000116 */
[----:B0-----:R-:W-:Y:S02]  /*2140*/  DADD R20, -R2, R20 ;  /* 0x0000000002147229 */ /* 0x001fe40000000114 */
[----:B--2---:R-:W-:-:S06]  /*2150*/  DMUL R16, R16, R18 ;  /* 0x0000001210107228 */ /* 0x004fcc0000000000 */
[----:B---3--:R-:W-:Y:S02]  /*2160*/  DMUL R14, R14, R20 ;  /* 0x000000140e0e7228 */ /* 0x008fe40000000000 */
[----:B------:R-:W-:-:S08]  /*2170*/  DMUL R16, R22, R16 ;  /* 0x0000001016107228 */ /* 0x000fd00000000000 */
[----:B------:R-:W-:Y:S02]  /*2180*/  DFMA R14, R14, R22, R16 ;  /* 0x000000160e0e722b */ /* 0x000fe40000000010 */
[----:B------:R-:W0:Y:S01]  /*2190*/  I2F.F64 R16, R5 ;  /* 0x0000000500107312 */ /* 0x000e220000201c00 */
[----:B----4-:R-:W-:Y:S02]  /*21a0*/  DMUL R12, R20, R12 ;  /* 0x0000000c140c7228 */ /* 0x010fe40000000000 */
[----:B-----5:R-:W-:Y:S02]  /*21b0*/  DMUL R10, R18, R10 ;  /* 0x0000000a120a7228 */ /* 0x020fe40000000000 */
[----:B0-----:R-:W-:-:S08]  /*21c0*/  DADD R16, R6, -R16 ;  /* 0x0000000006107229 */ /* 0x001fd00000000810 */
[----:B------:R-:W-:-:S08]  /*21d0*/  DFMA R12, R12, R16, R14 ;  /* 0x000000100c0c722b */ /* 0x000fd0000000000e */
[----:B------:R-:W-:-:S07]  /*21e0*/  DFMA R10, R16, R10, R12 ;  /* 0x0000000a100a722b */ /* 0x000fce000000000c */
[----:B------:R0:W-:Y:S04]  /*21f0*/  STG.E.64 desc[UR8][R8.64], R10 ;  /* 0x0000000a08007986 */ /* 0x0001e8000c101b08 */
.L_x_841:
[----:B------:R-:W-:Y:S05]  /*2200*/  BSYNC.RECONVERGENT B0 ;  /* 0x0000000000007941 */ /* 0x000fea0003800200 */
.L_x_840:
[----:B------:R-:W1:Y:S08]  /*2210*/  @!P2 LDC R13, c[0x0][0x3b0] ;  /* 0x0000ec00ff0dab82 */ /* 0x000e700000000800 */
[----:B0-----:R-:W0:Y:S01]  /*2220*/  @!P2 LDC.64 R10, c[0x0][0x3a8] ;  /* 0x0000ea00ff0aab82 */ /* 0x001e220000000a00 */
[-CC-:B-1----:R-:W-:Y:S02]  /*2230*/  @!P2 IMAD R19, R24, R13.reuse, R0.reuse ;  /* 0x0000000d1813a224 */ /* 0x182fe400078e0200 */
[----:B------:R-:W-:-:S02]  /*2240*/  @!P2 IMAD R15, R5, R13, R0 ;  /* 0x0000000d050fa224 */ /* 0x000fc400078e0200 */
[----:B0-----:R-:W-:-:S05]  /*2250*/  @!P2 IMAD.WIDE R18, R19, 0x8, R10 ;  /* 0x000000081312a825 */ /* 0x001fca00078e020a */
[----:B------:R-:W2:Y:S01]  /*2260*/  @!P2 LDG.E.64 R12, desc[UR8][R18.64] ;  /* 0x00000008120ca981 */ /* 0x000ea2000c1e1b00 */
[----:B------:R-:W-:-:S06]  /*2270*/  @!P2 IMAD.WIDE R14, R15, 0x8, R10 ;  /* 0x000000080f0ea825 */ /* 0x000fcc00078e020a */
[----:B------:R-:W3:Y:S01]  /*2280*/  @!P2 LDG.E.64 R14, desc[UR8][R14.64] ;  /* 0x000000080e0ea981 */ /* 0x000ee2000c1e1b00 */
[----:B------:R-:W-:Y:S01]  /*2290*/  ISETP.NE.OR P1, PT, R5, R24, !P1 ;  /* 0x000000180500720c */ /* 0x000fe20004f25670 */
[----:B------:R-:W0:Y:S08]  /*22a0*/  @!P2 I2F.F64 R20, R5 ;  /* 0x000000050014a312 */ /* 0x000e300000201c00 */
[----:B------:R-:W1:Y:S04]  /*22b0*/  @!P2 I2F.F64 R16, R24 ;  /* 0x000000180010a312 */ /* 0x000e680000201c00 */
[----:B------:R-:W4:Y:S01]  /*22c0*/  @!P1 LDC R4, c[0x0][0x3b0] ;  /* 0x0000ec00ff049b82 */ /* 0x000f220000000800 */
[----:B0-----:R-:W-:-:S07]  /*22d0*/  @!P2 DADD R20, R6, -R20 ;  /* 0x000000000614a229 */ /* 0x001fce0000000814 */
[----:B------:R-:W0:Y:S01]  /*22e0*/  @!P1 LDC.64 R10, c[0x0][0x3a8] ;  /* 0x0000ea00ff0a9b82 */ /* 0x000e220000000a00 */
[----:B-1----:R-:W-:Y:S01]  /*22f0*/  @!P2 DADD R16, -R6, R16 ;  /* 0x000000000610a229 */ /* 0x002fe20000000110 */
[----:B----4-:R-:W-:Y:S01]  /*2300*/  @!P1 IMAD R7, R5, R4, R25 ;  /* 0x0000000405079224 */ /* 0x010fe200078e0219 */
[----:B--2---:R-:W-:-:S08]  /*2310*/  @!P2 DMUL R12, R20, R12 ;  /* 0x0000000c140ca228 */ /* 0x004fd00000000000 */
[----:B---3--:R-:W-:Y:S01]  /*2320*/  @!P2 DFMA R12, R16, R14, R12 ;  /* 0x0000000e100ca22b */ /* 0x008fe2000000000c */
[----:B0-----:R-:W-:-:S04]  /*2330*/  @!P1 IMAD.WIDE R16, R7, 0x8, R10 ;  /* 0x0000000807109825 */ /* 0x001fc800078e020a */
[----:B------:R-:W-:Y:S02]  /*2340*/  @!P1 IMAD R15, R5, R4, R0 ;  /* 0x00000004050f9224 */ /* 0x000fe400078e0200 */
[----:B------:R0:W-:Y:S04]  /*2350*/  @!P2 STG.E.64 desc[UR8][R8.64], R12 ;  /* 0x0000000c0800a986 */ /* 0x0001e8000c101b08 */
[----:B------:R-:W2:Y:S01]  /*2360*/  @!P1 LDG.E.64 R6, desc[UR8][R16.64] ;  /* 0x0000000810069981 */ /* 0x000ea2000c1e1b00 */
[----:B------:R-:W-:-:S06]  /*2370*/  @!P1 IMAD.WIDE R10, R15, 0x8, R10 ;  /* 0x000000080f0a9825 */ /* 0x000fcc00078e020a */
[----:B------:R-:W3:Y:S01]  /*2380*/  @!P1 LDG.E.64 R10, desc[UR8][R10.64] ;  /* 0x000000080a0a9981 */ /* 0x000ee2000c1e1b00 */
[----:B------:R-:W1:Y:S01]  /*2390*/  @!P1 I2F.F64 R18, R0 ;  /* 0x0000000000129312 */ /* 0x000e620000201c00 */
[----:B------:R-:W-:-:S07]  /*23a0*/  ISETP.NE.OR P0, PT, R5, R24, P0 ;  /* 0x000000180500720c */ /* 0x000fce0000705670 */
[----:B------:R-:W4:Y:S01]  /*23b0*/  @!P1 I2F.F64 R14, R25 ;  /* 0x00000019000e9312 */ /* 0x000f220000201c00 */
[C---:B-1----:R-:W-:Y:S02]  /*23c0*/  @!P1 DADD R18, R2.reuse, -R18 ;  /* 0x0000000002129229 */ /* 0x042fe40000000812 */
[----:B----4-:R-:W-:-:S06]  /*23d0*/  @!P1 DADD R14, -R2, R14 ;  /* 0x00000000020e9229 */ /* 0x010fcc000000010e */
[----:B--2---:R-:W-:-:S08]  /*23e0*/  @!P1 DMUL R6, R18, R6 ;  /* 0x0000000612069228 */ /* 0x004fd00000000000 */
[----:B---3--:R-:W-:-:S07]  /*23f0*/  @!P1 DFMA R6, R14, R10, R6 ;  /* 0x0000000a0e06922b */ /* 0x008fce0000000006 */
[----:B------:R0:W-:Y:S01]  /*2400*/  @!P1 STG.E.64 desc[UR8][R8.64], R6 ;  /* 0x0000000608009986 */ /* 0x0001e2000c101b08 */
[----:B------:R-:W-:Y:S05]  /*2410*/  @P0 EXIT ;  /* 0x000000000000094d */ /* 0x000fea0003800000 */
[----:B------:R-:W1:Y:S01]  /*2420*/  LDC.64 R2, c[0x0][0x3a8] ;  /* 0x0000ea00ff027b82 */ /* 0x000e620000000a00 */
[----:B------:R-:W2:Y:S02]  /*2430*/  LDCU UR4, c[0x0][0x3b0] ;  /* 0x00007600ff0477ac */ /* 0x000ea40008000800 */
[----:B--2---:R-:W-:-:S04]  /*2440*/  IMAD R5, R5, UR4, R0 ;  /* 0x0000000405057c24 */ /* 0x004fc8000f8e0200 */
[----:B-1----:R-:W-:-:S06]  /*2450*/  IMAD.WIDE R2, R5, 0x8, R2 ;  /* 0x0000000805027825 */ /* 0x002fcc00078e0202 */
[----:B------:R-:W2:Y:S04]  /*2460*/  LDG.E.64 R2, desc[UR8][R2.64] ;  /* 0x0000000802027981 */ /* 0x000ea8000c1e1b00 */
[----:B--2---:R-:W-:Y:S01]  /*2470*/  STG.E.64 desc[UR8][R8.64], R2 ;  /* 0x0000000208007986 */ /* 0x004fe2000c101b08 */
[----:B------:R-:W-:Y:S05]  /*2480*/  EXIT ;  /* 0x000000000000794d */ /* 0x000fea0003800000 */
        .weak           $__internal_20_$__cuda_sm20_div_rn_f64_full
        .type           $__internal_20_$__cuda_sm20_div_rn_f64_full,@function
        .size           $__internal_20_$__cuda_sm20_div_rn_f64_full,(.L_x_1118 - $__internal_20_$__cuda_sm20_div_rn_f64_full)
$__internal_20_$__cuda_sm20_div_rn_f64_full:
[----:B------:R-:W-:Y:S01]  /*2490*/  FSETP.GEU.AND P2, PT, |R15|, 1.469367938527859385e-39, PT ;  /* 0x001000000f00780b */ /* 0x000fe20003f4e200 */
[----:B------:R-:W-:Y:S01]  /*24a0*/  IMAD.MOV.U32 R14, RZ, RZ, R2 ;  /* 0x000000ffff0e7224 */ /* 0x000fe200078e0002 */
        /* <DEDUP_REMOVED lines=11> */
[C---:B------:R-:W-:Y:S02]  /*2560*/  ISETP.GE.U32.AND P1, PT, R0.reuse, R25, PT ;  /* 0x000000190000720c */ /* 0x040fe40003f26070 */
[----:B------:R-:W-:Y:S01]  /*2570*/  @!P2 ISETP.GE.U32.AND P3, PT, R0, R2, PT ;  /* 0x000000020000a20c */ /* 0x000fe20003f66070 */
[----:B------:R-:W-:Y:S02]  /*2580*/  IMAD.MOV.U32 R2, RZ, RZ, 0x1ca00000 ;  /* 0x1ca00000ff027424 */ /* 0x000fe400078e00ff */
[----:B------:R-:W0:Y:S03]  /*2590*/  MUFU.RCP64H R23, R17 ;  /* 0x0000001100177308 */ /* 0x000e260000001800 */
[----:B------:R-:W-:-:S02]  /*25a0*/  @!P2 SEL R20, R2, 0x63400000, !P3 ;  /* 0x634000000214a807 */ /* 0x000fc40005800000 */
[----:B------:R-:W-:Y:S02]  /*25b0*/  SEL R21, R2, 0x63400000, !P1 ;  /* 0x6340000002157807 */ /* 0x000fe40004800000 */
[--C-:B------:R-:W-:Y:S02]  /*25c0*/  @!P2 LOP3.LUT R20, R20, 0x80000000, R15.reuse, 0xf8, !PT ;  /* 0x800000001414a812 */ /* 0x100fe400078ef80f */
[----:B------:R-:W-:Y:S02]  /*25d0*/  LOP3.LUT R21, R21, 0x800fffff, R15, 0xf8, !PT ;  /* 0x800fffff15157812 */ /* 0x000fe400078ef80f */
[----:B------:R-:W-:Y:S01]  /*25e0*/  @!P2 LOP3.LUT R27, R20, 0x100000, RZ, 0xfc, !PT ;  /* 0x00100000141ba812 */ /* 0x000fe200078efcff */
[----:B------:R-:W-:Y:S01]  /*25f0*/  IMAD.MOV.U32 R20, RZ, RZ, R14 ;  /* 0x000000ffff147224 */ /* 0x000fe200078e000e */
[----:B------:R-:W-:-:S05]  /*2600*/  @!P0 LOP3.LUT R25, R17, 0x7ff00000, RZ, 0xc0, !PT ;  /* 0x7ff0000011198812 */ /* 0x000fca00078ec0ff */
[----:B------:R-:W-:Y:S02]  /*2610*/  @!P2 DFMA R20, R20, 2, -R26 ;  /* 0x400000001414a82b */ /* 0x000fe4000000081a */
[----:B0-----:R-:W-:-:S08]  /*2620*/  DFMA R26, R22, -R16, 1 ;  /* 0x3ff00000161a742b */ /* 0x001fd00000000810 */
[----:B------:R-:W-:Y:S01]  /*2630*/  DFMA R26, R26, R26, R26 ;  /* 0x0000001a1a1a722b */ /* 0x000fe2000000001a */
[----:B------:R-:W-:-:S07]  /*2640*/  @!P2 LOP3.LUT R0, R21, 0x7ff00000, RZ, 0xc0, !PT ;  /* 0x7ff000001500a812 */ /* 0x000fce00078ec0ff */
[----:B------:R-:W-:-:S08]  /*2650*/  DFMA R22, R22, R26, R22 ;  /* 0x0000001a1616722b */ /* 0x000fd00000000016 */
[----:B------:R-:W-:-:S08]  /*2660*/  DFMA R30, R22, -R16, 1 ;  /* 0x3ff00000161e742b */ /* 0x000fd00000000810 */
[----:B------:R-:W-:-:S08]  /*2670*/  DFMA R30, R22, R30, R22 ;  /* 0x0000001e161e722b */ /* 0x000fd00000000016 */
[----:B------:R-:W-:-:S08]  /*2680*/  DMUL R26, R30, R20 ;  /* 0x000000141e1a7228 */ /* 0x000fd00000000000 */
[----:B------:R-:W-:-:S08]  /*2690*/  DFMA R22, R26, -R16, R20 ;  /* 0x800000101a16722b */ /* 0x000fd00000000014 */
[----:B------:R-:W-:Y:S01]  /*26a0*/  DFMA R22, R30, R22, R26 ;  /* 0x000000161e16722b */ /* 0x000fe2000000001a */
[----:B------:R-:W-:-:S04]  /*26b0*/  IADD3 R26, PT, PT, R0, -0x1, RZ ;  /* 0xffffffff001a7810 */ /* 0x000fc80007ffe0ff */
[----:B------:R-:W-:Y:S01]  /*26c0*/  ISETP.GT.U32.AND P0, PT, R26, 0x7feffffe, PT ;  /* 0x7feffffe1a00780c */ /* 0x000fe20003f04070 */
[----:B------:R-:W-:-:S05]  /*26d0*/  VIADD R26, R25, 0xffffffff ;  /* 0xffffffff191a7836 */ /* 0x000fca0000000000 */
[----:B------:R-:W-:-:S13]  /*26e0*/  ISETP.GT.U32.OR P0, PT, R26, 0x7feffffe, P0 ;  /* 0x7feffffe1a00780c */ /* 0x000fda0000704470 */
[----:B------:R-:W-:Y:S05]  /*26f0*/  @P0 BRA `(.L_x_843) ;  /* 0x0000000000700947 */ /* 0x000fea0003800000 */
[----:B------:R-:W-:Y:S02]  /*2700*/  LOP3.LUT R14, R15, 0x7ff00000, RZ, 0xc0, !PT ;  /* 0x7ff000000f0e7812 */ /* 0x000fe400078ec0ff */
        /* <DEDUP_REMOVED lines=12> */
[----:B------:R-:W-:-:S04]  /*27d0*/  MOV R16, RZ ;  /* 0x000000ff00107202 */ /* 0x000fc80000000f00 */
[C---:B------:R-:W-:Y:S02]  /*27e0*/  FSETP.NEU.AND P0, PT, R17.reuse, RZ, PT ;  /* 0x000000ff1100720b */ /* 0x040fe40003f0d000 */
[----:B------:R-:W-:-:S04]  /*27f0*/  LOP3.LUT R18, R17, 0x80000000, R19, 0x48, !PT ;  /* 0x8000000011127812 */ /* 0x000fc800078e4813 */
[----:B------:R-:W-:-:S07]  /*2800*/  LOP3.LUT R17, R18, R15, RZ, 0xfc, !PT ;  /* 0x0000000f12117212 */ /* 0x000fce00078efcff */
[----:B------:R-:W-:Y:S05]  /*2810*/  @!P0 BRA `(.L_x_844) ;  /* 0x00000000007c8947 */ /* 0x000fea0003800000 */
[----:B------:R-:W-:Y:S01]  /*2820*/  IMAD.MOV R15, RZ, RZ, -R2 ;  /* 0x000000ffff0f7224 */ /* 0x000fe200078e0a02 */
[----:B------:R-:W-:Y:S01]  /*2830*/  DMUL.RP R16, R22, R16 ;  /* 0x0000001016107228 */ /* 0x000fe20000008000 */
[----:B------:R-:W-:-:S06]  /*2840*/  IMAD.MOV.U32 R14, RZ, RZ, RZ ;  /* 0x000000ffff0e7224 */ /* 0x000fcc00078e00ff */
[----:B------:R-:W-:-:S06]  /*2850*/  DFMA R14, R26, -R14, R22 ;  /* 0x8000000e1a0e722b */ /* 0x000fcc0000000016 */
[----:B------:R-:W-:-:S04]  /*2860*/  IADD3 R14, PT, PT, -R2, -0x43300000, RZ ;  /* 0xbcd00000020e7810 */ /* 0x000fc80007ffe1ff */
[----:B------:R-:W-:Y:S02]  /*2870*/  FSETP.NEU.AND P0, PT, |R15|, R14, PT ;  /* 0x0000000e0f00720b */ /* 0x000fe40003f0d200 */
[----:B------:R-:W-:Y:S02]  /*2880*/  LOP3.LUT R15, R17, R18, RZ, 0x3c, !PT ;  /* 0x00000012110f7212 */ /* 0x000fe400078e3cff */
[----:B------:R-:W-:Y:S02]  /*2890*/  FSEL R26, R16, R26, !P0 ;  /* 0x0000001a101a7208 */ /* 0x000fe40004000000 */
[----:B------:R-:W-:Y:S01]  /*28a0*/  FSEL R27, R15, R27, !P0 ;  /* 0x0000001b0f1b7208 */ /* 0x000fe20004000000 */
[----:B------:R-:W-:Y:S06]  /*28b0*/  BRA `(.L_x_844) ;  /* 0x0000000000547947 */ /* 0x000fec0003800000 */
.L_x_843:
        /* <DEDUP_REMOVED lines=11> */
[----:B------:R-:W-:Y:S02]  /*2970*/  @P0 LOP3.LUT R0, R27, 0x7ff00000, RZ, 0xfc, !PT ;  /* 0x7ff000001b000812 */ /* 0x000fe400078efcff */
[----:B------:R-:W-:Y:S01]  /*2980*/  @!P0 MOV R26, RZ ;  /* 0x000000ff001a8202 */ /* 0x000fe20000000f00 */
[----:B------:R-:W-:Y:S02]  /*2990*/  @P0 IMAD.MOV.U32 R26, RZ, RZ, RZ ;  /* 0x000000ffff1a0224 */ /* 0x000fe400078e00ff */
[----:B------:R-:W-:Y:S01]  /*29a0*/  @P0 IMAD.MOV.U32 R27, RZ, RZ, R0 ;  /* 0x000000ffff1b0224 */ /* 0x000fe200078e0000 */
[----:B------:R-:W-:Y:S06]  /*29b0*/  BRA `(.L_x_844) ;  /* 0x0000000000147947 */ /* 0x000fec0003800000 */
.L_x_846:
[----:B------:R-:W-:Y:S01]  /*29c0*/  LOP3.LUT R27, R19, 0x80000, RZ, 0xfc, !PT ;  /* 0x00080000131b7812 */ /* 0x000fe200078efcff */
[----:B------:R-:W-:Y:S01]  /*29d0*/  IMAD.MOV.U32 R26, RZ, RZ, R18 ;  /* 0x000000ffff1a7224 */ /* 0x000fe200078e0012 */
[----:B------:R-:W-:Y:S06]  /*29e0*/  BRA `(.L_x_844) ;  /* 0x0000000000087947 */ /* 0x000fec0003800000 */
.L_x_845:
[----:B------:R-:W-:Y:S01]  /*29f0*/  LOP3.LUT R27, R15, 0x80000, RZ, 0xfc, !PT ;  /* 0x000800000f1b7812 */ /* 0x000fe200078efcff */
[----:B------:R-:W-:-:S07]  /*2a00*/  IMAD.MOV.U32 R26, RZ, RZ, R14 ;  /* 0x000000ffff1a7224 */ /* 0x000fce00078e000e */
.L_x_844:
[----:B------:R-:W-:Y:S05]  /*2a10*/  BSYNC.RECONVERGENT B1 ;  /* 0x0000000000017941 */ /* 0x000fea0003800200 */
.L_x_842:
[----:B------:R-:W-:Y:S01]  /*2a20*/  IMAD.MOV.U32 R2, RZ, RZ, R3 ;  /* 0x000000ffff027224 */ /* 0x000fe200078e0003 */
[----:B------:R-:W-:Y:S01]  /*2a30*/  MOV R16, R26 ;  /* 0x0000001a00107202 */ /* 0x000fe20000000f00 */
[----:B------:R-:W-:Y:S02]  /*2a40*/  IMAD.MOV.U32 R3, RZ, RZ, 0x0 ;  /* 0x00000000ff037424 */ /* 0x000fe400078e00ff */
[----:B------:R-:W-:Y:S02]  /*2a50*/  IMAD.MOV.U32 R17, RZ, RZ, R27 ;  /* 0x000000ffff117224 */ /* 0x000fe400078e001b */
[----:B------:R-:W-:Y:S05]  /*2a60*/  RET.REL.NODEC R2 `(_Z21phase_number_interpolPdS_S_S_S_S_iii) ;  /* 0xffffffd402647950 */ /* 0x000fea0003c3ffff */
.L_x_847:
        /* <DEDUP_REMOVED lines=9> */
.L_x_1118:


//--------------------- .text._Z16entropy_interpolPdS_S_S_S_S_iii --------------------------
	.section	.text._Z16entropy_interpolPdS_S_S_S_S_iii,"ax",@progbits
	.align	128
        .global         _Z16entropy_interpolPdS_S_S_S_S_iii
        .type           _Z16entropy_interpolPdS_S_S_S_S_iii,@function
        .size           _Z16entropy_interpolPdS_S_S_S_S_iii,(.L_x_1119 - _Z16entropy_interpolPdS_S_S_S_S_iii)
        .other          _Z16entropy_interpolPdS_S_S_S_S_iii,@"STO_CUDA_ENTRY STV_DEFAULT"
_Z16entropy_interpolPdS_S_S_S_S_iii:
.text._Z16entropy_interpolPdS_S_S_S_S_iii:
        /* <DEDUP_REMOVED lines=10> */
[----:B------:R-:W0:Y:S02]  /*00a0*/  LDC.64 R4, c[0x0][0x388] ;  /* 0x0000e200ff047b82 */ /* 0x000e240000000a00 */
[----:B0-----:R-:W-:-:S06]  /*00b0*/  IMAD.WIDE R4, R26, 0x8, R4 ;  /* 0x000000081a047825 */ /* 0x001fcc00078e0204 */
[----:B-1----:R-:W2:Y:S02]  /*00c0*/  LDG.E.64 R4, desc[UR8][R4.64+-0x8] ;  /* 0xfffff80804047981 */ /* 0x002ea4000c1e1b00 */
[----:B--2---:R-:W-:Y:S01]  /*00d0*/  ISETP.GT.AND P0, PT, R5, 0xfffff, PT ;  /* 0x000fffff0500780c */ /* 0x004fe20003f04270 */
[----:B------:R-:W-:Y:S02]  /*00e0*/  IMAD.MOV.U32 R6, RZ, RZ, R4 ;  /* 0x000000ffff067224 */ /* 0x000fe400078e0004 */
[--C-:B------:R-:W-:Y:S02]  /*00f0*/  IMAD.MOV.U32 R7, RZ, RZ, R5.reuse ;  /* 0x000000ffff077224 */ /* 0x100fe400078e0005 */
[----:B------:R-:W-:-:S08]  /*0100*/  IMAD.MOV.U32 R3, RZ, RZ, R5 ;  /* 0x000000ffff037224 */ /* 0x000fd000078e0005 */
        /* <DEDUP_REMOVED lines=10> */
[----:B------:R-:W-:Y:S01]  /*01b0*/  MOV R14, 0x8b7a8b04 ;  /* 0x8b7a8b04000e7802 */ /* 0x000fe20000000f00 */
[----:B------:R-:W-:Y:S01]  /*01c0*/  IMAD.MOV.U32 R15, RZ, RZ, 0x3ed0ee25 ;  /* 0x3ed0ee25ff0f7424 */ /* 0x000fe200078e00ff */
[----:B------:R-:W-:Y:S01]  /*01d0*/  LOP3.LUT R5, R5, 0x3ff00000, RZ, 0xfc, !PT ;  /* 0x3ff0000005057812 */ /* 0x000fe200078efcff */
[----:B------:R-:W-:Y:S01]  /*01e0*/  UMOV UR4, 0x3ae80f1e ;  /* 0x3ae80f1e00047882 */ /* 0x000fe20000000000 */
[----:B------:R-:W-:Y:S01]  /*01f0*/  UMOV UR5, 0x3eb1380b ;  /* 0x3eb1380b00057882 */ /* 0x000fe20000000000 */
[----:B------:R-:W-:Y:S01]  /*0200*/  LEA.HI R16, R3, R2, RZ, 0xc ;  /* 0x0000000203107211 */ /* 0x000fe200078f60ff */
[----:B------:R-:W-:Y:S01]  /*0210*/  IMAD.MOV.U32 R17, RZ, RZ, 0x43300000 ;  /* 0x43300000ff117424 */ /* 0x000fe200078e00ff */
[----:B------:R-:W-:Y:S01]  /*0220*/  ISETP.GE.U32.AND P0, PT, R5, 0x3ff6a09f, PT ;  /* 0x3ff6a09f0500780c */ /* 0x000fe20003f06070 */
[----:B------:R-:W-:Y:S01]  /*0230*/  UMOV UR6, 0x80000000 ;  /* 0x8000000000067882 */ /* 0x000fe20000000000 */
[----:B------:R-:W-:-:S11]  /*0240*/  UMOV UR7, 0x43300000 ;  /* 0x4330000000077882 */ /* 0x000fd60000000000 */
        /* <DEDUP_REMOVED lines=52> */
.L_x_848:
[----:B------:R-:W-:Y:S01]  /*0590*/  IMAD.MOV.U32 R2, RZ, RZ, 0x0 ;  /* 0x00000000ff027424 */ /* 0x000fe200078e00ff */
[----:B------:R-:W-:Y:S02]  /*05a0*/  MOV R3, 0x7ff00000 ;  /* 0x7ff0000000037802 */ /* 0x000fe40000000f00 */
[----:B------:R-:W-:-:S04]  /*05b0*/  LOP3.LUT P0, RZ, R7, 0x7fffffff, RZ, 0xc0, !PT ;  /* 0x7fffffff07ff7812 */ /* 0x000fc8000780c0ff */
[----:B------:R-:W-:-:S10]  /*05c0*/  DFMA R2, R6, R2, +INF ;  /* 0x7ff000000602742b */ /* 0x000fd40000000002 */
[----:B------:R-:W-:Y:S02]  /*05d0*/  FSEL R4, R2, RZ, P0 ;  /* 0x000000ff02047208 */ /* 0x000fe40000000000 */
[----:B------:R-:W-:-:S07]  /*05e0*/  FSEL R5, R3, -QNAN , P0 ;  /* 0xfff0000003057808 */ /* 0x000fce0000000000 */
.L_x_849:
[----:B------:R-:W0:Y:S02]  /*05f0*/  LDC.64 R2, c[0x0][0x388] ;  /* 0x0000e200ff027b82 */ /* 0x000e240000000a00 */
[----:B0-----:R-:W2:Y:S01]  /*0600*/  LDG.E.64 R6, desc[UR8][R2.64] ;  /* 0x0000000802067981 */ /* 0x001ea2000c1e1b00 */
[----:B------:R-:W-:Y:S01]  /*0610*/  IMAD.MOV.U32 R14, RZ, RZ, -0x3ff ;  /* 0xfffffc01ff0e7424 */ /* 0x000fe200078e00ff */
[----:B--2---:R-:W-:Y:S01]  /*0620*/  ISETP.GT.AND P0, PT, R7, 0xfffff, PT ;  /* 0x000fffff0700780c */ /* 0x004fe20003f04270 */
[--C-:B------:R-:W-:Y:S02]  /*0630*/  IMAD.MOV.U32 R8, RZ, RZ, R6.reuse ;  /* 0x000000ffff087224 */ /* 0x100fe400078e0006 */
[--C-:B------:R-:W-:Y:S02]  /*0640*/  IMAD.MOV.U32 R9, RZ, RZ, R7.reuse ;  /* 0x000000ffff097224 */ /* 0x100fe400078e0007 */
[----:B------:R-:W-:Y:S02]  /*0650*/  IMAD.MOV.U32 R15, RZ, RZ, R7 ;  /* 0x000000ffff0f7224 */ /* 0x000fe400078e0007 */
[----:B------:R-:W-:-:S02]  /*0660*/  IMAD.MOV.U32 R20, RZ, RZ, R6 ;  /* 0x000000ffff147224 */ /* 0x000fc400078e0006 */
[----:B------:R-:W-:Y:S02]  /*0670*/  IMAD.MOV.U32 R3, RZ, RZ, R7 ;  /* 0x000000ffff037224 */ /* 0x000fe400078e0007 */
[----:B------:R-:W-:Y:S02]  /*0680*/  IMAD.MOV.U32 R2, RZ, RZ, R6 ;  /* 0x000000ffff027224 */ /* 0x000fe400078e0006 */
[----:B------:R-:W-:Y:S01]  /*0690*/  @!P0 DMUL R8, R6, 1.80143985094819840000e+16 ;  /* 0x4350000006088828 */ /* 0x000fe20000000000 */
[----:B------:R-:W-:-:S09]  /*06a0*/  @!P0 MOV R14, 0xfffffbcb ;  /* 0xfffffbcb000e8802 */ /* 0x000fd20000000f00 */
[----:B------:R-:W-:Y:S02]  /*06b0*/  @!P0 IMAD.MOV.U32 R15, RZ, RZ, R9 ;  /* 0x000000ffff0f8224 */ /* 0x000fe400078e0009 */
[----:B------:R-:W-:-:S03]  /*06c0*/  @!P0 IMAD.MOV.U32 R20, RZ, RZ, R8 ;  /* 0x000000ffff148224 */ /* 0x000fc600078e0008 */
[----:B------:R-:W-:-:S04]  /*06d0*/  IADD3 R10, PT, PT, R15, -0x1, RZ ;  /* 0xffffffff0f0a7810 */ /* 0x000fc80007ffe0ff */
[----:B------:R-:W-:-:S13]  /*06e0*/  ISETP.GT.U32.AND P1, PT, R10, 0x7feffffe, PT ;  /* 0x7feffffe0a00780c */ /* 0x000fda0003f24070 */
[----:B------:R-:W-:Y:S05]  /*06f0*/  @P1 BRA `(.L_x_850) ;  /* 0x0000000400001947 */ /* 0x000fea0003800000 */
[C---:B------:R-:W-:Y:S01]  /*0700*/  LOP3.LUT R8, R15.reuse, 0xfffff, RZ, 0xc0, !PT ;  /* 0x000fffff0f087812 */ /* 0x040fe200078ec0ff */
[----:B------:R-:W-:Y:S01]  /*0710*/  IMAD.MOV.U32 R19, RZ, RZ, 0x3ed0ee25 ;  /* 0x3ed0ee25ff137424 */ /* 0x000fe200078e00ff */
[----:B------:R-:W-:Y:S01]  /*0720*/  MOV R18, 0x8b7a8b04 ;  /* 0x8b7a8b0400127802 */ /* 0x000fe20000000f00 */
[----:B------:R-:W-:Y:S01]  /*0730*/  UMOV UR4, 0x3ae80f1e ;  /* 0x3ae80f1e00047882 */ /* 0x000fe20000000000 */
[----:B------:R-:W-:Y:S01]  /*0740*/  LOP3.LUT R21, R8, 0x3ff00000, RZ, 0xfc, !PT ;  /* 0x3ff0000008157812 */ /* 0x000fe200078efcff */
[----:B------:R-:W-:Y:S01]  /*0750*/  IMAD.MOV.U32 R8, RZ, RZ, RZ ;  /* 0x000000ffff087224 */ /* 0x000fe200078e00ff */
        /* <DEDUP_REMOVED lines=11> */
[----:B------:R-:W-:Y:S02]  /*0810*/  DADD R20, R20, -1 ;  /* 0xbff0000014147429 */ /* 0x000fe40000000000 */
[----:B------:R-:W-:Y:S01]  /*0820*/  DADD R14, R14, -UR6 ;  /* 0x800000060e0e7e29 */ /* 0x000fe20008000000 */
[----:B------:R-:W-:Y:S01]  /*0830*/  UMOV UR6, 0xfefa39ef ;  /* 0xfefa39ef00067882 */ /* 0x000fe20000000000 */
[----:B------:R-:W0:Y:S01]  /*0840*/  MUFU.RCP64H R9, R17 ;  /* 0x0000001100097308 */ /* 0x000e220000001800 */
[----:B------:R-:W-:Y:S01]  /*0850*/  UMOV UR7, 0x3fe62e42 ;  /* 0x3fe62e4200077882 */ /* 0x000fe20000000000 */
        /* <DEDUP_REMOVED lines=42> */
.L_x_850:
[----:B------:R-:W-:Y:S01]  /*0b00*/  IMAD.MOV.U32 R10, RZ, RZ, 0x0 ;  /* 0x00000000ff0a7424 */ /* 0x000fe200078e00ff */
[----:B------:R-:W-:Y:S02]  /*0b10*/  MOV R11, 0x7ff00000 ;  /* 0x7ff00000000b7802 */ /* 0x000fe40000000f00 */
[----:B------:R-:W-:-:S04]  /*0b20*/  LOP3.LUT P0, RZ, R9, 0x7fffffff, RZ, 0xc0, !PT ;  /* 0x7fffffff09ff7812 */ /* 0x000fc8000780c0ff */
[----:B------:R-:W-:-:S10]  /*0b30*/  DFMA R10, R8, R10, +INF ;  /* 0x7ff00000080a742b */ /* 0x000fd4000000000a */
[----:B------:R-:W-:Y:S02]  /*0b40*/  FSEL R18, R10, RZ, P0 ;  /* 0x000000ff0a127208 */ /* 0x000fe40000000000 */
[----:B------:R-:W-:-:S07]  /*0b50*/  FSEL R19, R11, -QNAN , P0 ;  /* 0xfff000000b137808 */ /* 0x000fce0000000000 */
.L_x_851:
[----:B------:R-:W0:Y:S08]  /*0b60*/  LDC R9, c[0x0][0x3b0] ;  /* 0x0000ec00ff097b82 */ /* 0x000e300000000800 */
[----:B------:R-:W0:Y:S02]  /*0b70*/  LDC.64 R16, c[0x0][0x398] ;  /* 0x0000e600ff107b82 */ /* 0x000e240000000a00 */
[----:B0-----:R-:W-:-:S05]  /*0b80*/  IMAD.WIDE R16, R9, 0x8, R16 ;  /* 0x0000000809107825 */ /* 0x001fca00078e0210 */
[----:B------:R0:W2:Y:S01]  /*0b90*/  LDG.E.64 R14, desc[UR8][R16.64+-0x8] ;  /* 0xfffff808100e7981 */ /* 0x0000a2000c1e1b00 */
[----:B------:R-:W-:Y:S01]  /*0ba0*/  UMOV UR4, 0xbaaafad3 ;  /* 0xbaaafad300047882 */ /* 0x000fe20000000000 */
[----:B------:R-:W-:Y:S01]  /*0bb0*/  UMOV UR5, 0x3c695355 ;  /* 0x3c69535500057882 */ /* 0x000fe20000000000 */
[----:B------:R-:W-:Y:S01]  /*0bc0*/  UMOV UR6, 0x1526e50e ;  /* 0x1526e50e00067882 */ /* 0x000fe20000000000 */
[----:B------:R-:W-:Y:S01]  /*0bd0*/  DMUL R12, R4, UR4 ;  /* 0x00000004040c7c28 */ /* 0x000fe20008000000 */
[----:B------:R-:W-:Y:S01]  /*0be0*/  UMOV UR7, 0x3fdbcb7b ;  /* 0x3fdbcb7b00077882 */ /* 0x000fe20000000000 */
[----:B------:R-:W-:Y:S01]  /*0bf0*/  DMUL R10, R18, UR4 ;  /* 0x00000004120a7c28 */ /* 0x000fe20008000000 */
[----:B0-----:R-:W-:-:S05]  /*0c00*/  MOV R16, 0xfffffc01 ;  /* 0xfffffc0100107802 */ /* 0x001fca0000000f00 */
[----:B------:R-:W-:Y:S02]  /*0c10*/  DFMA R4, R4, UR6, R12 ;  /* 0x0000000604047c2b */ /* 0x000fe4000800000c */
[----:B------:R-:W-:-:S08]  /*0c20*/  DFMA R10, R18, UR6, R10 ;  /* 0x00000006120a7c2b */ /* 0x000fd0000800000a */
[----:B------:R-:W-:Y:S01]  /*0c30*/  DADD R4, -R10, R4 ;  /* 0x000000000a047229 */ /* 0x000fe20000000104 */
[----:B--2---:R-:W-:Y:S01]  /*0c40*/  ISETP.GT.AND P0, PT, R15, 0xfffff, PT ;  /* 0x000fffff0f00780c */ /* 0x004fe20003f04270 */
[--C-:B------:R-:W-:Y:S02]  /*0c50*/  IMAD.MOV.U32 R8, RZ, RZ, R14.reuse ;  /* 0x000000ffff087224 */ /* 0x100fe400078e000e */
[----:B------:R-:W-:Y:S02]  /*0c60*/  IMAD.MOV.U32 R9, RZ, RZ, R15 ;  /* 0x000000ffff097224 */ /* 0x000fe400078e000f */
[----:B------:R-:W-:-:S08]  /*0c70*/  IMAD.MOV.U32 R20, RZ, RZ, R14 ;  /* 0x000000ffff147224 */ /* 0x000fd000078e000e */
[----:B------:R-:W-:Y:S01]  /*0c80*/  @!P0 DMUL R8, R8, 1.80143985094819840000e+16 ;  /* 0x4350000008088828 */ /* 0x000fe20000000000 */
[----:B------:R-:W-:-:S09]  /*0c90*/  @!P0 IMAD.MOV.U32 R16, RZ, RZ, -0x435 ;  /* 0xfffffbcbff108424 */ /* 0x000fd200078e00ff */
[----:B------:R-:W-:Y:S02]  /*0ca0*/  @!P0 IMAD.MOV.U32 R15, RZ, RZ, R9 ;  /* 0x000000ffff0f8224 */ /* 0x000fe400078e0009 */
[----:B------:R-:W-:Y:S02]  /*0cb0*/  @!P0 IMAD.MOV.U32 R20, RZ, RZ, R8 ;  /* 0x000000ffff148224 */ /* 0x000fe400078e0008 */
[----:B------:R-:W-:-:S05]  /*0cc0*/  VIADD R12, R15, 0xffffffff ;  /* 0xffffffff0f0c7836 */ /* 0x000fca0000000000 */
[----:B------:R-:W-:-:S13]  /*0cd0*/  ISETP.GT.U32.AND P1, PT, R12, 0x7feffffe, PT ;  /* 0x7feffffe0c00780c */ /* 0x000fda0003f24070 */
[----:B------:R-:W-:Y:S05]  /*0ce0*/  @P1 BRA `(.L_x_852) ;  /* 0x0000000400001947 */ /* 0x000fea0003800000 */
[C---:B------:R-:W-:Y:S01]  /*0cf0*/  LOP3.LUT R8, R15.reuse, 0xfffff, RZ, 0xc0, !PT ;  /* 0x000fffff0f087812 */ /* 0x040fe200078ec0ff */
[----:B------:R-:W-:Y:S01]  /*0d00*/  IMAD.MOV.U32 R22, RZ, RZ, -0x748574fc ;  /* 0x8b7a8b04ff167424 */ /* 0x000fe200078e00ff */
[----:B------:R-:W-:Y:S01]  /*0d10*/  UMOV UR10, 0x3ae80f1e ;  /* 0x3ae80f1e000a7882 */ /* 0x000fe20000000000 */
[----:B------:R-:W-:Y:S01]  /*0d20*/  IMAD.MOV.U32 R23, RZ, RZ, 0x3ed0ee25 ;  /* 0x3ed0ee25ff177424 */ /* 0x000fe200078e00ff */
[----:B------:R-:W-:Y:S01]  /*0d30*/  LOP3.LUT R21, R8, 0x3ff00000, RZ, 0xfc, !PT ;  /* 0x3ff0000008157812 */ /* 0x000fe200078efcff */
[----:B------:R-:W-:Y:S01]  /*0d40*/  IMAD.MOV.U32 R8, RZ, RZ, RZ ;  /* 0x000000ffff087224 */ /* 0x000fe200078e00ff */
[----:B------:R-:W-:Y:S01]  /*0d50*/  UMOV UR11, 0x3eb1380b ;  /* 0x3eb1380b000b7882 */ /* 0x000fe20000000000 */
[----:B------:R-:W-:Y:S01]  /*0d60*/  LEA.HI R15, R15, R16, RZ, 0xc ;  /* 0x000000100f0f7211 */ /* 0x000fe200078f60ff */
[----:B------:R-:W-:Y:S01]  /*0d70*/  UMOV UR12, 0x80000000 ;  /* 0x80000000000c7882 */ /* 0x000fe20000000000 */
[----:B------:R-:W-:Y:S01]  /*0d80*/  ISETP.GE.U32.AND P0, PT, R21, 0x3ff6a09f, PT ;  /* 0x3ff6a09f1500780c */ /* 0x000fe20003f06070 */
[----:B------:R-:W-:-:S12]  /*0d90*/  UMOV UR13, 0x43300000 ;  /* 0x43300000000d7882 */ /* 0x000fd80000000000 */
[----:B------:R-:W-:Y:S02]  /*0da0*/  @P0 VIADD R9, R21, 0xfff00000 ;  /* 0xfff0000015090836 */ /* 0x000fe40000000000 */
[----:B------:R-:W-:-:S03]  /*0db0*/  @P0 VIADD R15, R15, 0x1 ;  /* 0x000000010f0f0836 */ /* 0x000fc60000000000 */
[----:B------:R-:W-:Y:S02]  /*0dc0*/  @P0 MOV R21, R9 ;  /* 0x0000000900150202 */ /* 0x000fe40000000f00 */
[----:B------:R-:W-:Y:S02]  /*0dd0*/  LOP3.LUT R14, R15, 0x80000000, RZ, 0x3c, !PT ;  /* 0x800000000f0e7812 */ /* 0x000fe400078e3cff */
[----:B------:R-:W-:Y:S02]  /*0de0*/  MOV R15, 0x43300000 ;  /* 0x43300000000f7802 */ /* 0x000fe40000000f00 */
        /* <DEDUP_REMOVED lines=48> */
.L_x_852:
[----:B------:R-:W-:Y:S01]  /*10f0*/  IMAD.MOV.U32 R10, RZ, RZ, 0x0 ;  /* 0x00000000ff0a7424 */ /* 0x000fe200078e00ff */
[----:B------:R-:W-:Y:S01]  /*1100*/  LOP3.LUT P0, RZ, R9, 0x7fffffff, RZ, 0xc0, !PT ;  /* 0x7fffffff09ff7812 */ /* 0x000fe2000780c0ff */
[----:B------:R-:W-:-:S06]  /*1110*/  IMAD.MOV.U32 R11, RZ, RZ, 0x7ff00000 ;  /* 0x7ff00000ff0b7424 */ /* 0x000fcc00078e00ff */
[----:B------:R-:W-:-:S10]  /*1120*/  DFMA R10, R8, R10, +INF ;  /* 0x7ff00000080a742b */ /* 0x000fd4000000000a */
[----:B------:R-:W-:Y:S02]  /*1130*/  FSEL R8, R10, RZ, P0 ;  /* 0x000000ff0a087208 */ /* 0x000fe40000000000 */
[----:B------:R-:W-:-:S07]  /*1140*/  FSEL R9, R11, -QNAN , P0 ;  /* 0xfff000000b097808 */ /* 0x000fce0000000000 */
.L_x_853:
[----:B------:R-:W0:Y:S02]  /*1150*/  LDC.64 R12, c[0x0][0x398] ;  /* 0x0000e600ff0c7b82 */ /* 0x000e240000000a00 */
[----:B0-----:R-:W2:Y:S01]  /*1160*/  LDG.E.64 R16, desc[UR8][R12.64] ;  /* 0x000000080c107981 */ /* 0x001ea2000c1e1b00 */
[----:B------:R-:W-:Y:S01]  /*1170*/  IMAD.MOV.U32 R24, RZ, RZ, -0x3ff ;  /* 0xfffffc01ff187424 */ /* 0x000fe200078e00ff */
[----:B--2---:R-:W-:Y:S01]  /*1180*/  ISETP.GT.AND P0, PT, R17, 0xfffff, PT ;  /* 0x000fffff1100780c */ /* 0x004fe20003f04270 */
[--C-:B------:R-:W-:Y:S01]  /*1190*/  IMAD.MOV.U32 R10, RZ, RZ, R16.reuse ;  /* 0x000000ffff0a7224 */ /* 0x100fe200078e0010 */
[-C--:B------:R-:W-:Y:S01]  /*11a0*/  MOV R25, R17.reuse ;  /* 0x0000001100197202 */ /* 0x080fe20000000f00 */
[----:B------:R-:W-:Y:S01]  /*11b0*/  IMAD.MOV.U32 R11, RZ, RZ, R17 ;  /* 0x000000ffff0b7224 */ /* 0x000fe200078e0011 */
[----:B------:R-:W-:Y:S01]  /*11c0*/  MOV R19, R17 ;  /* 0x0000001100137202 */ /* 0x000fe20000000f00 */
[----:B------:R-:W-:-:S08]  /*11d0*/  IMAD.MOV.U32 R18, RZ, RZ, R16 ;  /* 0x000000ffff127224 */ /* 0x000fd000078e0010 */
[----:B------:R-:W-:Y:S01]  /*11e0*/  @!P0 DMUL R10, R16, 1.80143985094819840000e+16 ;  /* 0x43500000100a8828 */ /* 0x000fe20000000000 */
[----:B------:R-:W-:-:S09]  /*11f0*/  @!P0 IMAD.MOV.U32 R24, RZ, RZ, -0x435 ;  /* 0xfffffbcbff188424 */ /* 0x000fd200078e00ff */
[----:B------:R-:W-:-:S04]  /*1200*/  @!P0 IMAD.MOV.U32 R25, RZ, RZ, R11 ;  /* 0x000000ffff198224 */ /* 0x000fc800078e000b */
[----:B------:R-:W-:-:S05]  /*1210*/  VIADD R14, R25, 0xffffffff ;  /* 0xffffffff190e7836 */ /* 0x000fca0000000000 */
[----:B------:R-:W-:Y:S01]  /*1220*/  ISETP.GT.U32.AND P1, PT, R14, 0x7feffffe, PT ;  /* 0x7feffffe0e00780c */ /* 0x000fe20003f24070 */
[----:B------:R-:W-:Y:S02]  /*1230*/  IMAD.MOV.U32 R14, RZ, RZ, R16 ;  /* 0x000000ffff0e7224 */ /* 0x000fe400078e0010 */
[----:B------:R-:W-:-:S10]  /*1240*/  @!P0 IMAD.MOV.U32 R14, RZ, RZ, R10 ;  /* 0x000000ffff0e8224 */ /* 0x000fd400078e000a */
[----:B------:R-:W-:Y:S05]  /*1250*/  @P1 BRA `(.L_x_854) ;  /* 0x0000000000f81947 */ /* 0x000fea0003800000 */
[C---:B------:R-:W-:Y:S01]  /*1260*/  LOP3.LUT R10, R25.reuse, 0xfffff, RZ, 0xc0, !PT ;  /* 0x000fffff190a7812 */ /* 0x040fe200078ec0ff */
[----:B------:R-:W-:Y:S01]  /*1270*/  UMOV UR10, 0x3ae80f1e ;  /* 0x3ae80f1e000a7882 */ /* 0x000fe20000000000 */
[----:B------:R-:W-:Y:S01]  /*1280*/  UMOV UR11, 0x3eb1380b ;  /* 0x3eb1380b000b7882 */ /* 0x000fe20000000000 */
[----:B------:R-:W-:Y:S02]  /*1290*/  LEA.HI R24, R25, R24, RZ, 0xc ;  /* 0x0000001819187211 */ /* 0x000fe400078f60ff */
[----:B------:R-:W-:Y:S01]  /*12a0*/  LOP3.LUT R15, R10, 0x3ff00000, RZ, 0xfc, !PT ;  /* 0x3ff000000a0f7812 */ /* 0x000fe200078efcff */
[----:B------:R-:W-:-:S03]  /*12b0*/  IMAD.MOV.U32 R10, RZ, RZ, RZ ;  /* 0x000000ffff0a7224 */ /* 0x000fc600078e00ff */
[----:B------:R-:W-:-:S13]  /*12c0*/  ISETP.GE.U32.AND P0, PT, R15, 0x3ff6a09f, PT ;  /* 0x3ff6a09f0f00780c */ /* 0x000fda0003f06070 */
[----:B------:R-:W-:Y:S02]  /*12d0*/  @P0 VIADD R11, R15, 0xfff00000 ;  /* 0xfff000000f0b0836 */ /* 0x000fe40000000000 */
[----:B------:R-:W-:-:S03]  /*12e0*/  @P0 VIADD R24, R24, 0x1 ;  /* 0x0000000118180836 */ /* 0x000fc60000000000 */
[----:B------:R-:W-:-:S06]  /*12f0*/  @P0 MOV R15, R11 ;  /* 0x0000000b000f0202 */ /* 0x000fcc0000000f00 */
[C---:B------:R-:W-:Y:S02]  /*1300*/  DADD R20, R14.reuse, 1 ;  /* 0x3ff000000e147429 */ /* 0x040fe40000000000 */
[----:B------:R-:W-:-:S04]  /*1310*/  DADD R14, R14, -1 ;  /* 0xbff000000e0e7429 */ /* 0x000fc80000000000 */
[----:B------:R-:W0:Y:S02]  /*1320*/  MUFU.RCP64H R11, R21 ;  /* 0x00000015000b7308 */ /* 0x000e240000001800 */
[----:B0-----:R-:W-:Y:S01]  /*1330*/  DFMA R22, -R20, R10, 1 ;  /* 0x3ff000001416742b */ /* 0x001fe2000000010a */
[----:B------:R-:W-:Y:S02]  /*1340*/  IMAD.MOV.U32 R20, RZ, RZ, -0x748574fc ;  /* 0x8b7a8b04ff147424 */ /* 0x000fe400078e00ff */
[----:B------:R-:W-:-:S05]  /*1350*/  IMAD.MOV.U32 R21, RZ, RZ, 0x3ed0ee25 ;  /* 0x3ed0ee25ff157424 */ /* 0x000fca00078e00ff */
[----:B------:R-:W-:-:S08]  /*1360*/  DFMA R22, R22, R22, R22 ;  /* 0x000000161616722b */ /* 0x000fd00000000016 */
[----:B------:R-:W-:-:S08]  /*1370*/  DFMA R22, R10, R22, R10 ;  /* 0x000000160a16722b */ /* 0x000fd0000000000a */
[----:B------:R-:W-:-:S08]  /*1380*/  DMUL R10, R14, R22 ;  /* 0x000000160e0a7228 */ /* 0x000fd00000000000 */
[----:B------:R-:W-:-:S08]  /*1390*/  DFMA R10, R14, R22, R10 ;  /* 0x000000160e0a722b */ /* 0x000fd0000000000a */
[----:B------:R-:W-:-:S08]  /*13a0*/  DADD R12, R14, -R10 ;  /* 0x000000000e0c7229 */ /* 0x000fd0000000080a */
[----:B------:R-:W-:-:S08]  /*13b0*/  DADD R12, R12, R12 ;  /* 0x000000000c0c7229 */ /* 0x000fd0000000000c */
[-C--:B------:R-:W-:Y:S02]  /*13c0*/  DFMA R12, R14, -R10.reuse, R12 ;  /* 0x8000000a0e0c722b */ /* 0x080fe4000000000c */
[----:B------:R-:W-:-:S06]  /*13d0*/  DMUL R14, R10, R10 ;  /* 0x0000000a0a0e7228 */ /* 0x000fcc0000000000 */
[----:B------:R-:W-:Y:S02]  /*13e0*/  DMUL R22, R22, R12 ;  /* 0x0000000c16167228 */ /* 0x000fe40000000000 */
[----:B------:R-:W-:Y:S01]  /*13f0*/  DFMA R20, R14, UR10, R20 ;  /* 0x0000000a0e147c2b */ /* 0x000fe20008000014 */
[----:B------:R-:W-:Y:S01]  /*1400*/  UMOV UR10, 0x9f02676f ;  /* 0x9f02676f000a7882 */ /* 0x000fe20000000000 */
[----:B------:R-:W-:Y:S01]  /*1410*/  UMOV UR11, 0x3ef3b266 ;  /* 0x3ef3b266000b7882 */ /* 0x000fe20000000000 */
[----:B------:R-:W-:Y:S02]  /*1420*/  LOP3.LUT R12, R24, 0x80000000, RZ, 0x3c, !PT ;  /* 0x80000000180c7812 */ /* 0x000fe400078e3cff */
[----:B------:R-:W-:-:S03]  /*1430*/  MOV R13, 0x43300000 ;  /* 0x43300000000d7802 */ /* 0x000fc60000000f00 */
        /* <DEDUP_REMOVED lines=32> */
.L_x_854:
[----:B------:R-:W-:Y:S01]  /*1640*/  IMAD.MOV.U32 R12, RZ, RZ, 0x0 ;  /* 0x00000000ff0c7424 */ /* 0x000fe200078e00ff */
[----:B------:R-:W-:Y:S01]  /*1650*/  LOP3.LUT P0, RZ, R11, 0x7fffffff, RZ, 0xc0, !PT ;  /* 0x7fffffff0bff7812 */ /* 0x000fe2000780c0ff */
[----:B------:R-:W-:-:S06]  /*1660*/  IMAD.MOV.U32 R13, RZ, RZ, 0x7ff00000 ;  /* 0x7ff00000ff0d7424 */ /* 0x000fcc00078e00ff */
[----:B------:R-:W-:-:S10]  /*1670*/  DFMA R12, R10, R12, +INF ;  /* 0x7ff000000a0c742b */ /* 0x000fd4000000000c */
[----:B------:R-:W-:Y:S02]  /*1680*/  FSEL R20, R12, RZ, P0 ;  /* 0x000000ff0c147208 */ /* 0x000fe40000000000 */
[----:B------:R-:W-:-:S07]  /*1690*/  FSEL R21, R13, -QNAN , P0 ;  /* 0xfff000000d157808 */ /* 0x000fce0000000000 */
.L_x_855:
[----:B------:R-:W0:Y:S02]  /*16a0*/  LDC.64 R12, c[0x0][0x380] ;  /* 0x0000e000ff0c7b82 */ /* 0x000e240000000a00 */
[----:B0-----:R-:W-:-:S06]  /*16b0*/  IMAD.WIDE R12, R0, 0x8, R12 ;  /* 0x00000008000c7825 */ /* 0x001fcc00078e020c */
[----:B------:R-:W2:Y:S01]  /*16c0*/  LDG.E.64 R12, desc[UR8][R12.64] ;  /* 0x000000080c0c7981 */ /* 0x000ea2000c1e1b00 */
[----:B------:R-:W-:Y:S01]  /*16d0*/  DMUL R14, R8, UR4 ;  /* 0x00000004080e7c28 */ /* 0x000fe20008000000 */
[----:B------:R-:W-:Y:S01]  /*16e0*/  BSSY.RECONVERGENT B0, `(.L_x_856) ;  /* 0x0000056000007945 */ /* 0x000fe20003800200 */
[----:B------:R-:W-:Y:S01]  /*16f0*/  DMUL R22, R20, UR4 ;  /* 0x0000000414167c28 */ /* 0x000fe20008000000 */
[----:B------:R-:W-:-:S05]  /*1700*/  IMAD.MOV.U32 R24, RZ, RZ, -0x3ff ;  /* 0xfffffc01ff187424 */ /* 0x000fca00078e00ff */
[----:B------:R-:W-:Y:S02]  /*1710*/  DFMA R14, R8, UR6, R14 ;  /* 0x00000006080e7c2b */ /* 0x000fe4000800000e */
[----:B------:R-:W-:-:S08]  /*1720*/  DFMA R22, R20, UR6, R22 ;  /* 0x0000000614167c2b */ /* 0x000fd00008000016 */
[----:B------:R-:W-:Y:S01]  /*1730*/  DADD R22, -R22, R14 ;  /* 0x0000000016167229 */ /* 0x000fe2000000010e */
[----:B--2---:R-:W-:Y:S01]  /*1740*/  ISETP.GT.AND P0, PT, R13, 0xfffff, PT ;  /* 0x000fffff0d00780c */ /* 0x004fe20003f04270 */
[----:B------:R-:W-:Y:S01]  /*1750*/  IMAD.MOV.U32 R10, RZ, RZ, R12 ;  /* 0x000000ffff0a7224 */ /* 0x000fe200078e000c */
[----:B------:R-:W-:Y:S01]  /*1760*/  MOV R25, R13 ;  /* 0x0000000d00197202 */ /* 0x000fe20000000f00 */
[----:B------:R-:W-:-:S10]  /*1770*/  IMAD.MOV.U32 R11, RZ, RZ, R13 ;  /* 0x000000ffff0b7224 */ /* 0x000fd400078e000d */
[----:B------:R-:W-:Y:S01]  /*1780*/  @!P0 DMUL R10, R10, 1.80143985094819840000e+16 ;  /* 0x435000000a0a8828 */ /* 0x000fe20000000000 */
[----:B------:R-:W-:-:S09]  /*1790*/  @!P0 MOV R24, 0xfffffbcb ;  /* 0xfffffbcb00188802 */ /* 0x000fd20000000f00 */
[----:B------:R-:W-:-:S04]  /*17a0*/  @!P0 IMAD.MOV.U32 R25, RZ, RZ, R11 ;  /* 0x000000ffff198224 */ /* 0x000fc800078e000b */
[----:B------:R-:W-:-:S05]  /*17b0*/  VIADD R8, R25, 0xffffffff ;  /* 0xffffffff19087836 */ /* 0x000fca0000000000 */
[----:B------:R-:W-:Y:S01]  /*17c0*/  ISETP.GT.U32.AND P1, PT, R8, 0x7feffffe, PT ;  /* 0x7feffffe0800780c */ /* 0x000fe20003f24070 */
[----:B------:R-:W-:Y:S02]  /*17d0*/  IMAD.MOV.U32 R8, RZ, RZ, R12 ;  /* 0x000000ffff087224 */ /* 0x000fe400078e000c */
[----:B------:R-:W-:-:S10]  /*17e0*/  @!P0 IMAD.MOV.U32 R8, RZ, RZ, R10 ;  /* 0x000000ffff088224 */ /* 0x000fd400078e000a */
[----:B------:R-:W-:Y:S05]  /*17f0*/  @P1 BRA `(.L_x_857) ;  /* 0x0000000000f81947 */ /* 0x000fea0003800000 */
[----:B------:R-:W-:Y:S01]  /*1800*/  LOP3.LUT R9, R25, 0xfffff, RZ, 0xc0, !PT ;  /* 0x000fffff19097812 */ /* 0x000fe200078ec0ff */
[----:B------:R-:W-:Y:S01]  /*1810*/  IMAD.MOV.U32 R10, RZ, RZ, RZ ;  /* 0x000000ffff0a7224 */ /* 0x000fe200078e00ff */
[----:B------:R-:W-:Y:S01]  /*1820*/  UMOV UR10, 0x3ae80f1e ;  /* 0x3ae80f1e000a7882 */ /* 0x000fe20000000000 */
[----:B------:R-:W-:Y:S01]  /*1830*/  UMOV UR11, 0x3eb1380b ;  /* 0x3eb1380b000b7882 */ /* 0x000fe20000000000 */
[----:B------:R-:W-:Y:S02]  /*1840*/  LOP3.LUT R9, R9, 0x3ff00000, RZ, 0xfc, !PT ;  /* 0x3ff0000009097812 */ /* 0x000fe400078efcff */
[----:B------:R-:W-:Y:S02]  /*1850*/  LEA.HI R27, R25, R24, RZ, 0xc ;  /* 0x00000018191b7211 */ /* 0x000fe400078f60ff */
[----:B------:R-:W-:-:S13]  /*1860*/  ISETP.GE.U32.AND P0, PT, R9, 0x3ff6a09f, PT ;  /* 0x3ff6a09f0900780c */ /* 0x000fda0003f06070 */
[----:B------:R-:W-:Y:S02]  /*1870*/  @P0 VIADD R11, R9, 0xfff00000 ;  /* 0xfff00000090b0836 */ /* 0x000fe40000000000 */
[----:B------:R-:W-:Y:S02]  /*1880*/  @P0 VIADD R27, R27, 0x1 ;  /* 0x000000011b1b0836 */ /* 0x000fe40000000000 */
[----:B------:R-:W-:-:S06]  /*1890*/  @P0 IMAD.MOV.U32 R9, RZ, RZ, R11 ;  /* 0x000000ffff090224 */ /* 0x000fcc00078e000b */
[C---:B------:R-:W-:Y:S02]  /*18a0*/  DADD R20, R8.reuse, 1 ;  /* 0x3ff0000008147429 */ /* 0x040fe40000000000 */
[----:B------:R-:W-:-:S04]  /*18b0*/  DADD R8, R8, -1 ;  /* 0xbff0000008087429 */ /* 0x000fc80000000000 */
[----:B------:R-:W0:Y:S02]  /*18c0*/  MUFU.RCP64H R11, R21 ;  /* 0x00000015000b7308 */ /* 0x000e240000001800 */
[----:B0-----:R-:W-:Y:S01]  /*18d0*/  DFMA R14, -R20, R10, 1 ;  /* 0x3ff00000140e742b */ /* 0x001fe2000000010a */
[----:B------:R-:W-:Y:S01]  /*18e0*/  MOV R20, 0x8b7a8b04 ;  /* 0x8b7a8b0400147802 */ /* 0x000fe20000000f00 */
[----:B------:R-:W-:-:S06]  /*18f0*/  IMAD.MOV.U32 R21, RZ, RZ, 0x3ed0ee25 ;  /* 0x3ed0ee25ff157424 */ /* 0x000fcc00078e00ff */
[----:B------:R-:W-:-:S08]  /*1900*/  DFMA R14, R14, R14, R14 ;  /* 0x0000000e0e0e722b */ /* 0x000fd0000000000e */
[----:B------:R-:W-:-:S08]  /*1910*/  DFMA R14, R10, R14, R10 ;  /* 0x0000000e0a0e722b */ /* 0x000fd0000000000a */
[----:B------:R-:W-:-:S08]  /*1920*/  DMUL R12, R8, R14 ;  /* 0x0000000e080c7228 */ /* 0x000fd00000000000 */
[----:B------:R-:W-:-:S08]  /*1930*/  DFMA R12, R8, R14, R12 ;  /* 0x0000000e080c722b */ /* 0x000fd0000000000c */
[----:B------:R-:W-:-:S08]  /*1940*/  DADD R10, R8, -R12 ;  /* 0x00000000080a7229 */ /* 0x000fd0000000080c */
[----:B------:R-:W-:-:S08]  /*1950*/  DADD R10, R10, R10 ;  /* 0x000000000a0a7229 */ /* 0x000fd0000000000a */
[-C--:B------:R-:W-:Y:S02]  /*1960*/  DFMA R10, R8, -R12.reuse, R10 ;  /* 0x8000000c080a722b */ /* 0x080fe4000000000a */
        /* <DEDUP_REMOVED lines=15> */
[----:B------:R-:W-:Y:S01]  /*1a60*/  DMUL R20, R14, R10 ;  /* 0x0000000a0e147228 */ /* 0x000fe20000000000 */
[----:B------:R-:W-:Y:S01]  /*1a70*/  UMOV UR11, 0x3f899999 ;  /* 0x3f899999000b7882 */ /* 0x000fe20000000000 */
[----:B------:R-:W-:Y:S01]  /*1a80*/  LOP3.LUT R10, R27, 0x80000000, RZ, 0x3c, !PT ;  /* 0x800000001b0a7812 */ /* 0x000fe200078e3cff */
[----:B------:R-:W-:-:S03]  /*1a90*/  IMAD.MOV.U32 R11, RZ, RZ, 0x43300000 ;  /* 0x43300000ff0b7424 */ /* 0x000fc600078e00ff */
        /* <DEDUP_REMOVED lines=20> */
.L_x_857:
[----:B------:R-:W-:Y:S01]  /*1be0*/  IMAD.MOV.U32 R8, RZ, RZ, 0x0 ;  /* 0x00000000ff087424 */ /* 0x000fe200078e00ff */
[----:B------:R-:W-:Y:S02]  /*1bf0*/  MOV R9, 0x7ff00000 ;  /* 0x7ff0000000097802 */ /* 0x000fe40000000f00 */
[----:B------:R-:W-:-:S04]  /*1c00*/  LOP3.LUT P0, RZ, R11, 0x7fffffff, RZ, 0xc0, !PT ;  /* 0x7fffffff0bff7812 */ /* 0x000fc8000780c0ff */
[----:B------:R-:W-:-:S10]  /*1c10*/  DFMA R8, R10, R8, +INF ;  /* 0x7ff000000a08742b */ /* 0x000fd40000000008 */
[----:B------:R-:W-:Y:S02]  /*1c20*/  FSEL R8, R8, RZ, P0 ;  /* 0x000000ff08087208 */ /* 0x000fe40000000000 */
[----:B------:R-:W-:-:S07]  /*1c30*/  FSEL R9, R9, -QNAN , P0 ;  /* 0xfff0000009097808 */ /* 0x000fce0000000000 */
.L_x_858:
[----:B------:R-:W-:Y:S05]  /*1c40*/  BSYNC.RECONVERGENT B0 ;  /* 0x0000000000007941 */ /* 0x000fea0003800200 */
.L_x_856:
[----:B------:R-:W-:Y:S01]  /*1c50*/  ISETP.GT.AND P0, PT, R3, 0xfffff, PT ;  /* 0x000fffff0300780c */ /* 0x000fe20003f04270 */
[----:B------:R-:W-:-:S12]  /*1c60*/  IMAD.MOV.U32 R28, RZ, RZ, -0x3ff ;  /* 0xfffffc01ff1c7424 */ /* 0x000fd800078e00ff */
[----:B------:R-:W-:Y:S01]  /*1c70*/  @!P0 DMUL R6, R6, 1.80143985094819840000e+16 ;  /* 0x4350000006068828 */ /* 0x000fe20000000000 */
[----:B------:R-:W-:-:S09]  /*1c80*/  @!P0 IMAD.MOV.U32 R28, RZ, RZ, -0x435 ;  /* 0xfffffbcbff1c8424 */ /* 0x000fd200078e00ff */
[----:B------:R-:W-:Y:S01]  /*1c90*/  @!P0 IMAD.MOV.U32 R3, RZ, RZ, R7 ;  /* 0x000000ffff038224 */ /* 0x000fe200078e0007 */
[----:B------:R-:W-:-:S03]  /*1ca0*/  @!P0 MOV R2, R6 ;  /* 0x0000000600028202 */ /* 0x000fc60000000f00 */
[----:B------:R-:W-:-:S05]  /*1cb0*/  VIADD R10, R3, 0xffffffff ;  /* 0xffffffff030a7836 */ /* 0x000fca0000000000 */
[----:B------:R-:W-:-:S13]  /*1cc0*/  ISETP.GT.U32.AND P1, PT, R10, 0x7feffffe, PT ;  /* 0x7feffffe0a00780c */ /* 0x000fda0003f24070 */
[----:B------:R-:W-:Y:S05]  /*1cd0*/  @P1 BRA `(.L_x_859) ;  /* 0x0000000000fc1947 */ /* 0x000fea0003800000 */
[----:B------:R-:W-:Y:S01]  /*1ce0*/  LOP3.LUT R6, R3, 0xfffff, RZ, 0xc0, !PT ;  /* 0x000fffff03067812 */ /* 0x000fe200078ec0ff */
[----:B------:R-:W-:Y:S01]  /*1cf0*/  IMAD.MOV.U32 R24, RZ, RZ, R2 ;  /* 0x000000ffff187224 */ /* 0x000fe200078e0002 */
[----:B------:R-:W-:Y:S01]  /*1d00*/  MOV R14, 0x8b7a8b04 ;  /* 0x8b7a8b04000e7802 */ /* 0x000fe20000000f00 */
[----:B------:R-:W-:Y:S01]  /*1d10*/  IMAD.MOV.U32 R15, RZ, RZ, 0x3ed0ee25 ;  /* 0x3ed0ee25ff0f7424 */ /* 0x000fe200078e00ff */
[----:B------:R-:W-:Y:S01]  /*1d20*/  LOP3.LUT R25, R6, 0x3ff00000, RZ, 0xfc, !PT ;  /* 0x3ff0000006197812 */ /* 0x000fe200078efcff */
[----:B------:R-:W-:Y:S01]  /*1d30*/  IMAD.MOV.U32 R6, RZ, RZ, RZ ;  /* 0x000000ffff067224 */ /* 0x000fe200078e00ff */
[----:B------:R-:W-:Y:S01]  /*1d40*/  UMOV UR10, 0x3ae80f1e ;  /* 0x3ae80f1e000a7882 */ /* 0x000fe20000000000 */
[----:B------:R-:W-:Y:S01]  /*1d50*/  UMOV UR11, 0x3eb1380b ;  /* 0x3eb1380b000b7882 */ /* 0x000fe20000000000 */
[----:B------:R-:W-:Y:S02]  /*1d60*/  ISETP.GE.U32.AND P0, PT, R25, 0x3ff6a09f, PT ;  /* 0x3ff6a09f1900780c */ /* 0x000fe40003f06070 */
[----:B------:R-:W-:-:S11]  /*1d70*/  LEA.HI R3, R3, R28, RZ, 0xc ;  /* 0x0000001c03037211 */ /* 0x000fd600078f60ff */
[----:B------:R-:W-:Y:S02]  /*1d80*/  @P0 VIADD R7, R25, 0xfff00000 ;  /* 0xfff0000019070836 */ /* 0x000fe40000000000 */
[----:B------:R-:W-:Y:S02]  /*1d90*/  @P0 VIADD R3, R3, 0x1 ;  /* 0x0000000103030836 */ /* 0x000fe40000000000 */
[----:B------:R-:W-:-:S03]  /*1da0*/  @P0 IMAD.MOV.U32 R25, RZ, RZ, R7 ;  /* 0x000000ffff190224 */ /* 0x000fc600078e0007 */
[----:B------:R-:W-:Y:S01]  /*1db0*/  LOP3.LUT R2, R3, 0x80000000, RZ, 0x3c, !PT ;  /* 0x8000000003027812 */ /* 0x000fe200078e3cff */
[----:B------:R-:W-:Y:S02]  /*1dc0*/  IMAD.MOV.U32 R3, RZ, RZ, 0x43300000 ;  /* 0x43300000ff037424 */ /* 0x000fe400078e00ff */
        /* <DEDUP_REMOVED lines=48> */
.L_x_859:
[----:B------:R-:W-:Y:S01]  /*20d0*/  IMAD.MOV.U32 R2, RZ, RZ, 0x0 ;  /* 0x00000000ff027424 */ /* 0x000fe200078e00ff */
[----:B------:R-:W-:Y:S02]  /*20e0*/  MOV R3, 0x7ff00000 ;  /* 0x7ff0000000037802 */ /* 0x000fe40000000f00 */
[----:B------:R-:W-:-:S04]  /*20f0*/  LOP3.LUT P0, RZ, R7, 0x7fffffff, RZ, 0xc0, !PT ;  /* 0x7fffffff07ff7812 */ /* 0x000fc8000780c0ff */
[----:B------:R-:W-:-:S10]  /*2100*/  DFMA R2, R6, R2, +INF ;  /* 0x7ff000000602742b */ /* 0x000fd40000000002 */
[----:B------:R-:W-:Y:S02]  /*2110*/  FSEL R6, R2, RZ, P0 ;  /* 0x000000ff02067208 */ /* 0x000fe40000000000 */
[----:B------:R-:W-:-:S07]  /*2120*/  FSEL R7, R3, -QNAN , P0 ;  /* 0xfff0000003077808 */ /* 0x000fce0000000000 */
.L_x_860:
[----:B------:R-:W0:Y:S01]  /*2130*/  I2F.F64 R26, R26 ;  /* 0x0000001a001a7312 */ /* 0x000e220000201c00 */
[----:B------:R-:W-:Y:S01]  /*2140*/  IMAD.MOV.U32 R2, RZ, RZ, 0x1 ;  /* 0x00000001ff027424 */ /* 0x000fe200078e00ff */
[----:B------:R-:W-:Y:S01]  /*2150*/  DMUL R20, R6, UR4 ;  /* 0x0000000406147c28 */ /* 0x000fe20008000000 */
[----:B------:R-:W-:-:S07]  /*2160*/  FSETP.GEU.AND P1, PT, |R5|, 6.5827683646048100446e-37, PT ;  /* 0x036000000500780b */ /* 0x000fce0003f2e200 */
[----:B------:R-:W-:Y:S02]  /*2170*/  DFMA R20, R6, UR6, R20 ;  /* 0x0000000606147c2b */ /* 0x000fe40008000014 */
        /* <DEDUP_REMOVED lines=12> */
[----:B------:R-:W-:-:S04]  /*2240*/  DFMA R2, R8, UR6, R2 ;  /* 0x0000000608027c2b */ /* 0x000fc80008000002 */
[----:B------:R-:W-:-:S04]  /*2250*/  FSETP.GT.AND P0, PT, |R6|, 1.469367938527859385e-39, PT ;  /* 0x001000000600780b */ /* 0x000fc80003f04200 */
[----:B------:R-:W-:-:S09]  /*2260*/  DADD R20, -R20, R2 ;  /* 0x0000000014147229 */ /* 0x000fd20000000102 */
[----:B------:R-:W-:Y:S05]  /*2270*/  @P0 BRA P1, `(.L_x_861) ;  /* 0x0000000000140947 */ /* 0x000fea0000800000 */
[----:B------:R-:W-:Y:S01]  /*2280*/  IMAD.MOV.U32 R14, RZ, RZ, R4 ;  /* 0x000000ffff0e7224 */ /* 0x000fe200078e0004 */
[----:B------:R-:W-:Y:S01]  /*2290*/  MOV R2, 0x22d0 ;  /* 0x000022d000027802 */ /* 0x000fe20000000f00 */
[----:B------:R-:W-:Y:S02]  /*22a0*/  IMAD.MOV.U32 R15, RZ, RZ, R5 ;  /* 0x000000ffff0f7224 */ /* 0x000fe400078e0005 */
[----:B------:R-:W-:-:S07]  /*22b0*/  IMAD.MOV.U32 R11, RZ, RZ, R13 ;  /* 0x000000ffff0b7224 */ /* 0x000fce00078e000d */
[----:B------:R-:W-:Y:S05]  /*22c0*/  CALL.REL.NOINC `($__internal_21_$__cuda_sm20_div_rn_f64_full) ;  /* 0x0000001400b47944 */ /* 0x000fea0003c00000 */
.L_x_861:
        /* <DEDUP_REMOVED lines=19> */
[----:B------:R-:W-:Y:S05]  /*2400*/  CALL.REL.NOINC `($__internal_21_$__cuda_sm20_div_rn_f64_full) ;  /* 0x0000001400647944 */ /* 0x000fea0003c00000 */
[----:B------:R-:W-:Y:S01]  /*2410*/  IMAD.MOV.U32 R2, RZ, RZ, R10 ;  /* 0x000000ffff027224 */ /* 0x000fe200078e000a */
[----:B------:R-:W-:-:S07]  /*2420*/  MOV R3, R11 ;  /* 0x0000000b00037202 */ /* 0x000fce0000000f00 */
.L_x_863:
[----:B------:R-:W-:Y:S05]  /*2430*/  BSYNC.RECONVERGENT B0 ;  /* 0x0000000000007941 */ /* 0x000fea0003800200 */
.L_x_862:
[----:B------:R-:W0:Y:S02]  /*2440*/  LDC.64 R6, c[0x0][0x390] ;  /* 0x0000e400ff067b82 */ /* 0x000e240000000a00 */
[----:B0-----:R-:W-:-:S06]  /*2450*/  IMAD.WIDE R6, R0, 0x8, R6 ;  /* 0x0000000800067825 */ /* 0x001fcc00078e0206 */
[----:B------:R-:W2:Y:S01]  /*2460*/  LDG.E.64 R6, desc[UR8][R6.64] ;  /* 0x0000000806067981 */ /* 0x000ea2000c1e1b00 */
[----:B------:R-:W-:Y:S01]  /*2470*/  UMOV UR4, 0xd2f1a9fc ;  /* 0xd2f1a9fc00047882 */ /* 0x000fe20000000000 */
[----:B------:R-:W-:Y:S01]  /*2480*/  UMOV UR5, 0x3f50624d ;  /* 0x3f50624d00057882 */ /* 0x000fe20000000000 */
[----:B------:R-:W-:Y:S01]  /*2490*/  IMAD.MOV.U32 R4, RZ, RZ, R3 ;  /* 0x000000ffff047224 */ /* 0x000fe200078e0003 */
        /* <DEDUP_REMOVED lines=10> */
[----:B------:R-:W-:Y:S02]  /*2540*/  IMAD.MOV.U32 R3, RZ, RZ, R5 ;  /* 0x000000ffff037224 */ /* 0x000fe400078e0005 */
[----:B------:R-:W-:Y:S02]  /*2550*/  IMAD.MOV.U32 R20, RZ, RZ, R26 ;  /* 0x000000ffff147224 */ /* 0x000fe400078e001a */
[----:B------:R-:W-:Y:S02]  /*2560*/  IMAD.MOV.U32 R4, RZ, RZ, R3 ;  /* 0x000000ffff047224 */ /* 0x000fe400078e0003 */
[----:B------:R-:W-:-:S06]  /*2570*/  DSETP.MIN.AND P1, P2, R26, R2, PT ;  /* 0x000000021a00722a */ /* 0x000fcc0003a20000 */
[----:B------:R-:W-:Y:S02]  /*2580*/  SEL R20, R20, R2, P1 ;  /* 0x0000000214147207 */ /* 0x000fe40000800000 */
[----:B------:R-:W-:-:S06]  /*2590*/  FSEL R21, R27, R4, P1 ;  /* 0x000000041b157208 */ /* 0x000fcc0000800000 */
[----:B------:R-:W-:-:S04]  /*25a0*/  @P2 LOP3.LUT R21, R4, 0x80000, RZ, 0xfc, !PT ;  /* 0x0008000004152812 */ /* 0x000fc800078efcff */
        /* <DEDUP_REMOVED lines=9> */
[----:B------:R-:W-:-:S03]  /*2640*/  @!P0 IMAD.MOV.U32 R26, RZ, RZ, R8 ;  /* 0x000000ffff1a8224 */ /* 0x000fc600078e0008 */
[----:B------:R-:W-:-:S04]  /*2650*/  IADD3 R2, PT, PT, R5, -0x1, RZ ;  /* 0xffffffff05027810 */ /* 0x000fc80007ffe0ff */
[----:B------:R-:W-:Y:S01]  /*2660*/  ISETP.GT.U32.AND P1, PT, R2, 0x7feffffe, PT ;  /* 0x7feffffe0200780c */ /* 0x000fe20003f24070 */
[----:B------:R-:W-:Y:S02]  /*2670*/  IMAD.MOV.U32 R2, RZ, RZ, -0x3ff ;  /* 0xfffffc01ff027424 */ /* 0x000fe400078e00ff */
[----:B------:R-:W-:-:S10]  /*2680*/  @!P0 IMAD.MOV.U32 R2, RZ, RZ, -0x435 ;  /* 0xfffffbcbff028424 */ /* 0x000fd400078e00ff */
[----:B01-3--:R-:W-:Y:S05]  /*2690*/  @P1 BRA `(.L_x_865) ;  /* 0x0000000000f81947 */ /* 0x00bfea0003800000 */
        /* <DEDUP_REMOVED lines=8> */
[----:B------:R-:W-:Y:S01]  /*2720*/  IMAD.MOV.U32 R25, RZ, RZ, 0x43300000 ;  /* 0x43300000ff197424 */ /* 0x000fe200078e00ff */
[----:B------:R-:W-:-:S13]  /*2730*/  ISETP.GE.U32.AND P0, PT, R27, 0x3ff6a09f, PT ;  /* 0x3ff6a09f1b00780c */ /* 0x000fda0003f06070 */
[----:B------:R-:W-:Y:S02]  /*2740*/  @P0 IADD3 R7, PT, PT, R27, -0x100000, RZ ;  /* 0xfff000001b070810 */ /* 0x000fe40007ffe0ff */
[----:B------:R-:W-:-:S03]  /*2750*/  @P0 IADD3 R2, PT, PT, R2, 0x1, RZ ;  /* 0x0000000102020810 */ /* 0x000fc60007ffe0ff */
[----:B------:R-:W-:Y:S01]  /*2760*/  @P0 IMAD.MOV.U32 R27, RZ, RZ, R7 ;  /* 0x000000ffff1b0224 */ /* 0x000fe200078e0007 */
[----:B------:R-:W-:-:S05]  /*2770*/  LOP3.LUT R24, R2, 0x80000000, RZ, 0x3c, !PT ;  /* 0x8000000002187812 */ /* 0x000fca00078e3cff */
        /* <DEDUP_REMOVED lines=48> */
.L_x_865:
[----:B------:R-:W-:Y:S01]  /*2a80*/  IMAD.MOV.U32 R6, RZ, RZ, 0x0 ;  /* 0x00000000ff067424 */ /* 0x000fe200078e00ff */
[----:B------:R-:W-:Y:S01]  /*2a90*/  LOP3.LUT P0, RZ, R9, 0x7fffffff, RZ, 0xc0, !PT ;  /* 0x7fffffff09ff7812 */ /* 0x000fe2000780c0ff */
[----:B------:R-:W-:-:S06]  /*2aa0*/  IMAD.MOV.U32 R7, RZ, RZ, 0x7ff00000 ;  /* 0x7ff00000ff077424 */ /* 0x000fcc00078e00ff */
[----:B------:R-:W-:-:S10]  /*2ab0*/  DFMA R6, R8, R6, +INF ;  /* 0x7ff000000806742b */ /* 0x000fd40000000006 */
[----:B------:R-:W-:Y:S02]  /*2ac0*/  FSEL R14, R6, RZ, P0 ;  /* 0x000000ff060e7208 */ /* 0x000fe40000000000 */
[----:B------:R-:W-:-:S07]  /*2ad0*/  FSEL R15, R7, -QNAN , P0 ;  /* 0xfff00000070f7808 */ /* 0x000fce0000000000 */
.L_x_866:
[----:B------:R-:W-:Y:S05]  /*2ae0*/  BSYNC.RECONVERGENT B0 ;  /* 0x0000000000007941 */ /* 0x000fea0003800200 */
.L_x_864:
[----:B------:R-:W-:-:S13]  /*2af0*/  ISETP.GT.AND P0, PT, R19, 0xfffff, PT ;  /* 0x000fffff1300780c */ /* 0x000fda0003f04270 */
[----:B------:R-:W-:-:S10]  /*2b00*/  @!P0 DMUL R16, R16, 1.80143985094819840000e+16 ;  /* 0x4350000010108828 */ /* 0x000fd40000000000 */
[----:B------:R-:W-:Y:S02]  /*2b10*/  @!P0 IMAD.MOV.U32 R19, RZ, RZ, R17 ;  /* 0x000000ffff138224 */ /* 0x000fe400078e0011 */
[----:B------:R-:W-:-:S03]  /*2b20*/  @!P0 IMAD.MOV.U32 R18, RZ, RZ, R16 ;  /* 0x000000ffff128224 */ /* 0x000fc600078e0010 */
[----:B------:R-:W-:-:S04]  /*2b30*/  IADD3 R2, PT, PT, R19, -0x1, RZ ;  /* 0xffffffff13027810 */ /* 0x000fc80007ffe0ff */
[----:B------:R-:W-:Y:S01]  /*2b40*/  ISETP.GT.U32.AND P1, PT, R2, 0x7feffffe, PT ;  /* 0x7feffffe0200780c */ /* 0x000fe20003f24070 */
[----:B------:R-:W-:Y:S02]  /*2b50*/  IMAD.MOV.U32 R2, RZ, RZ, -0x3ff ;  /* 0xfffffc01ff027424 */ /* 0x000fe400078e00ff */
[----:B------:R-:W-:-:S10]  /*2b60*/  @!P0 IMAD.MOV.U32 R2, RZ, RZ, -0x435 ;  /* 0xfffffbcbff028424 */ /* 0x000fd400078e00ff */
        /* <DEDUP_REMOVED lines=11> */
[----:B------:R-:W-:Y:S01]  /*2c20*/  LEA.HI R2, R19, R2, RZ, 0xc ;  /* 0x0000000213027211 */ /* 0x000fe200078f60ff */
[----:B------:R-:W-:-:S10]  /*2c30*/  UMOV UR7, 0x43300000 ;  /* 0x4330000000077882 */ /* 0x000fd40000000000 */
[----:B------:R-:W-:Y:S02]  /*2c40*/  @P0 IADD3 R5, PT, PT, R13, -0x100000, RZ ;  /* 0xfff000000d050810 */ /* 0x000fe40007ffe0ff */
[----:B------:R-:W-:-:S03]  /*2c50*/  @P0 IADD3 R2, PT, PT, R2, 0x1, RZ ;  /* 0x0000000102020810 */ /* 0x000fc60007ffe0ff */
        /* <DEDUP_REMOVED lines=28> */
[----:B------:R-:W-:Y:S01]  /*2e20*/  LOP3.LUT R16, R2, 0x80000000, RZ, 0x3c, !PT ;  /* 0x8000000002107812 */ /* 0x000fe200078e3cff */
[----:B------:R-:W-:Y:S01]  /*2e30*/  IMAD.MOV.U32 R17, RZ, RZ, 0x43300000 ;  /* 0x43300000ff117424 */ /* 0x000fe200078e00ff */
[----:B------:R-:W-:-:S04]  /*2e40*/  UMOV UR5, 0x3f899999 ;  /* 0x3f89999900057882 */ /* 0x000fc80000000000 */
[----:B------:R-:W-:Y:S01]  /*2e50*/  DFMA R18, R6, R18, UR4 ;  /* 0x0000000406127e2b */ /* 0x000fe20008000012 */
[----:B------:R-:W-:Y:S01]  /*2e60*/  UMOV UR4, 0x55555554 ;  /* 0x5555555400047882 */ /* 0x000fe20000000000 */
[----:B------:R-:W-:Y:S01]  /*2e70*/  DADD R16, R16, -UR6 ;  /* 0x8000000610107e29 */ /* 0x000fe20008000000 */
[----:B------:R-:W-:Y:S01]  /*2e80*/  UMOV UR6, 0xfefa39ef ;  /* 0xfefa39ef00067882 */ /* 0x000fe20000000000 */
[----:B------:R-:W-:Y:S01]  /*2e90*/  UMOV UR7, 0x3fe62e42 ;  /* 0x3fe62e4200077882 */ /* 0x000fe20000000000 */
[----:B------:R-:W-:-:S03]  /*2ea0*/  UMOV UR5, 0x3fb55555 ;  /* 0x3fb5555500057882 */ /* 0x000fc60000000000 */
[----:B------:R-:W-:Y:S01]  /*2eb0*/  DFMA R18, R6, R18, UR4 ;  /* 0x0000000406127e2b */ /* 0x000fe20008000012 */
[----:B------:R-:W-:Y:S01]  /*2ec0*/  UMOV UR4, 0xfefa39ef ;  /* 0xfefa39ef00047882 */ /* 0x000fe20000000000 */
[----:B------:R-:W-:Y:S01]  /*2ed0*/  DFMA R12, R16, UR6, R8 ;  /* 0x00000006100c7c2b */ /* 0x000fe20008000008 */
[----:B------:R-:W-:-:S05]  /*2ee0*/  UMOV UR5, 0x3fe62e42 ;  /* 0x3fe62e4200057882 */ /* 0x000fca0000000000 */
[----:B------:R-:W-:Y:S02]  /*2ef0*/  DMUL R18, R6, R18 ;  /* 0x0000001206127228 */ /* 0x000fe40000000000 */
[----:B------:R-:W-:Y:S01]  /*2f00*/  DFMA R24, R16, -UR4, R12 ;  /* 0x8000000410187c2b */ /* 0x000fe2000800000c */
[----:B------:R-:W-:Y:S01]  /*2f10*/  UMOV UR4, 0x3b39803f ;  /* 0x3b39803f00047882 */ /* 0x000fe20000000000 */
[----:B------:R-:W-:-:S04]  /*2f20*/  UMOV UR5, 0x3c7abc9e ;  /* 0x3c7abc9e00057882 */ /* 0x000fc80000000000 */
[C---:B------:R-:W-:Y:S02]  /*2f30*/  DFMA R10, R8.reuse, R18, R10 ;  /* 0x00000012080a722b */ /* 0x040fe4000000000a */
[----:B------:R-:W-:-:S08]  /*2f40*/  DADD R24, -R8, R24 ;  /* 0x0000000008187229 */ /* 0x000fd00000000118 */
[----:B------:R-:W-:-:S08]  /*2f50*/  DADD R10, R10, -R24 ;  /* 0x000000000a0a7229 */ /* 0x000fd00000000818 */
[----:B------:R-:W-:-:S08]  /*2f60*/  DFMA R10, R16, UR4, R10 ;  /* 0x00000004100a7c2b */ /* 0x000fd0000800000a */
[----:B------:R-:W-:Y:S01]  /*2f70*/  DADD R6, R12, R10 ;  /* 0x000000000c067229 */ /* 0x000fe2000000000a */
[----:B------:R-:W-:Y:S10]  /*2f80*/  BRA `(.L_x_868) ;  /* 0x0000000000187947 */ /* 0x000ff40003800000 */
.L_x_867:
[----:B------:R-:W-:Y:S01]  /*2f90*/  IMAD.MOV.U32 R6, RZ, RZ, 0x0 ;  /* 0x00000000ff067424 */ /* 0x000fe200078e00ff */
[----:B------:R-:W-:Y:S01]  /*2fa0*/  LOP3.LUT P0, RZ, R17, 0x7fffffff, RZ, 0xc0, !PT ;  /* 0x7fffffff11ff7812 */ /* 0x000fe2000780c0ff */
[----:B------:R-:W-:-:S06]  /*2fb0*/  IMAD.MOV.U32 R7, RZ, RZ, 0x7ff00000 ;  /* 0x7ff00000ff077424 */ /* 0x000fcc00078e00ff */
[----:B------:R-:W-:-:S10]  /*2fc0*/  DFMA R6, R16, R6, +INF ;  /* 0x7ff000001006742b */ /* 0x000fd40000000006 */
[----:B------:R-:W-:Y:S02]  /*2fd0*/  FSEL R6, R6, RZ, P0 ;  /* 0x000000ff06067208 */ /* 0x000fe40000000000 */
[----:B------:R-:W-:-:S07]  /*2fe0*/  FSEL R7, R7, -QNAN , P0 ;  /* 0xfff0000007077808 */ /* 0x000fce0000000000 */
.L_x_868:
        /* <DEDUP_REMOVED lines=30> */
[----:B------:R-:W-:Y:S05]  /*31d0*/  CALL.REL.NOINC `($__internal_21_$__cuda_sm20_div_rn_f64_full) ;  /* 0x0000000400f07944 */ /* 0x000fea0003c00000 */
.L_x_869:
        /* <DEDUP_REMOVED lines=19> */
[----:B------:R-:W-:Y:S05]  /*3310*/  CALL.REL.NOINC `($__internal_21_$__cuda_sm20_div_rn_f64_full) ;  /* 0x0000000400a07944 */ /* 0x000fea0003c00000 */
[----:B------:R-:W-:Y:S02]  /*3320*/  IMAD.MOV.U32 R6, RZ, RZ, R10 ;  /* 0x000000ffff067224 */ /* 0x000fe400078e000a */
[----:B------:R-:W-:-:S07]  /*3330*/  IMAD.MOV.U32 R7, RZ, RZ, R11 ;  /* 0x000000ffff077224 */ /* 0x000fce00078e000b */
.L_x_871:
[----:B------:R-:W-:Y:S05]  /*3340*/  BSYNC.RECONVERGENT B0 ;  /* 0x0000000000007941 */ /* 0x000fea0003800200 */
.L_x_870:
        /* <DEDUP_REMOVED lines=18> */
[----:B------:R-:W-:-:S05]  /*3470*/  @P1 LOP3.LUT R9, R5, 0x80000, RZ, 0xfc, !PT ;  /* 0x0008000005091812 */ /* 0x000fca00078efcff */
[----:B------:R-:W-:Y:S02]  /*3480*/  IMAD.MOV.U32 R7, RZ, RZ, R9 ;  /* 0x000000ffff077224 */ /* 0x000fe400078e0009 */
[----:B------:R-:W0:Y:S02]  /*3490*/  LDC.64 R8, c[0x0][0x3a0] ;  /* 0x0000e800ff087b82 */ /* 0x000e240000000a00 */
        /* <DEDUP_REMOVED lines=39> */
.L_x_873:
[----:B------:R-:W-:Y:S05]  /*3710*/  BSYNC.RECONVERGENT B0 ;  /* 0x0000000000007941 */ /* 0x000fea0003800200 */
.L_x_872:
[----:B------:R-:W1:Y:S08]  /*3720*/  @!P2 LDC R13, c[0x0][0x3b0] ;  /* 0x0000ec00ff0dab82 */ /* 0x000e700000000800 */
[----:B0-----:R-:W0:Y:S01]  /*3730*/  @!P2 LDC.64 R10, c[0x0][0x3a8] ;  /* 0x0000ea00ff0aab82 */ /* 0x001e220000000a00 */
[-CC-:B-1----:R-:W-:Y:S02]  /*3740*/  @!P2 IMAD R23, R4, R13.reuse, R2.reuse ;  /* 0x0000000d0417a224 */ /* 0x182fe400078e0202 */
[----:B------:R-:W-:-:S02]  /*3750*/  @!P2 IMAD R17, R3, R13, R2 ;  /* 0x0000000d0311a224 */ /* 0x000fc400078e0202 */
[----:B0-----:R-:W-:-:S05]  /*3760*/  @!P2 IMAD.WIDE R22, R23, 0x8, R10 ;  /* 0x000000081716a825 */ /* 0x001fca00078e020a */
[----:B------:R-:W2:Y:S01]  /*3770*/  @!P2 LDG.E.64 R12, desc[UR8][R22.64] ;  /* 0x00000008160ca981 */ /* 0x000ea2000c1e1b00 */
[----:B------:R-:W-:-:S05]  /*3780*/  @!P2 IMAD.WIDE R16, R17, 0x8, R10 ;  /* 0x000000081110a825 */ /* 0x000fca00078e020a */
[----:B------:R0:W3:Y:S01]  /*3790*/  @!P2 LDG.E.64 R14, desc[UR8][R16.64] ;  /* 0x00000008100ea981 */ /* 0x0000e2000c1e1b00 */
[----:B------:R-:W-:Y:S01]  /*37a0*/  ISETP.NE.OR P1, PT, R3, R4, !P1 ;  /* 0x000000040300720c */ /* 0x000fe20004f25670 */
[----:B------:R-:W1:Y:S08]  /*37b0*/  @!P2 I2F.F64 R24, R3 ;  /* 0x000000030018a312 */ /* 0x000e700000201c00 */
[----:B------:R-:W4:Y:S04]  /*37c0*/  @!P2 I2F.F64 R18, R4 ;  /* 0x000000040012a312 */ /* 0x000f280000201c00 */
[----:B------:R-:W5:Y:S01]  /*37d0*/  @!P1 LDC R0, c[0x0][0x3b0] ;  /* 0x0000ec00ff009b82 */ /* 0x000f620000000800 */
[----:B-1----:R-:W-:-:S07]  /*37e0*/  @!P2 DADD R24, R20, -R24 ;  /* 0x000000001418a229 */ /* 0x002fce0000000818 */
[----:B------:R-:W1:Y:S01]  /*37f0*/  @!P1 LDC.64 R10, c[0x0][0x3a8] ;  /* 0x0000ea00ff0a9b82 */ /* 0x000e620000000a00 */
[----:B----4-:R-:W-:Y:S01]  /*3800*/  @!P2 DADD R18, -R20, R18 ;  /* 0x000000001412a229 */ /* 0x010fe20000000112 */
[CC--:B-----5:R-:W-:Y:S02]  /*3810*/  @!P1 IMAD R21, R3.reuse, R0.reuse, R5 ;  /* 0x0000000003159224 */ /* 0x0e0fe400078e0205 */
[----:B0-----:R-:W-:Y:S02]  /*3820*/  @!P1 IMAD R17, R3, R0, R2 ;  /* 0x0000000003119224 */ /* 0x001fe400078e0202 */
[----:B-1----:R-:W-:-:S04]  /*3830*/  @!P1 IMAD.WIDE R20, R21, 0x8, R10 ;  /* 0x0000000815149825 */ /* 0x002fc800078e020a */
[----:B------:R-:W-:Y:S01]  /*3840*/  @!P1 IMAD.WIDE R16, R17, 0x8, R10 ;  /* 0x0000000811109825 */ /* 0x000fe200078e020a */
[----:B--2---:R-:W-:-:S08]  /*3850*/  @!P2 DMUL R12, R24, R12 ;  /* 0x0000000c180ca228 */ /* 0x004fd00000000000 */
[----:B---3--:R-:W-:-:S07]  /*3860*/  @!P2 DFMA R14, R18, R14, R12 ;  /* 0x0000000e120ea22b */ /* 0x008fce000000000c */
[----:B------:R0:W-:Y:S04]  /*3870*/  @!P2 STG.E.64 desc[UR8][R8.64], R14 ;  /* 0x0000000e0800a986 */ /* 0x0001e8000c101b08 */
[----:B------:R-:W2:Y:S04]  /*3880*/  @!P1 LDG.E.64 R12, desc[UR8][R20.64] ;  /* 0x00000008140c9981 */ /* 0x000ea8000c1e1b00 */
        /* <DEDUP_REMOVED lines=17> */
        .weak           $__internal_21_$__cuda_sm20_div_rn_f64_full
        .type           $__internal_21_$__cuda_sm20_div_rn_f64_full,@function
        .size           $__internal_21_$__cuda_sm20_div_rn_f64_full,(.L_x_1119 - $__internal_21_$__cuda_sm20_div_rn_f64_full)
$__internal_21_$__cuda_sm20_div_rn_f64_full:
[----:B------:R-:W-:Y:S01]  /*39a0*/  FSETP.GEU.AND P2, PT, |R15|, 1.469367938527859385e-39, PT ;  /* 0x001000000f00780b */ /* 0x000fe20003f4e200 */
[----:B------:R-:W-:Y:S01]  /*39b0*/  IMAD.MOV.U32 R10, RZ, RZ, R12 ;  /* 0x000000ffff0a7224 */ /* 0x000fe200078e000c */
[C---:B------:R-:W-:Y:S01]  /*39c0*/  FSETP.GEU.AND P0, PT, |R11|.reuse, 1.469367938527859385e-39, PT ;  /* 0x001000000b00780b */ /* 0x040fe20003f0e200 */
[----:B------:R-:W-:Y:S01]  /*39d0*/  IMAD.MOV.U32 R8, RZ, RZ, R14 ;  /* 0x000000ffff087224 */ /* 0x000fe200078e000e */
[----:B------:R-:W-:Y:S01]  /*39e0*/  LOP3.LUT R13, R11, 0x800fffff, RZ, 0xc0, !PT ;  /* 0x800fffff0b0d7812 */ /* 0x000fe200078ec0ff */
[----:B------:R-:W-:Y:S01]  /*39f0*/  IMAD.MOV.U32 R28, RZ, RZ, 0x1 ;  /* 0x00000001ff1c7424 */ /* 0x000fe200078e00ff */
[----:B------:R-:W-:Y:S01]  /*3a00*/  LOP3.LUT R5, R15, 0x7ff00000, RZ, 0xc0, !PT ;  /* 0x7ff000000f057812 */ /* 0x000fe200078ec0ff */
[----:B------:R-:W-:Y:S01]  /*3a10*/  BSSY.RECONVERGENT B1, `(.L_x_874) ;  /* 0x0000050000017945 */ /* 0x000fe20003800200 */
[----:B------:R-:W-:Y:S02]  /*3a20*/  LOP3.LUT R13, R13, 0x3ff00000, RZ, 0xfc, !PT ;  /* 0x3ff000000d0d7812 */ /* 0x000fe400078efcff */
[----:B------:R-:W-:-:S03]  /*3a30*/  LOP3.LUT R24, R11, 0x7ff00000, RZ, 0xc0, !PT ;  /* 0x7ff000000b187812 */ /* 0x000fc600078ec0ff */
[----:B------:R-:W-:Y:S01]  /*3a40*/  @!P2 LOP3.LUT R6, R11, 0x7ff00000, RZ, 0xc0, !PT ;  /* 0x7ff000000b06a812 */ /* 0x000fe200078ec0ff */
[----:B------:R-:W-:Y:S01]  /*3a50*/  @!P2 IMAD.MOV.U32 R30, RZ, RZ, RZ ;  /* 0x000000ffff1ea224 */ /* 0x000fe200078e00ff */
[----:B------:R-:W-:Y:S01]  /*3a60*/  @!P0 DMUL R12, R10, 8.98846567431157953865e+307 ;  /* 0x7fe000000a0c8828 */ /* 0x000fe20000000000 */
[C---:B------:R-:W-:Y:S02]  /*3a70*/  ISETP.GE.U32.AND P1, PT, R5.reuse, R24, PT ;  /* 0x000000180500720c */ /* 0x040fe40003f26070 */
[----:B------:R-:W-:Y:S02]  /*3a80*/  @!P2 ISETP.GE.U32.AND P3, PT, R5, R6, PT ;  /* 0x000000060500a20c */ /* 0x000fe40003f66070 */
[----:B------:R-:W-:Y:S01]  /*3a90*/  MOV R6, 0x1ca00000 ;  /* 0x1ca0000000067802 */ /* 0x000fe20000000f00 */
[----:B------:R-:W0:Y:S03]  /*3aa0*/  MUFU.RCP64H R29, R13 ;  /* 0x0000000d001d7308 */ /* 0x000e260000001800 */
[----:B------:R-:W-:-:S02]  /*3ab0*/  @!P2 SEL R7, R6, 0x63400000, !P3 ;  /* 0x634000000607a807 */ /* 0x000fc40005800000 */
[----:B------:R-:W-:Y:S02]  /*3ac0*/  SEL R9, R6, 0x63400000, !P1 ;  /* 0x6340000006097807 */ /* 0x000fe40004800000 */
[--C-:B------:R-:W-:Y:S02]  /*3ad0*/  @!P2 LOP3.LUT R7, R7, 0x80000000, R15.reuse, 0xf8, !PT ;  /* 0x800000000707a812 */ /* 0x100fe400078ef80f */
[----:B------:R-:W-:Y:S02]  /*3ae0*/  LOP3.LUT R9, R9, 0x800fffff, R15, 0xf8, !PT ;  /* 0x800fffff09097812 */ /* 0x000fe400078ef80f */
[----:B------:R-:W-:Y:S01]  /*3af0*/  @!P2 LOP3.LUT R31, R7, 0x100000, RZ, 0xfc, !PT ;  /* 0x00100000071fa812 */ /* 0x000fe200078efcff */
[----:B------:R-:W-:Y:S01]  /*3b00*/  IMAD.MOV.U32 R7, RZ, RZ, R5 ;  /* 0x000000ffff077224 */ /* 0x000fe200078e0005 */
[----:B------:R-:W-:-:S04]  /*3b10*/  @!P0 LOP3.LUT R24, R13, 0x7ff00000, RZ, 0xc0, !PT ;  /* 0x7ff000000d188812 */ /* 0x000fc800078ec0ff */
        /* <DEDUP_REMOVED lines=27> */
[----:B------:R-:W-:-:S09]  /*3cd0*/  MOV R14, RZ ;  /* 0x000000ff000e7202 */ /* 0x000fd20000000f00 */
        /* <DEDUP_REMOVED lines=14> */
.L_x_875:
        /* <DEDUP_REMOVED lines=16> */
.L_x_878:
[----:B------:R-:W-:Y:S01]  /*3ec0*/  LOP3.LUT R31, R11, 0x80000, RZ, 0xfc, !PT ;  /* 0x000800000b1f7812 */ /* 0x000fe200078efcff */
[----:B------:R-:W-:Y:S01]  /*3ed0*/  IMAD.MOV.U32 R30, RZ, RZ, R10 ;  /* 0x000000ffff1e7224 */ /* 0x000fe200078e000a */
[----:B------:R-:W-:Y:S06]  /*3ee0*/  BRA `(.L_x_876) ;  /* 0x0000000000087947 */ /* 0x000fec0003800000 */
.L_x_877:
[----:B------:R-:W-:Y:S01]  /*3ef0*/  LOP3.LUT R31, R15, 0x80000, RZ, 0xfc, !PT ;  /* 0x000800000f1f7812 */ /* 0x000fe200078efcff */
[----:B------:R-:W-:-:S07]  /*3f00*/  IMAD.MOV.U32 R30, RZ, RZ, R14 ;  /* 0x000000ffff1e7224 */ /* 0x000fce00078e000e */
.L_x_876:
[----:B------:R-:W-:Y:S05]  /*3f10*/  BSYNC.RECONVERGENT B1 ;  /* 0x0000000000017941 */ /* 0x000fea0003800200 */
.L_x_874:
[----:B------:R-:W-:Y:S01]  /*3f20*/  IMAD.MOV.U32 R6, RZ, RZ, R2 ;  /* 0x000000ffff067224 */ /* 0x000fe200078e0002 */
[----:B------:R-:W-:Y:S01]  /*3f30*/  MOV R10, R30 ;  /* 0x0000001e000a7202 */ /* 0x000fe20000000f00 */
[----:B------:R-:W-:Y:S02]  /*3f40*/  IMAD.MOV.U32 R7, RZ, RZ, 0x0 ;  /* 0x00000000ff077424 */ /* 0x000fe400078e00ff */
[----:B------:R-:W-:Y:S02]  /*3f50*/  IMAD.MOV.U32 R11, RZ, RZ, R31 ;  /* 0x000000ffff0b7224 */ /* 0x000fe400078e001f */
[----:B------:R-:W-:Y:S05]  /*3f60*/  RET.REL.NODEC R6 `(_Z16entropy_interpolPdS_S_S_S_S_iii) ;  /* 0xffffffc006247950 */ /* 0x000fea0003c3ffff */
.L_x_879:
        /* <DEDUP_REMOVED lines=9> */
.L_x_1119:


//--------------------- .text._Z11cp_interpolPdS_S_S_S_S_iii --------------------------
	.section	.text._Z11cp_interpolPdS_S_S_S_S_iii,"ax",@progbits
	.align	128
        .global         _Z11cp_interpolPdS_S_S_S_S_iii
        .type           _Z11cp_interpolPdS_S_S_S_S_iii,@function
        .size           _Z11cp_interpolPdS_S_S_S_S_iii,(.L_x_1120 - _Z11cp_interpolPdS_S_S_S_S_iii)
        .other          _Z11cp_interpolPdS_S_S_S_S_iii,@"STO_CUDA_ENTRY STV_DEFAULT"
_Z11cp_interpolPdS_S_S_S_S_iii:
.text._Z11cp_interpolPdS_S_S_S_S_iii:
        /* <DEDUP_REMOVED lines=89> */
.L_x_880:
[----:B------:R-:W-:Y:S01]  /*0590*/  IMAD.MOV.U32 R2, RZ, RZ, 0x0 ;  /* 0x00000000ff027424 */ /* 0x000fe200078e00ff */
[----:B------:R-:W-:Y:S02]  /*05a0*/  MOV R3, 0x7ff00000 ;  /* 0x7ff0000000037802 */ /* 0x000fe40000000f00 */
[----:B------:R-:W-:-:S04]  /*05b0*/  LOP3.LUT P0, RZ, R7, 0x7fffffff, RZ, 0xc0, !PT ;  /* 0x7fffffff07ff7812 */ /* 0x000fc8000780c0ff */
[----:B------:R-:W-:-:S10]  /*05c0*/  DFMA R2, R6, R2, +INF ;  /* 0x7ff000000602742b */ /* 0x000fd40000000002 */
[----:B------:R-:W-:Y:S02]  /*05d0*/  FSEL R4, R2, RZ, P0 ;  /* 0x000000ff02047208 */ /* 0x000fe40000000000 */
[----:B------:R-:W-:-:S07]  /*05e0*/  FSEL R5, R3, -QNAN , P0 ;  /* 0xfff0000003057808 */ /* 0x000fce0000000000 */
.L_x_881:
        /* <DEDUP_REMOVED lines=81> */
.L_x_882:
[----:B------:R-:W-:Y:S01]  /*0b00*/  IMAD.MOV.U32 R10, RZ, RZ, 0x0 ;  /* 0x00000000ff0a7424 */ /* 0x000fe200078e00ff */
[----:B------:R-:W-:Y:S02]  /*0b10*/  MOV R11, 0x7ff00000 ;  /* 0x7ff00000000b7802 */ /* 0x000fe40000000f00 */
[----:B------:R-:W-:-:S04]  /*0b20*/  LOP3.LUT P0, RZ, R9, 0x7fffffff, RZ, 0xc0, !PT ;  /* 0x7fffffff09ff7812 */ /* 0x000fc8000780c0ff */
[----:B------:R-:W-:-:S10]  /*0b30*/  DFMA R10, R8, R10, +INF ;  /* 0x7ff00000080a742b */ /* 0x000fd4000000000a */
[----:B------:R-:W-:Y:S02]  /*0b40*/  FSEL R18, R10, RZ, P0 ;  /* 0x000000ff0a127208 */ /* 0x000fe40000000000 */
[----:B------:R-:W-:-:S07]  /*0b50*/  FSEL R19, R11, -QNAN , P0 ;  /* 0xfff000000b137808 */ /* 0x000fce0000000000 */
.L_x_883:
        /* <DEDUP_REMOVED lines=89> */
.L_x_884:
[----:B------:R-:W-:Y:S01]  /*10f0*/  IMAD.MOV.U32 R10, RZ, RZ, 0x0 ;  /* 0x00000000ff0a7424 */ /* 0x000fe200078e00ff */
[----:B------:R-:W-:Y:S01]  /*1100*/  LOP3.LUT P0, RZ, R9, 0x7fffffff, RZ, 0xc0, !PT ;  /* 0x7fffffff09ff7812 */ /* 0x000fe2000780c0ff */
[----:B------:R-:W-:-:S06]  /*1110*/  IMAD.MOV.U32 R11, RZ, RZ, 0x7ff00000 ;  /* 0x7ff00000ff0b7424 */ /* 0x000fcc00078e00ff */
[----:B------:R-:W-:-:S10]  /*1120*/  DFMA R10, R8, R10, +INF ;  /* 0x7ff00000080a742b */ /* 0x000fd4000000000a */
[----:B------:R-:W-:Y:S02]  /*1130*/  FSEL R8, R10, RZ, P0 ;  /* 0x000000ff0a087208 */ /* 0x000fe40000000000 */
[----:B------:R-:W-:-:S07]  /*1140*/  FSEL R9, R11, -QNAN , P0 ;  /* 0xfff000000b097808 */ /* 0x000fce0000000000 */
.L_x_885:
        /* <DEDUP_REMOVED lines=79> */
.L_x_886:
[----:B------:R-:W-:Y:S01]  /*1640*/  IMAD.MOV.U32 R12, RZ, RZ, 0x0 ;  /* 0x00000000ff0c7424 */ /* 0x000fe200078e00ff */
[----:B------:R-:W-:Y:S01]  /*1650*/  LOP3.LUT P0, RZ, R11, 0x7fffffff, RZ, 0xc0, !PT ;  /* 0x7fffffff0bff7812 */ /* 0x000fe2000780c0ff */
[----:B------:R-:W-:-:S06]  /*1660*/  IMAD.MOV.U32 R13, RZ, RZ, 0x7ff00000 ;  /* 0x7ff00000ff0d7424 */ /* 0x000fcc00078e00ff */
[----:B------:R-:W-:-:S10]  /*1670*/  DFMA R12, R10, R12, +INF ;  /* 0x7ff000000a0c742b */ /* 0x000fd4000000000c */
[----:B------:R-:W-:Y:S02]  /*1680*/  FSEL R20, R12, RZ, P0 ;  /* 0x000000ff0c147208 */ /* 0x000fe40000000000 */
[----:B------:R-:W-:-:S07]  /*1690*/  FSEL R21, R13, -QNAN , P0 ;  /* 0xfff000000d157808 */ /* 0x000fce0000000000 */
.L_x_887:
        /* <DEDUP_REMOVED lines=84> */
.L_x_889:
[----:B------:R-:W-:Y:S01]  /*1be0*/  IMAD.MOV.U32 R8, RZ, RZ, 0x0 ;  /* 0x00000000ff087424 */ /* 0x000fe200078e00ff */
[----:B------:R-:W-:Y:S02]  /*1bf0*/  MOV R9, 0x7ff00000 ;  /* 0x7ff0000000097802 */ /* 0x000fe40000000f00 */
[----:B------:R-:W-:-:S04]  /*1c00*/  LOP3.LUT P0, RZ, R11, 0x7fffffff, RZ, 0xc0, !PT ;  /* 0x7fffffff0bff7812 */ /* 0x000fc8000780c0ff */
[----:B------:R-:W-:-:S10]  /*1c10*/  DFMA R8, R10, R8, +INF ;  /* 0x7ff000000a08742b */ /* 0x000fd40000000008 */
[----:B------:R-:W-:Y:S02]  /*1c20*/  FSEL R8, R8, RZ, P0 ;  /* 0x000000ff08087208 */ /* 0x000fe40000000000 */
[----:B------:R-:W-:-:S07]  /*1c30*/  FSEL R9, R9, -QNAN , P0 ;  /* 0xfff0000009097808 */ /* 0x000fce0000000000 */
.L_x_890:
[----:B------:R-:W-:Y:S05]  /*1c40*/  BSYNC.RECONVERGENT B0 ;  /* 0x0000000000007941 */ /* 0x000fea0003800200 */
.L_x_888:
        /* <DEDUP_REMOVED lines=72> */
.L_x_891:
[----:B------:R-:W-:Y:S01]  /*20d0*/  IMAD.MOV.U32 R2, RZ, RZ, 0x0 ;  /* 0x00000000ff027424 */ /* 0x000fe200078e00ff */
[----:B------:R-:W-:Y:S02]  /*20e0*/  MOV R3, 0x7ff00000 ;  /* 0x7ff0000000037802 */ /* 0x000fe40000000f00 */
[----:B------:R-:W-:-:S04]  /*20f0*/  LOP3.LUT P0, RZ, R7, 0x7fffffff, RZ, 0xc0, !PT ;  /* 0x7fffffff07ff7812 */ /* 0x000fc8000780c0ff */
[----:B------:R-:W-:-:S10]  /*2100*/  DFMA R2, R6, R2, +INF ;  /* 0x7ff000000602742b */ /* 0x000fd40000000002 */
[----:B------:R-:W-:Y:S02]  /*2110*/  FSEL R6, R2, RZ, P0 ;  /* 0x000000ff02067208 */ /* 0x000fe40000000000 */
[----:B------:R-:W-:-:S07]  /*2120*/  FSEL R7, R3, -QNAN , P0 ;  /* 0xfff0000003077808 */ /* 0x000fce0000000000 */
.L_x_892:
        /* <DEDUP_REMOVED lines=25> */
[----:B------:R-:W-:Y:S05]  /*22c0*/  CALL.REL.NOINC `($__internal_22_$__cuda_sm20_div_rn_f64_full) ;  /* 0x0000001400b47944 */ /* 0x000fea0003c00000 */
.L_x_893:
        /* <DEDUP_REMOVED lines=19> */
[----:B------:R-:W-:Y:S05]  /*2400*/  CALL.REL.NOINC `($__internal_22_$__cuda_sm20_div_rn_f64_full) ;  /* 0x0000001400647944 */ /* 0x000fea0003c00000 */
[----:B------:R-:W-:Y:S01]  /*2410*/  IMAD.MOV.U32 R2, RZ, RZ, R10 ;  /* 0x000000ffff027224 */ /* 0x000fe200078e000a */
[----:B------:R-:W-:-:S07]  /*2420*/  MOV R3, R11 ;  /* 0x0000000b00037202 */ /* 0x000fce0000000f00 */
.L_x_895:
[----:B------:R-:W-:Y:S05]  /*2430*/  BSYNC.RECONVERGENT B0 ;  /* 0x0000000000007941 */ /* 0x000fea0003800200 */
.L_x_894:
        /* <DEDUP_REMOVED lines=100> */
.L_x_897:
[----:B------:R-:W-:Y:S01]  /*2a80*/  IMAD.MOV.U32 R6, RZ, RZ, 0x0 ;  /* 0x00000000ff067424 */ /* 0x000fe200078e00ff */
[----:B------:R-:W-:Y:S01]  /*2a90*/  LOP3.LUT P0, RZ, R9, 0x7fffffff, RZ, 0xc0, !PT ;  /* 0x7fffffff09ff7812 */ /* 0x000fe2000780c0ff */
[----:B------:R-:W-:-:S06]  /*2aa0*/  IMAD.MOV.U32 R7, RZ, RZ, 0x7ff00000 ;  /* 0x7ff00000ff077424 */ /* 0x000fcc00078e00ff */
[----:B------:R-:W-:-:S10]  /*2ab0*/  DFMA R6, R8, R6, +INF ;  /* 0x7ff000000806742b */ /* 0x000fd40000000006 */
[----:B------:R-:W-:Y:S02]  /*2ac0*/  FSEL R14, R6, RZ, P0 ;  /* 0x000000ff060e7208 */ /* 0x000fe40000000000 */
[----:B------:R-:W-:-:S07]  /*2ad0*/  FSEL R15, R7, -QNAN , P0 ;  /* 0xfff00000070f7808 */ /* 0x000fce0000000000 */
.L_x_898:
[----:B------:R-:W-:Y:S05]  /*2ae0*/  BSYNC.RECONVERGENT B0 ;  /* 0x0000000000007941 */ /* 0x000fea0003800200 */
.L_x_896:
        /* <DEDUP_REMOVED lines=74> */
.L_x_899:
[----:B------:R-:W-:Y:S01]  /*2f90*/  IMAD.MOV.U32 R6, RZ, RZ, 0x0 ;  /* 0x00000000ff067424 */ /* 0x000fe200078e00ff */
[----:B------:R-:W-:Y:S01]  /*2fa0*/  LOP3.LUT P0, RZ, R17, 0x7fffffff, RZ, 0xc0, !PT ;  /* 0x7fffffff11ff7812 */ /* 0x000fe2000780c0ff */
[----:B------:R-:W-:-:S06]  /*2fb0*/  IMAD.MOV.U32 R7, RZ, RZ, 0x7ff00000 ;  /* 0x7ff00000ff077424 */ /* 0x000fcc00078e00ff */
[----:B------:R-:W-:-:S10]  /*2fc0*/  DFMA R6, R16, R6, +INF ;  /* 0x7ff000001006742b */ /* 0x000fd40000000006 */
[----:B------:R-:W-:Y:S02]  /*2fd0*/  FSEL R6, R6, RZ, P0 ;  /* 0x000000ff06067208 */ /* 0x000fe40000000000 */
[----:B------:R-:W-:-:S07]  /*2fe0*/  FSEL R7, R7, -QNAN , P0 ;  /* 0xfff0000007077808 */ /* 0x000fce0000000000 */
.L_x_900:
        /* <DEDUP_REMOVED lines=30> */
[----:B------:R-:W-:Y:S05]  /*31d0*/  CALL.REL.NOINC `($__internal_22_$__cuda_sm20_div_rn_f64_full) ;  /* 0x0000000400f07944 */ /* 0x000fea0003c00000 */
.L_x_901:
        /* <DEDUP_REMOVED lines=19> */
[----:B------:R-:W-:Y:S05]  /*3310*/  CALL.REL.NOINC `($__internal_22_$__cuda_sm20_div_rn_f64_full) ;  /* 0x0000000400a07944 */ /* 0x000fea0003c00000 */
[----:B------:R-:W-:Y:S02]  /*3320*/  IMAD.MOV.U32 R6, RZ, RZ, R10 ;  /* 0x000000ffff067224 */ /* 0x000fe400078e000a */
[----:B------:R-:W-:-:S07]  /*3330*/  IMAD.MOV.U32 R7, RZ, RZ, R11 ;  /* 0x000000ffff077224 */ /* 0x000fce00078e000b */
.L_x_903:
[----:B------:R-:W-:Y:S05]  /*3340*/  BSYNC.RECONVERGENT B0 ;  /* 0x0000000000007941 */ /* 0x000fea0003800200 */
.L_x_902:
        /* <DEDUP_REMOVED lines=60> */
.L_x_905:
[----:B------:R-:W-:Y:S05]  /*3710*/  BSYNC.RECONVERGENT B0 ;  /* 0x0000000000007941 */ /* 0x000fea0003800200 */
.L_x_904:
        /* <DEDUP_REMOVED lines=40> */
        .weak           $__internal_22_$__cuda_sm20_div_rn_f64_full
        .type           $__internal_22_$__cuda_sm20_div_rn_f64_full,@function
        .size           $__internal_22_$__cuda_sm20_div_rn_f64_full,(.L_x_1120 - $__internal_22_$__cuda_sm20_div_rn_f64_full)
$__internal_22_$__cuda_sm20_div_rn_f64_full:
        /* <DEDUP_REMOVED lines=66> */
.L_x_907:
        /* <DEDUP_REMOVED lines=16> */
.L_x_910:
[----:B------:R-:W-:Y:S01]  /*3ec0*/  LOP3.LUT R31, R11, 0x80000, RZ, 0xfc, !PT ;  /* 0x000800000b1f7812 */ /* 0x000fe200078efcff */
[----:B------:R-:W-:Y:S01]  /*3ed0*/  IMAD.MOV.U32 R30, RZ, RZ, R10 ;  /* 0x000000ffff1e7224 */ /* 0x000fe200078e000a */
[----:B------:R-:W-:Y:S06]  /*3ee0*/  BRA `(.L_x_908) ;  /* 0x0000000000087947 */ /* 0x000fec0003800000 */
.L_x_909:
[----:B------:R-:W-:Y:S01]  /*3ef0*/  LOP3.LUT R31, R15, 0x80000, RZ, 0xfc, !PT ;  /* 0x000800000f1f7812 */ /* 0x000fe200078efcff */
[----:B------:R-:W-:-:S07]  /*3f00*/  IMAD.MOV.U32 R30, RZ, RZ, R14 ;  /* 0x000000ffff1e7224 */ /* 0x000fce00078e000e */
.L_x_908:
[----:B------:R-:W-:Y:S05]  /*3f10*/  BSYNC.RECONVERGENT B1 ;  /* 0x0000000000017941 */ /* 0x000fea0003800200 */
.L_x_906:
[----:B------:R-:W-:Y:S01]  /*3f20*/  IMAD.MOV.U32 R6, RZ, RZ, R2 ;  /* 0x000000ffff067224 */ /* 0x000fe200078e0002 */
[----:B------:R-:W-:Y:S01]  /*3f30*/  MOV R10, R30 ;  /* 0x0000001e000a7202 */ /* 0x000fe20000000f00 */
[----:B------:R-:W-:Y:S02]  /*3f40*/  IMAD.MOV.U32 R7, RZ, RZ, 0x0 ;  /* 0x00000000ff077424 */ /* 0x000fe400078e00ff */
[----:B------:R-:W-:Y:S02]  /*3f50*/  IMAD.MOV.U32 R11, RZ, RZ, R31 ;  /* 0x000000ffff0b7224 */ /* 0x000fe400078e001f */
[----:B------:R-:W-:Y:S05]  /*3f60*/  RET.REL.NODEC R6 `(_Z11cp_interpolPdS_S_S_S_S_iii) ;  /* 0xffffffc006247950 */ /* 0x000fea0003c3ffff */
.L_x_911:
        /* <DEDUP_REMOVED lines=9> */
.L_x_1120:


//--------------------- .text._Z14kappa_interpolPdS_S_S_S_S_iii --------------------------
	.section	.text._Z14kappa_interpolPdS_S_S_S_S_iii,"ax",@progbits
	.align	128
        .global         _Z14kappa_interpolPdS_S_S_S_S_iii
        .type           _Z14kappa_interpolPdS_S_S_S_S_iii,@function
        .size           _Z14kappa_interpolPdS_S_S_S_S_iii,(.L_x_1121 - _Z14kappa_interpolPdS_S_S_S_S_iii)
        .other          _Z14kappa_interpolPdS_S_S_S_S_iii,@"STO_CUDA_ENTRY STV_DEFAULT"
_Z14kappa_interpolPdS_S_S_S_S_iii:
.text._Z14kappa_interpolPdS_S_S_S_S_iii:
        /* <DEDUP_REMOVED lines=10> */
[----:B------:R-:W0:Y:S08]  /*00a0*/  LDC.64 R4, c[0x0][0x388] ;  /* 0x0000e200ff047b82 */ /* 0x000e300000000a00 */
[----:B------:R-:W2:Y:S01]  /*00b0*/  LDC.64 R14, c[0x0][0x388] ;  /* 0x0000e200ff0e7b82 */ /* 0x000ea20000000a00 */
[----:B0-----:R-:W-:-:S06]  /*00c0*/  IMAD.WIDE R4, R13, 0x8, R4 ;  /* 0x000000080d047825 */ /* 0x001fcc00078e0204 */
[----:B-1----:R-:W3:Y:S04]  /*00d0*/  LDG.E.64 R4, desc[UR8][R4.64+-0x8] ;  /* 0xfffff80804047981 */ /* 0x002ee8000c1e1b00 */
[----:B--2---:R-:W3:Y:S01]  /*00e0*/  LDG.E.64 R14, desc[UR8][R14.64] ;  /* 0x000000080e0e7981 */ /* 0x004ee2000c1e1b00 */
[----:B------:R-:W0:Y:S02]  /*00f0*/  I2F.F64 R12, R13 ;  /* 0x0000000d000c7312 */ /* 0x000e240000201c00 */
[----:B0-----:R-:W-:-:S06]  /*0100*/  DADD R8, R12, -1 ;  /* 0xbff000000c087429 */ /* 0x001fcc0000000000 */
[----:B------:R-:W0:Y:S01]  /*0110*/  MUFU.RCP64H R7, R9 ;  /* 0x0000000900077308 */ /* 0x000e220000001800 */
[----:B------:R-:W-:-:S06]  /*0120*/  IMAD.MOV.U32 R6, RZ, RZ, 0x1 ;  /* 0x00000001ff067424 */ /* 0x000fcc00078e00ff */
[----:B0-----:R-:W-:-:S08]  /*0130*/  DFMA R10, -R8, R6, 1 ;  /* 0x3ff00000080a742b */ /* 0x001fd00000000106 */
[----:B------:R-:W-:-:S08]  /*0140*/  DFMA R10, R10, R10, R10 ;  /* 0x0000000a0a0a722b */ /* 0x000fd0000000000a */
[----:B------:R-:W-:-:S08]  /*0150*/  DFMA R10, R6, R10, R6 ;  /* 0x0000000a060a722b */ /* 0x000fd00000000006 */
[----:B------:R-:W-:-:S08]  /*0160*/  DFMA R16, -R8, R10, 1 ;  /* 0x3ff000000810742b */ /* 0x000fd0000000010a */
[----:B------:R-:W-:Y:S02]  /*0170*/  DFMA R16, R10, R16, R10 ;  /* 0x000000100a10722b */ /* 0x000fe4000000000a */
[----:B---3--:R-:W-:-:S08]  /*0180*/  DADD R6, R4, -R14 ;  /* 0x0000000004067229 */ /* 0x008fd0000000080e */
[----:B------:R-:W-:-:S08]  /*0190*/  DMUL R4, R6, R16 ;  /* 0x0000001006047228 */ /* 0x000fd00000000000 */
[----:B------:R-:W-:-:S08]  /*01a0*/  DFMA R10, -R8, R4, R6 ;  /* 0x00000004080a722b */ /* 0x000fd00000000106 */
[----:B------:R-:W-:Y:S01]  /*01b0*/  DFMA R4, R16, R10, R4 ;  /* 0x0000000a1004722b */ /* 0x000fe20000000004 */
[----:B------:R-:W-:-:S09]  /*01c0*/  FSETP.GEU.AND P1, PT, |R7|, 6.5827683646048100446e-37, PT ;  /* 0x036000000700780b */ /* 0x000fd20003f2e200 */
[----:B------:R-:W-:-:S05]  /*01d0*/  FFMA R0, RZ, R9, R5 ;  /* 0x00000009ff007223 */ /* 0x000fca0000000005 */
[----:B------:R-:W-:-:S13]  /*01e0*/  FSETP.GT.AND P0, PT, |R0|, 1.469367938527859385e-39, PT ;  /* 0x001000000000780b */ /* 0x000fda0003f04200 */
[----:B------:R-:W-:Y:S05]  /*01f0*/  @P0 BRA P1, `(.L_x_912) ;  /* 0x0000000000100947 */ /* 0x000fea0000800000 */
[----:B------:R-:W-:-:S07]  /*0200*/  MOV R0, 0x220 ;  /* 0x0000022000007802 */ /* 0x000fce0000000f00 */
[----:B------:R-:W-:Y:S05]  /*0210*/  CALL.REL.NOINC `($__internal_23_$__cuda_sm20_div_rn_f64_full) ;  /* 0x0000002000847944 */ /* 0x000fea0003c00000 */
[----:B------:R-:W-:Y:S02]  /*0220*/  IMAD.MOV.U32 R4, RZ, RZ, R8 ;  /* 0x000000ffff047224 */ /* 0x000fe400078e0008 */
[----:B------:R-:W-:-:S07]  /*0230*/  IMAD.MOV.U32 R5, RZ, RZ, R9 ;  /* 0x000000ffff057224 */ /* 0x000fce00078e0009 */
.L_x_912:
[----:B------:R-:W0:Y:S02]  /*0240*/  LDC.64 R6, c[0x0][0x380] ;  /* 0x0000e000ff067b82 */ /* 0x000e240000000a00 */
[----:B0-----:R-:W-:-:S06]  /*0250*/  IMAD.WIDE R6, R2, 0x8, R6 ;  /* 0x0000000802067825 */ /* 0x001fcc00078e0206 */
[----:B------:R-:W2:Y:S01]  /*0260*/  LDG.E.64 R6, desc[UR8][R6.64] ;  /* 0x0000000806067981 */ /* 0x000ea2000c1e1b00 */
[----:B------:R-:W0:Y:S01]  /*0270*/  MUFU.RCP64H R9, R5 ;  /* 0x0000000500097308 */ /* 0x000e220000001800 */
[----:B------:R-:W-:Y:S01]  /*0280*/  IMAD.MOV.U32 R8, RZ, RZ, 0x1 ;  /* 0x00000001ff087424 */ /* 0x000fe200078e00ff */
[----:B------:R-:W-:Y:S05]  /*0290*/  BSSY.RECONVERGENT B0, `(.L_x_913) ;  /* 0x0000016000007945 */ /* 0x000fea0003800200 */
[----:B0-----:R-:W-:-:S08]  /*02a0*/  DFMA R10, R8, -R4, 1 ;  /* 0x3ff00000080a742b */ /* 0x001fd00000000804 */
[----:B------:R-:W-:-:S08]  /*02b0*/  DFMA R10, R10, R10, R10 ;  /* 0x0000000a0a0a722b */ /* 0x000fd0000000000a */
[----:B------:R-:W-:-:S08]  /*02c0*/  DFMA R10, R8, R10, R8 ;  /* 0x0000000a080a722b */ /* 0x000fd00000000008 */
[----:B------:R-:W-:-:S08]  /*02d0*/  DFMA R8, R10, -R4, 1 ;  /* 0x3ff000000a08742b */ /* 0x000fd00000000804 */
[----:B------:R-:W-:Y:S02]  /*02e0*/  DFMA R8, R10, R8, R10 ;  /* 0x000000080a08722b */ /* 0x000fe4000000000a */
[----:B--2---:R-:W-:-:S08]  /*02f0*/  DADD R14, -R14, R6 ;  /* 0x000000000e0e7229 */ /* 0x004fd00000000106 */
[----:B------:R-:W-:Y:S02]  /*0300*/  DMUL R10, R14, R8 ;  /* 0x000000080e0a7228 */ /* 0x000fe40000000000 */
[----:B------:R-:W-:-:S06]  /*0310*/  FSETP.GEU.AND P1, PT, |R15|, 6.5827683646048100446e-37, PT ;  /* 0x036000000f00780b */ /* 0x000fcc0003f2e200 */
        /* <DEDUP_REMOVED lines=10> */
[----:B------:R-:W-:Y:S05]  /*03c0*/  CALL.REL.NOINC `($__internal_23_$__cuda_sm20_div_rn_f64_full) ;  /* 0x0000002000187944 */ /* 0x000fea0003c00000 */
[----:B------:R-:W-:Y:S02]  /*03d0*/  IMAD.MOV.U32 R6, RZ, RZ, R8 ;  /* 0x000000ffff067224 */ /* 0x000fe400078e0008 */
[----:B------:R-:W-:-:S07]  /*03e0*/  IMAD.MOV.U32 R7, RZ, RZ, R9 ;  /* 0x000000ffff077224 */ /* 0x000fce00078e0009 */
.L_x_914:
[----:B------:R-:W-:Y:S05]  /*03f0*/  BSYNC.RECONVERGENT B0 ;  /* 0x0000000000007941 */ /* 0x000fea0003800200 */
.L_x_913:
[----:B------:R-:W0:Y:S08]  /*0400*/  LDC R14, c[0x0][0x3b0] ;  /* 0x0000ec00ff0e7b82 */ /* 0x000e300000000800 */
        /* <DEDUP_REMOVED lines=8> */
[----:B------:R-:W-:-:S04]  /*0490*/  UMOV UR7, 0x3ff00418 ;  /* 0x3ff0041800077882 */ /* 0x000fc80000000000 */
[----:B------:R-:W-:Y:S02]  /*04a0*/  FSEL R5, R0, UR6, P0 ;  /* 0x0000000600057c08 */ /* 0x000fe40008000000 */
[----:B------:R-:W-:Y:S02]  /*04b0*/  SEL R4, R6, UR4, P0 ;  /* 0x0000000406047c07 */ /* 0x000fe40008000000 */
[----:B------:R-:W-:Y:S01]  /*04c0*/  MOV R0, UR6 ;  /* 0x0000000600007c02 */ /* 0x000fe20008000f00 */
[----:B------:R-:W-:Y:S02]  /*04d0*/  UMOV UR6, 0x9374bc6a ;  /* 0x9374bc6a00067882 */ /* 0x000fe40000000000 */
[----:B------:R-:W-:Y:S01]  /*04e0*/  DADD R12, R12, -UR6 ;  /* 0x800000060c0c7e29 */ /* 0x000fe20008000000 */
[----:B------:R-:W-:-:S05]  /*04f0*/  @P1 LOP3.LUT R5, R0, 0x80000, RZ, 0xfc, !PT ;  /* 0x0008000000051812 */ /* 0x000fca00078efcff */
[----:B------:R-:W-:Y:S02]  /*0500*/  IMAD.MOV.U32 R0, RZ, RZ, R5 ;  /* 0x000000ffff007224 */ /* 0x000fe400078e0005 */
[----:B------:R-:W-:Y:S02]  /*0510*/  DSETP.MIN.AND P1, P2, R12, R4, PT ;  /* 0x000000040c00722a */ /* 0x000fe40003a20000 */
[----:B------:R-:W-:-:S04]  /*0520*/  IMAD.MOV.U32 R16, RZ, RZ, R12 ;  /* 0x000000ffff107224 */ /* 0x000fc800078e000c */
[----:B------:R-:W-:Y:S02]  /*0530*/  FSEL R17, R13, R0, P1 ;  /* 0x000000000d117208 */ /* 0x000fe40000800000 */
[----:B------:R-:W-:-:S06]  /*0540*/  SEL R16, R16, R4, P1 ;  /* 0x0000000410107207 */ /* 0x000fcc0000800000 */
[----:B------:R-:W-:-:S04]  /*0550*/  @P2 LOP3.LUT R17, R0, 0x80000, RZ, 0xfc, !PT ;  /* 0x0008000000112812 */ /* 0x000fc800078efcff */
[----:B------:R0:W1:Y:S08]  /*0560*/  F2I.F64.FLOOR R3, R16 ;  /* 0x0000001000037311 */ /* 0x0000700000305100 */
[----:B------:R0:W3:Y:S01]  /*0570*/  F2I.F64.CEIL R4, R16 ;  /* 0x0000001000047311 */ /* 0x0000e20000309100 */
[----:B--2---:R-:W-:Y:S01]  /*0580*/  ISETP.GT.AND P0, PT, R9, 0xfffff, PT ;  /* 0x000fffff0900780c */ /* 0x004fe20003f04270 */
[----:B------:R-:W-:-:S02]  /*0590*/  IMAD.MOV.U32 R6, RZ, RZ, R8 ;  /* 0x000000ffff067224 */ /* 0x000fc400078e0008 */
[--C-:B------:R-:W-:Y:S02]  /*05a0*/  IMAD.MOV.U32 R7, RZ, RZ, R9.reuse ;  /* 0x000000ffff077224 */ /* 0x100fe400078e0009 */
[----:B------:R-:W-:-:S08]  /*05b0*/  IMAD.MOV.U32 R5, RZ, RZ, R9 ;  /* 0x000000ffff057224 */ /* 0x000fd000078e0009 */
[----:B------:R-:W-:-:S10]  /*05c0*/  @!P0 DMUL R6, R6, 1.80143985094819840000e+16 ;  /* 0x4350000006068828 */ /* 0x000fd40000000000 */
[----:B------:R-:W-:Y:S01]  /*05d0*/  @!P0 MOV R5, R7 ;  /* 0x0000000700058202 */ /* 0x000fe20000000f00 */
[----:B------:R-:W-:-:S04]  /*05e0*/  @!P0 IMAD.MOV.U32 R8, RZ, RZ, R6 ;  /* 0x000000ffff088224 */ /* 0x000fc800078e0006 */
[----:B------:R-:W-:-:S05]  /*05f0*/  VIADD R0, R5, 0xffffffff ;  /* 0xffffffff05007836 */ /* 0x000fca0000000000 */
[----:B------:R-:W-:Y:S01]  /*0600*/  ISETP.GT.U32.AND P1, PT, R0, 0x7feffffe, PT ;  /* 0x7feffffe0000780c */ /* 0x000fe20003f24070 */
[----:B------:R-:W-:Y:S02]  /*0610*/  IMAD.MOV.U32 R0, RZ, RZ, -0x3ff ;  /* 0xfffffc01ff007424 */ /* 0x000fe400078e00ff */
[----:B------:R-:W-:-:S10]  /*0620*/  @!P0 IMAD.MOV.U32 R0, RZ, RZ, -0x435 ;  /* 0xfffffbcbff008424 */ /* 0x000fd400078e00ff */
[----:B01-3--:R-:W-:Y:S05]  /*0630*/  @P1 BRA `(.L_x_915) ;  /* 0x0000000400041947 */ /* 0x00bfea0003800000 */
[----:B------:R-:W-:Y:S01]  /*0640*/  LOP3.LUT R6, R5, 0xfffff, RZ, 0xc0, !PT ;  /* 0x000fffff05067812 */ /* 0x000fe200078ec0ff */
[----:B------:R-:W-:Y:S01]  /*0650*/  IMAD.MOV.U32 R20, RZ, RZ, -0x748574fc ;  /* 0x8b7a8b04ff147424 */ /* 0x000fe200078e00ff */
[----:B------:R-:W-:Y:S01]  /*0660*/  UMOV UR4, 0x3ae80f1e ;  /* 0x3ae80f1e00047882 */ /* 0x000fe20000000000 */
[----:B------:R-:W-:Y:S01]  /*0670*/  IMAD.MOV.U32 R21, RZ, RZ, 0x3ed0ee25 ;  /* 0x3ed0ee25ff157424 */ /* 0x000fe200078e00ff */
[----:B------:R-:W-:Y:S01]  /*0680*/  LOP3.LUT R7, R6, 0x3ff00000, RZ, 0xfc, !PT ;  /* 0x3ff0000006077812 */ /* 0x000fe200078efcff */
[----:B------:R-:W-:Y:S01]  /*0690*/  IMAD.MOV.U32 R6, RZ, RZ, R8 ;  /* 0x000000ffff067224 */ /* 0x000fe200078e0008 */
[----:B------:R-:W-:Y:S01]  /*06a0*/  UMOV UR5, 0x3eb1380b ;  /* 0x3eb1380b00057882 */ /* 0x000fe20000000000 */
[----:B------:R-:W-:Y:S01]  /*06b0*/  IMAD.MOV.U32 R8, RZ, RZ, RZ ;  /* 0x000000ffff087224 */ /* 0x000fe200078e00ff */
[----:B------:R-:W-:Y:S01]  /*06c0*/  ISETP.GE.U32.AND P0, PT, R7, 0x3ff6a09f, PT ;  /* 0x3ff6a09f0700780c */ /* 0x000fe20003f06070 */
[----:B------:R-:W-:Y:S01]  /*06d0*/  UMOV UR6, 0x80000000 ;  /* 0x8000000000067882 */ /* 0x000fe20000000000 */
[----:B------:R-:W-:Y:S01]  /*06e0*/  LEA.HI R0, R5, R0, RZ, 0xc ;  /* 0x0000000005007211 */ /* 0x000fe200078f60ff */
[----:B------:R-:W-:Y:S01]  /*06f0*/  UMOV UR7, 0x43300000 ;  /* 0x4330000000077882 */ /* 0x000fe20000000000 */
[----:B------:R-:W-:-:S09]  /*0700*/  MOV R25, 0x43300000 ;  /* 0x4330000000197802 */ /* 0x000fd20000000f00 */
[----:B------:R-:W-:Y:S01]  /*0710*/  @P0 IADD3 R9, PT, PT, R7, -0x100000, RZ ;  /* 0xfff0000007090810 */ /* 0x000fe20007ffe0ff */
[----:B------:R-:W-:-:S04]  /*0720*/  @P0 VIADD R0, R0, 0x1 ;  /* 0x0000000100000836 */ /* 0x000fc80000000000 */
        /* <DEDUP_REMOVED lines=50> */
.L_x_915:
[----:B------:R-:W-:Y:S01]  /*0a50*/  IMAD.MOV.U32 R8, RZ, RZ, 0x0 ;  /* 0x00000000ff087424 */ /* 0x000fe200078e00ff */
[----:B------:R-:W-:Y:S01]  /*0a60*/  LOP3.LUT P0, RZ, R7, 0x7fffffff, RZ, 0xc0, !PT ;  /* 0x7fffffff07ff7812 */ /* 0x000fe2000780c0ff */
[----:B------:R-:W-:-:S06]  /*0a70*/  IMAD.MOV.U32 R9, RZ, RZ, 0x7ff00000 ;  /* 0x7ff00000ff097424 */ /* 0x000fcc00078e00ff */
[----:B------:R-:W-:-:S10]  /*0a80*/  DFMA R8, R6, R8, +INF ;  /* 0x7ff000000608742b */ /* 0x000fd40000000008 */
[----:B------:R-:W-:Y:S02]  /*0a90*/  FSEL R6, R8, RZ, P0 ;  /* 0x000000ff08067208 */ /* 0x000fe40000000000 */
[----:B------:R-:W-:-:S07]  /*0aa0*/  FSEL R7, R9, -QNAN , P0 ;  /* 0xfff0000009077808 */ /* 0x000fce0000000000 */
.L_x_916:
        /* <DEDUP_REMOVED lines=8> */
[----:B------:R-:W-:-:S04]  /*0b30*/  IMAD.MOV.U32 R5, RZ, RZ, R9 ;  /* 0x000000ffff057224 */ /* 0x000fc800078e0009 */
[----:B------:R-:W-:Y:S01]  /*0b40*/  @!P0 DMUL R10, R8, 1.80143985094819840000e+16 ;  /* 0x43500000080a8828 */ /* 0x000fe20000000000 */
[----:B------:R-:W-:-:S09]  /*0b50*/  @!P0 MOV R26, 0xfffffbcb ;  /* 0xfffffbcb001a8802 */ /* 0x000fd20000000f00 */
[----:B------:R-:W-:Y:S01]  /*0b60*/  @!P0 MOV R15, R11 ;  /* 0x0000000b000f8202 */ /* 0x000fe20000000f00 */
[----:B------:R-:W-:-:S04]  /*0b70*/  @!P0 IMAD.MOV.U32 R24, RZ, RZ, R10 ;  /* 0x000000ffff188224 */ /* 0x000fc800078e000a */
[----:B------:R-:W-:-:S05]  /*0b80*/  VIADD R0, R15, 0xffffffff ;  /* 0xffffffff0f007836 */ /* 0x000fca0000000000 */
[----:B------:R-:W-:Y:S01]  /*0b90*/  ISETP.GT.U32.AND P1, PT, R0, 0x7feffffe, PT ;  /* 0x7feffffe0000780c */ /* 0x000fe20003f24070 */
[----:B------:R-:W-:-:S12]  /*0ba0*/  IMAD.MOV.U32 R0, RZ, RZ, R8 ;  /* 0x000000ffff007224 */ /* 0x000fd800078e0008 */
[----:B------:R-:W-:Y:S05]  /*0bb0*/  @P1 BRA `(.L_x_917) ;  /* 0x0000000000f81947 */ /* 0x000fea0003800000 */
[C---:B------:R-:W-:Y:S01]  /*0bc0*/  LOP3.LUT R10, R15.reuse, 0xfffff, RZ, 0xc0, !PT ;  /* 0x000fffff0f0a7812 */ /* 0x040fe200078ec0ff */
[----:B------:R-:W-:Y:S01]  /*0bd0*/  IMAD.MOV.U32 R20, RZ, RZ, -0x748574fc ;  /* 0x8b7a8b04ff147424 */ /* 0x000fe200078e00ff */
[----:B------:R-:W-:Y:S01]  /*0be0*/  MOV R21, 0x3ed0ee25 ;  /* 0x3ed0ee2500157802 */ /* 0x000fe20000000f00 */
[----:B------:R-:W-:Y:S01]  /*0bf0*/  UMOV UR4, 0x3ae80f1e ;  /* 0x3ae80f1e00047882 */ /* 0x000fe20000000000 */
[----:B------:R-:W-:Y:S01]  /*0c00*/  LOP3.LUT R25, R10, 0x3ff00000, RZ, 0xfc, !PT ;  /* 0x3ff000000a197812 */ /* 0x000fe200078efcff */
[----:B------:R-:W-:Y:S01]  /*0c10*/  IMAD.MOV.U32 R10, RZ, RZ, RZ ;  /* 0x000000ffff0a7224 */ /* 0x000fe200078e00ff */
[----:B------:R-:W-:Y:S01]  /*0c20*/  UMOV UR5, 0x3eb1380b ;  /* 0x3eb1380b00057882 */ /* 0x000fe20000000000 */
        /* <DEDUP_REMOVED lines=29> */
[----:B------:R-:W-:Y:S01]  /*0e00*/  LOP3.LUT R24, R15, 0x80000000, RZ, 0x3c, !PT ;  /* 0x800000000f187812 */ /* 0x000fe200078e3cff */
[----:B------:R-:W-:-:S03]  /*0e10*/  IMAD.MOV.U32 R25, RZ, RZ, 0x43300000 ;  /* 0x43300000ff197424 */ /* 0x000fc600078e00ff */
        /* <DEDUP_REMOVED lines=24> */
.L_x_917:
[----:B------:R-:W-:Y:S01]  /*0fa0*/  IMAD.MOV.U32 R12, RZ, RZ, 0x0 ;  /* 0x00000000ff0c7424 */ /* 0x000fe200078e00ff */
[----:B------:R-:W-:Y:S01]  /*0fb0*/  LOP3.LUT P0, RZ, R11, 0x7fffffff, RZ, 0xc0, !PT ;  /* 0x7fffffff0bff7812 */ /* 0x000fe2000780c0ff */
[----:B------:R-:W-:-:S06]  /*0fc0*/  IMAD.MOV.U32 R13, RZ, RZ, 0x7ff00000 ;  /* 0x7ff00000ff0d7424 */ /* 0x000fcc00078e00ff */
[----:B------:R-:W-:-:S10]  /*0fd0*/  DFMA R12, R10, R12, +INF ;  /* 0x7ff000000a0c742b */ /* 0x000fd4000000000c */
[----:B------:R-:W-:Y:S02]  /*0fe0*/  FSEL R22, R12, RZ, P0 ;  /* 0x000000ff0c167208 */ /* 0x000fe40000000000 */
[----:B------:R-:W-:-:S07]  /*0ff0*/  FSEL R23, R13, -QNAN , P0 ;  /* 0xfff000000d177808 */ /* 0x000fce0000000000 */
.L_x_918:
[----:B------:R-:W0:Y:S02]  /*1000*/  LDC.64 R12, c[0x0][0x390] ;  /* 0x0000e400ff0c7b82 */ /* 0x000e240000000a00 */
[----:B0-----:R-:W-:-:S06]  /*1010*/  IMAD.WIDE R12, R2, 0x8, R12 ;  /* 0x00000008020c7825 */ /* 0x001fcc00078e020c */
[----:B------:R-:W2:Y:S01]  /*1020*/  LDG.E.64 R12, desc[UR8][R12.64] ;  /* 0x000000080c0c7981 */ /* 0x000ea2000c1e1b00 */
[----:B------:R-:W-:Y:S01]  /*1030*/  UMOV UR4, 0xbaaafad3 ;  /* 0xbaaafad300047882 */ /* 0x000fe20000000000 */
[----:B------:R-:W-:Y:S01]  /*1040*/  UMOV UR5, 0x3c695355 ;  /* 0x3c69535500057882 */ /* 0x000fe20000000000 */
[----:B------:R-:W-:Y:S01]  /*1050*/  UMOV UR6, 0x1526e50e ;  /* 0x1526e50e00067882 */ /* 0x000fe20000000000 */
[----:B------:R-:W-:Y:S01]  /*1060*/  DMUL R18, R22, UR4 ;  /* 0x0000000416127c28 */ /* 0x000fe20008000000 */
[----:B------:R-:W-:Y:S01]  /*1070*/  UMOV UR7, 0x3fdbcb7b ;  /* 0x3fdbcb7b00077882 */ /* 0x000fe20000000000 */
[----:B------:R-:W-:Y:S01]  /*1080*/  DMUL R20, R6, UR4 ;  /* 0x0000000406147c28 */ /* 0x000fe20008000000 */
[----:B------:R-:W-:Y:S01]  /*1090*/  BSSY.RECONVERGENT B0, `(.L_x_919) ;  /* 0x0000055000007945 */ /* 0x000fe20003800200 */
[----:B------:R-:W-:-:S04]  /*10a0*/  IMAD.MOV.U32 R26, RZ, RZ, -0x3ff ;  /* 0xfffffc01ff1a7424 */ /* 0x000fc800078e00ff */
[----:B------:R-:W-:Y:S02]  /*10b0*/  DFMA R18, R22, UR6, R18 ;  /* 0x0000000616127c2b */ /* 0x000fe40008000012 */
[----:B------:R-:W-:-:S08]  /*10c0*/  DFMA R6, R6, UR6, R20 ;  /* 0x0000000606067c2b */ /* 0x000fd00008000014 */
[----:B------:R-:W-:Y:S01]  /*10d0*/  DADD R6, -R18, R6 ;  /* 0x0000000012067229 */ /* 0x000fe20000000106 */
[----:B--2---:R-:W-:Y:S01]  /*10e0*/  ISETP.GT.AND P0, PT, R13, 0xfffff, PT ;  /* 0x000fffff0d00780c */ /* 0x004fe20003f04270 */
[--C-:B------:R-:W-:Y:S01]  /*10f0*/  IMAD.MOV.U32 R10, RZ, RZ, R12.reuse ;  /* 0x000000ffff0a7224 */ /* 0x100fe200078e000c */
[----:B------:R-:W-:Y:S01]  /*1100*/  MOV R11, R13 ;  /* 0x0000000d000b7202 */ /* 0x000fe20000000f00 */
[----:B------:R-:W-:Y:S02]  /*1110*/  IMAD.MOV.U32 R15, RZ, RZ, R13 ;  /* 0x000000ffff0f7224 */ /* 0x000fe400078e000d */
[----:B------:R-:W-:-:S08]  /*1120*/  IMAD.MOV.U32 R22, RZ, RZ, R12 ;  /* 0x000000ffff167224 */ /* 0x000fd000078e000c */
[----:B------:R-:W-:Y:S01]  /*1130*/  @!P0 DMUL R10, R10, 1.80143985094819840000e+16 ;  /* 0x435000000a0a8828 */ /* 0x000fe20000000000 */
[----:B------:R-:W-:-:S09]  /*1140*/  @!P0 MOV R26, 0xfffffbcb ;  /* 0xfffffbcb001a8802 */ /* 0x000fd20000000f00 */
[----:B------:R-:W-:Y:S02]  /*1150*/  @!P0 IMAD.MOV.U32 R15, RZ, RZ, R11 ;  /* 0x000000ffff0f8224 */ /* 0x000fe400078e000b */
[----:B------:R-:W-:Y:S02]  /*1160*/  @!P0 IMAD.MOV.U32 R22, RZ, RZ, R10 ;  /* 0x000000ffff168224 */ /* 0x000fe400078e000a */
[----:B------:R-:W-:-:S05]  /*1170*/  VIADD R13, R15, 0xffffffff ;  /* 0xffffffff0f0d7836 */ /* 0x000fca0000000000 */
[----:B------:R-:W-:-:S13]  /*1180*/  ISETP.GT.U32.AND P1, PT, R13, 0x7feffffe, PT ;  /* 0x7feffffe0d00780c */ /* 0x000fda0003f24070 */
[----:B------:R-:W-:Y:S05]  /*1190*/  @P1 BRA `(.L_x_920) ;  /* 0x0000000000f81947 */ /* 0x000fea0003800000 */
[C---:B------:R-:W-:Y:S01]  /*11a0*/  LOP3.LUT R10, R15.reuse, 0xfffff, RZ, 0xc0, !PT ;  /* 0x000fffff0f0a7812 */ /* 0x040fe200078ec0ff */
[----:B------:R-:W-:Y:S01]  /*11b0*/  IMAD.MOV.U32 R20, RZ, RZ, RZ ;  /* 0x000000ffff147224 */ /* 0x000fe200078e00ff */
[----:B------:R-:W-:Y:S01]  /*11c0*/  MOV R12, 0x8b7a8b04 ;  /* 0x8b7a8b04000c7802 */ /* 0x000fe20000000f00 */
[----:B------:R-:W-:Y:S01]  /*11d0*/  IMAD.MOV.U32 R13, RZ, RZ, 0x3ed0ee25 ;  /* 0x3ed0ee25ff0d7424 */ /* 0x000fe200078e00ff */
[----:B------:R-:W-:Y:S01]  /*11e0*/  LOP3.LUT R23, R10, 0x3ff00000, RZ, 0xfc, !PT ;  /* 0x3ff000000a177812 */ /* 0x000fe200078efcff */
[----:B------:R-:W-:Y:S01]  /*11f0*/  UMOV UR10, 0x3ae80f1e ;  /* 0x3ae80f1e000a7882 */ /* 0x000fe20000000000 */
        /* <DEDUP_REMOVED lines=56> */
.L_x_920:
[----:B------:R-:W-:Y:S01]  /*1580*/  IMAD.MOV.U32 R12, RZ, RZ, 0x0 ;  /* 0x00000000ff0c7424 */ /* 0x000fe200078e00ff */
[----:B------:R-:W-:Y:S02]  /*1590*/  MOV R13, 0x7ff00000 ;  /* 0x7ff00000000d7802 */ /* 0x000fe40000000f00 */
[----:B------:R-:W-:-:S04]  /*15a0*/  LOP3.LUT P0, RZ, R11, 0x7fffffff, RZ, 0xc0, !PT ;  /* 0x7fffffff0bff7812 */ /* 0x000fc8000780c0ff */
[----:B------:R-:W-:-:S10]  /*15b0*/  DFMA R12, R10, R12, +INF ;  /* 0x7ff000000a0c742b */ /* 0x000fd4000000000c */
[----:B------:R-:W-:Y:S02]  /*15c0*/  FSEL R20, R12, RZ, P0 ;  /* 0x000000ff0c147208 */ /* 0x000fe40000000000 */
[----:B------:R-:W-:-:S07]  /*15d0*/  FSEL R21, R13, -QNAN , P0 ;  /* 0xfff000000d157808 */ /* 0x000fce0000000000 */
.L_x_921:
[----:B------:R-:W-:Y:S05]  /*15e0*/  BSYNC.RECONVERGENT B0 ;  /* 0x0000000000007941 */ /* 0x000fea0003800200 */
.L_x_919:
        /* <DEDUP_REMOVED lines=12> */
[----:B------:R-:W-:Y:S01]  /*16b0*/  IMAD.MOV.U32 R12, RZ, RZ, RZ ;  /* 0x000000ffff0c7224 */ /* 0x000fe200078e00ff */
[----:B------:R-:W-:Y:S01]  /*16c0*/  LOP3.LUT R19, R8, 0x3ff00000, RZ, 0xfc, !PT ;  /* 0x3ff0000008137812 */ /* 0x000fe200078efcff */
[----:B------:R-:W-:Y:S01]  /*16d0*/  IMAD.MOV.U32 R27, RZ, RZ, 0x3ed0ee25 ;  /* 0x3ed0ee25ff1b7424 */ /* 0x000fe200078e00ff */
        /* <DEDUP_REMOVED lines=59> */
.L_x_922:
[----:B------:R-:W-:Y:S01]  /*1a90*/  IMAD.MOV.U32 R10, RZ, RZ, 0x0 ;  /* 0x00000000ff0a7424 */ /* 0x000fe200078e00ff */
[----:B------:R-:W-:Y:S02]  /*1aa0*/  MOV R11, 0x7ff00000 ;  /* 0x7ff00000000b7802 */ /* 0x000fe40000000f00 */
[----:B------:R-:W-:-:S04]  /*1ab0*/  LOP3.LUT P0, RZ, R9, 0x7fffffff, RZ, 0xc0, !PT ;  /* 0x7fffffff09ff7812 */ /* 0x000fc8000780c0ff */
[----:B------:R-:W-:-:S10]  /*1ac0*/  DFMA R10, R8, R10, +INF ;  /* 0x7ff00000080a742b */ /* 0x000fd4000000000a */
[----:B------:R-:W-:Y:S02]  /*1ad0*/  FSEL R18, R10, RZ, P0 ;  /* 0x000000ff0a127208 */ /* 0x000fe40000000000 */
[----:B------:R-:W-:-:S07]  /*1ae0*/  FSEL R19, R11, -QNAN , P0 ;  /* 0xfff000000b137808 */ /* 0x000fce0000000000 */
.L_x_923:
[----:B------:R-:W0:Y:S01]  /*1af0*/  I2F.F64 R14, R14 ;  /* 0x0000000e000e7312 */ /* 0x000e220000201c00 */
[----:B------:R-:W-:Y:S01]  /*1b00*/  IMAD.MOV.U32 R8, RZ, RZ, 0x1 ;  /* 0x00000001ff087424 */ /* 0x000fe200078e00ff */
[----:B------:R-:W-:Y:S01]  /*1b10*/  FSETP.GEU.AND P1, PT, |R7|, 6.5827683646048100446e-37, PT ;  /* 0x036000000700780b */ /* 0x000fe20003f2e200 */
        /* <DEDUP_REMOVED lines=8> */
[----:B------:R-:W-:Y:S02]  /*1ba0*/  DMUL R22, R6, R8 ;  /* 0x0000000806167228 */ /* 0x000fe40000000000 */
[----:B------:R-:W-:-:S06]  /*1bb0*/  DFMA R12, R18, UR6, R12 ;  /* 0x00000006120c7c2b */ /* 0x000fcc000800000c */
        /* <DEDUP_REMOVED lines=10> */
[----:B------:R-:W-:-:S07]  /*1c60*/  IMAD.MOV.U32 R9, RZ, RZ, R11 ;  /* 0x000000ffff097224 */ /* 0x000fce00078e000b */
[----:B------:R-:W-:Y:S05]  /*1c70*/  CALL.REL.NOINC `($__internal_23_$__cuda_sm20_div_rn_f64_full) ;  /* 0x0000000400ec7944 */ /* 0x000fea0003c00000 */
.L_x_924:
        /* <DEDUP_REMOVED lines=15> */
[----:B------:R-:W-:Y:S01]  /*1d70*/  MOV R6, R12 ;  /* 0x0000000c00067202 */ /* 0x000fe20000000f00 */
[----:B------:R-:W-:Y:S01]  /*1d80*/  IMAD.MOV.U32 R7, RZ, RZ, R13 ;  /* 0x000000ffff077224 */ /* 0x000fe200078e000d */
[----:B------:R-:W-:-:S07]  /*1d90*/  MOV R0, 0x1db0 ;  /* 0x00001db000007802 */ /* 0x000fce0000000f00 */
[----:B------:R-:W-:Y:S05]  /*1da0*/  CALL.REL.NOINC `($__internal_23_$__cuda_sm20_div_rn_f64_full) ;  /* 0x0000000400a07944 */ /* 0x000fea0003c00000 */
[----:B------:R-:W-:Y:S02]  /*1db0*/  IMAD.MOV.U32 R6, RZ, RZ, R8 ;  /* 0x000000ffff067224 */ /* 0x000fe400078e0008 */
[----:B------:R-:W-:-:S07]  /*1dc0*/  IMAD.MOV.U32 R7, RZ, RZ, R9 ;  /* 0x000000ffff077224 */ /* 0x000fce00078e0009 */
.L_x_926:
[----:B------:R-:W-:Y:S05]  /*1dd0*/  BSYNC.RECONVERGENT B0 ;  /* 0x0000000000007941 */ /* 0x000fea0003800200 */
.L_x_925:
        /* <DEDUP_REMOVED lines=60> */
.L_x_928:
[----:B------:R-:W-:Y:S05]  /*21a0*/  BSYNC.RECONVERGENT B0 ;  /* 0x0000000000007941 */ /* 0x000fea0003800200 */
.L_x_927:
[----:B------:R-:W1:Y:S08]  /*21b0*/  @!P2 LDC R13, c[0x0][0x3b0] ;  /* 0x0000ec00ff0dab82 */ /* 0x000e700000000800 */
[----:B0-----:R-:W0:Y:S01]  /*21c0*/  @!P2 LDC.64 R10, c[0x0][0x3a8] ;  /* 0x0000ea00ff0aab82 */ /* 0x001e220000000a00 */
[-CC-:B-1----:R-:W-:Y:S02]  /*21d0*/  @!P2 IMAD R23, R4, R13.reuse, R0.reuse ;  /* 0x0000000d0417a224 */ /* 0x182fe400078e0200 */
[----:B------:R-:W-:-:S02]  /*21e0*/  @!P2 IMAD R19, R3, R13, R0 ;  /* 0x0000000d0313a224 */ /* 0x000fc400078e0200 */
[----:B0-----:R-:W-:-:S05]  /*21f0*/  @!P2 IMAD.WIDE R22, R23, 0x8, R10 ;  /* 0x000000081716a825 */ /* 0x001fca00078e020a */
[----:B------:R-:W2:Y:S01]  /*2200*/  @!P2 LDG.E.64 R12, desc[UR8][R22.64] ;  /* 0x00000008160ca981 */ /* 0x000ea2000c1e1b00 */
[----:B------:R-:W-:-:S05]  /*2210*/  @!P2 IMAD.WIDE R18, R19, 0x8, R10 ;  /* 0x000000081312a825 */ /* 0x000fca00078e020a */
        /* <DEDUP_REMOVED lines=15> */
[----:B------:R-:W-:-:S05]  /*2310*/  @!P1 IMAD.WIDE R16, R17, 0x8, R10 ;  /* 0x0000000811109825 */ /* 0x000fca00078e020a */
        /* <DEDUP_REMOVED lines=17> */
        .weak           $__internal_23_$__cuda_sm20_div_rn_f64_full
        .type           $__internal_23_$__cuda_sm20_div_rn_f64_full,@function
        .size           $__internal_23_$__cuda_sm20_div_rn_f64_full,(.L_x_1121 - $__internal_23_$__cuda_sm20_div_rn_f64_full)
$__internal_23_$__cuda_sm20_div_rn_f64_full:
[C---:B------:R-:W-:Y:S01]  /*2430*/  FSETP.GEU.AND P0, PT, |R9|.reuse, 1.469367938527859385e-39, PT ;  /* 0x001000000900780b */ /* 0x040fe20003f0e200 */
[----:B------:R-:W-:Y:S01]  /*2440*/  IMAD.MOV.U32 R26, RZ, RZ, 0x1ca00000 ;  /* 0x1ca00000ff1a7424 */ /* 0x000fe200078e00ff */
[----:B------:R-:W-:Y:S01]  /*2450*/  LOP3.LUT R10, R9, 0x800fffff, RZ, 0xc0, !PT ;  /* 0x800fffff090a7812 */ /* 0x000fe200078ec0ff */
[----:B------:R-:W-:Y:S01]  /*2460*/  BSSY.RECONVERGENT B1, `(.L_x_929) ;  /* 0x0000054000017945 */ /* 0x000fe20003800200 */
[----:B------:R-:W-:Y:S02]  /*2470*/  MOV R18, 0x1 ;  /* 0x0000000100127802 */ /* 0x000fe40000000f00 */
        /* <DEDUP_REMOVED lines=9> */
[----:B------:R-:W-:Y:S02]  /*2510*/  @!P0 LOP3.LUT R28, R11, 0x7ff00000, RZ, 0xc0, !PT ;  /* 0x7ff000000b1c8812 */ /* 0x000fe400078ec0ff */
[----:B------:R-:W-:-:S04]  /*2520*/  @!P2 ISETP.GE.U32.AND P3, PT, R5, R20, PT ;  /* 0x000000140500a20c */ /* 0x000fc80003f66070 */
[----:B------:R-:W-:-:S04]  /*2530*/  @!P2 SEL R21, R26, 0x63400000, !P3 ;  /* 0x634000001a15a807 */ /* 0x000fc80005800000 */
[----:B------:R-:W-:Y:S01]  /*2540*/  @!P2 LOP3.LUT R24, R21, 0x80000000, R7, 0xf8, !PT ;  /* 0x800000001518a812 */ /* 0x000fe200078ef807 */
[----:B0-----:R-:W-:-:S03]  /*2550*/  DFMA R22, R18, -R10, 1 ;  /* 0x3ff000001216742b */ /* 0x001fc6000000080a */
[----:B------:R-:W-:Y:S01]  /*2560*/  @!P2 LOP3.LUT R25, R24, 0x100000, RZ, 0xfc, !PT ;  /* 0x001000001819a812 */ /* 0x000fe200078efcff */
[----:B------:R-:W-:-:S04]  /*2570*/  @!P2 IMAD.MOV.U32 R24, RZ, RZ, RZ ;  /* 0x000000ffff18a224 */ /* 0x000fc800078e00ff */
[----:B------:R-:W-:-:S08]  /*2580*/  DFMA R22, R22, R22, R22 ;  /* 0x000000161616722b */ /* 0x000fd00000000016 */
[----:B------:R-:W-:Y:S01]  /*2590*/  DFMA R22, R18, R22, R18 ;  /* 0x000000161216722b */ /* 0x000fe20000000012 */
[----:B------:R-:W-:Y:S01]  /*25a0*/  SEL R19, R26, 0x63400000, !P1 ;  /* 0x634000001a137807 */ /* 0x000fe20004800000 */
[----:B------:R-:W-:-:S03]  /*25b0*/  IMAD.MOV.U32 R18, RZ, RZ, R6 ;  /* 0x000000ffff127224 */ /* 0x000fc600078e0006 */
[----:B------:R-:W-:-:S03]  /*25c0*/  LOP3.LUT R19, R19, 0x800fffff, R7, 0xf8, !PT ;  /* 0x800fffff13137812 */ /* 0x000fc600078ef807 */
[----:B------:R-:W-:-:S03]  /*25d0*/  DFMA R20, R22, -R10, 1 ;  /* 0x3ff000001614742b */ /* 0x000fc6000000080a */
[----:B------:R-:W-:-:S05]  /*25e0*/  @!P2 DFMA R18, R18, 2, -R24 ;  /* 0x400000001212a82b */ /* 0x000fca0000000818 */
[----:B------:R-:W-:-:S08]  /*25f0*/  DFMA R20, R22, R20, R22 ;  /* 0x000000141614722b */ /* 0x000fd00000000016 */
[----:B------:R-:W-:-:S08]  /*2600*/  DMUL R22, R20, R18 ;  /* 0x0000001214167228 */ /* 0x000fd00000000000 */
[----:B------:R-:W-:-:S08]  /*2610*/  DFMA R24, R22, -R10, R18 ;  /* 0x8000000a1618722b */ /* 0x000fd00000000012 */
[----:B------:R-:W-:Y:S01]  /*2620*/  DFMA R24, R20, R24, R22 ;  /* 0x000000181418722b */ /* 0x000fe20000000016 */
[----:B------:R-:W-:Y:S01]  /*2630*/  IMAD.MOV.U32 R20, RZ, RZ, R5 ;  /* 0x000000ffff147224 */ /* 0x000fe200078e0005 */
[----:B------:R-:W-:-:S04]  /*2640*/  @!P2 LOP3.LUT R20, R19, 0x7ff00000, RZ, 0xc0, !PT ;  /* 0x7ff000001314a812 */ /* 0x000fc800078ec0ff */
[----:B------:R-:W-:-:S04]  /*2650*/  IADD3 R21, PT, PT, R20, -0x1, RZ ;  /* 0xffffffff14157810 */ /* 0x000fc80007ffe0ff */
[----:B------:R-:W-:Y:S01]  /*2660*/  ISETP.GT.U32.AND P0, PT, R21, 0x7feffffe, PT ;  /* 0x7feffffe1500780c */ /* 0x000fe20003f04070 */
[----:B------:R-:W-:-:S05]  /*2670*/  VIADD R21, R28, 0xffffffff ;  /* 0xffffffff1c157836 */ /* 0x000fca0000000000 */
[----:B------:R-:W-:-:S13]  /*2680*/  ISETP.GT.U32.OR P0, PT, R21, 0x7feffffe, P0 ;  /* 0x7feffffe1500780c */ /* 0x000fda0000704470 */
[----:B------:R-:W-:Y:S05]  /*2690*/  @P0 BRA `(.L_x_930) ;  /* 0x00000000006c0947 */ /* 0x000fea0003800000 */
[----:B------:R-:W-:-:S04]  /*26a0*/  LOP3.LUT R20, R9, 0x7ff00000, RZ, 0xc0, !PT ;  /* 0x7ff0000009147812 */ /* 0x000fc800078ec0ff */
[CC--:B------:R-:W-:Y:S02]  /*26b0*/  VIADDMNMX R6, R5.reuse, -R20.reuse, 0xb9600000, !PT ;  /* 0xb960000005067446 */ /* 0x0c0fe40007800914 */
[----:B------:R-:W-:Y:S02]  /*26c0*/  ISETP.GE.U32.AND P0, PT, R5, R20, PT ;  /* 0x000000140500720c */ /* 0x000fe40003f06070 */
[----:B------:R-:W-:Y:S01]  /*26d0*/  VIMNMX R5, PT, PT, R6, 0x46a00000, PT ;  /* 0x46a0000006057848 */ /* 0x000fe20003fe0100 */
[----:B------:R-:W-:Y:S01]  /*26e0*/  IMAD.MOV.U32 R6, RZ, RZ, RZ ;  /* 0x000000ffff067224 */ /* 0x000fe200078e00ff */
        /* <DEDUP_REMOVED lines=22> */
.L_x_930:
        /* <DEDUP_REMOVED lines=16> */
.L_x_933:
[----:B------:R-:W-:Y:S01]  /*2950*/  LOP3.LUT R23, R9, 0x80000, RZ, 0xfc, !PT ;  /* 0x0008000009177812 */ /* 0x000fe200078efcff */
[----:B------:R-:W-:Y:S01]  /*2960*/  IMAD.MOV.U32 R22, RZ, RZ, R8 ;  /* 0x000000ffff167224 */ /* 0x000fe200078e0008 */
[----:B------:R-:W-:Y:S06]  /*2970*/  BRA `(.L_x_931) ;  /* 0x0000000000087947 */ /* 0x000fec0003800000 */
.L_x_932:
[----:B------:R-:W-:Y:S01]  /*2980*/  LOP3.LUT R23, R7, 0x80000, RZ, 0xfc, !PT ;  /* 0x0008000007177812 */ /* 0x000fe200078efcff */
[----:B------:R-:W-:-:S07]  /*2990*/  IMAD.MOV.U32 R22, RZ, RZ, R6 ;  /* 0x000000ffff167224 */ /* 0x000fce00078e0006 */
.L_x_931:
[----:B------:R-:W-:Y:S05]  /*29a0*/  BSYNC.RECONVERGENT B1 ;  /* 0x0000000000017941 */ /* 0x000fea0003800200 */
.L_x_929:
[----:B------:R-:W-:Y:S01]  /*29b0*/  IMAD.MOV.U32 R6, RZ, RZ, R0 ;  /* 0x000000ffff067224 */ /* 0x000fe200078e0000 */
[----:B------:R-:W-:Y:S01]  /*29c0*/  MOV R8, R22 ;  /* 0x0000001600087202 */ /* 0x000fe20000000f00 */
[----:B------:R-:W-:Y:S02]  /*29d0*/  IMAD.MOV.U32 R7, RZ, RZ, 0x0 ;  /* 0x00000000ff077424 */ /* 0x000fe400078e00ff */
[----:B------:R-:W-:Y:S02]  /*29e0*/  IMAD.MOV.U32 R9, RZ, RZ, R23 ;  /* 0x000000ffff097224 */ /* 0x000fe400078e0017 */
[----:B------:R-:W-:Y:S05]  /*29f0*/  RET.REL.NODEC R6 `(_Z14kappa_interpolPdS_S_S_S_S_iii) ;  /* 0xffffffd406807950 */ /* 0x000fea0003c3ffff */
.L_x_934:
        /* <DEDUP_REMOVED lines=16> */
.L_x_1121:


//--------------------- .text._Z20meanmolmass_interpolPdS_S_S_S_S_iii --------------------------
	.section	.text._Z20meanmolmass_interpolPdS_S_S_S_S_iii,"ax",@progbits
	.align	128
        .global         _Z20meanmolmass_interpolPdS_S_S_S_S_iii
        .type           _Z20meanmolmass_interpolPdS_S_S_S_S_iii,@function
        .size           _Z20meanmolmass_interpolPdS_S_S_S_S_iii,(.L_x_1122 - _Z20meanmolmass_interpolPdS_S_S_S_S_iii)
        .other          _Z20meanmolmass_interpolPdS_S_S_S_S_iii,@"STO_CUDA_ENTRY STV_DEFAULT"
_Z20meanmolmass_interpolPdS_S_S_S_S_iii:
.text._Z20meanmolmass_interpolPdS_S_S_S_S_iii:
        /* <DEDUP_REMOVED lines=96> */
.L_x_935:
[----:B------:R-:W-:Y:S01]  /*0600*/  IMAD.MOV.U32 R8, RZ, RZ, 0x0 ;  /* 0x00000000ff087424 */ /* 0x000fe200078e00ff */
[----:B------:R-:W-:Y:S02]  /*0610*/  MOV R9, 0x7ff00000 ;  /* 0x7ff0000000097802 */ /* 0x000fe40000000f00 */
[----:B------:R-:W-:-:S04]  /*0620*/  LOP3.LUT P0, RZ, R13, 0x7fffffff, RZ, 0xc0, !PT ;  /* 0x7fffffff0dff7812 */ /* 0x000fc8000780c0ff */
[----:B------:R-:W-:-:S10]  /*0630*/  DFMA R8, R12, R8, +INF ;  /* 0x7ff000000c08742b */ /* 0x000fd40000000008 */
[----:B------:R-:W-:Y:S02]  /*0640*/  FSEL R8, R8, RZ, P0 ;  /* 0x000000ff08087208 */ /* 0x000fe40000000000 */
[----:B------:R-:W-:-:S07]  /*0650*/  FSEL R9, R9, -QNAN , P0 ;  /* 0xfff0000009097808 */ /* 0x000fce0000000000 */
.L_x_936:
        /* <DEDUP_REMOVED lines=79> */
.L_x_937:
[----:B------:R-:W-:Y:S01]  /*0b50*/  IMAD.MOV.U32 R16, RZ, RZ, 0x0 ;  /* 0x00000000ff107424 */ /* 0x000fe200078e00ff */
[----:B------:R-:W-:Y:S01]  /*0b60*/  LOP3.LUT P0, RZ, R15, 0x7fffffff, RZ, 0xc0, !PT ;  /* 0x7fffffff0fff7812 */ /* 0x000fe2000780c0ff */
[----:B------:R-:W-:-:S06]  /*0b70*/  IMAD.MOV.U32 R17, RZ, RZ, 0x7ff00000 ;  /* 0x7ff00000ff117424 */ /* 0x000fcc00078e00ff */
[----:B------:R-:W-:-:S10]  /*0b80*/  DFMA R16, R14, R16, +INF ;  /* 0x7ff000000e10742b */ /* 0x000fd40000000010 */
[----:B------:R-:W-:Y:S02]  /*0b90*/  FSEL R20, R16, RZ, P0 ;  /* 0x000000ff10147208 */ /* 0x000fe40000000000 */
[----:B------:R-:W-:-:S07]  /*0ba0*/  FSEL R21, R17, -QNAN , P0 ;  /* 0xfff0000011157808 */ /* 0x000fce0000000000 */
.L_x_938:
        /* <DEDUP_REMOVED lines=32> */
[----:B------:R-:W-:Y:S05]  /*0db0*/  CALL.REL.NOINC `($__internal_24_$__cuda_sm20_div_rn_f64_full) ;  /* 0x0000001400b47944 */ /* 0x000fea0003c00000 */
.L_x_939:
        /* <DEDUP_REMOVED lines=19> */
[----:B------:R-:W-:Y:S05]  /*0ef0*/  CALL.REL.NOINC `($__internal_24_$__cuda_sm20_div_rn_f64_full) ;  /* 0x0000001400647944 */ /* 0x000fea0003c00000 */
[----:B------:R-:W-:Y:S02]  /*0f00*/  IMAD.MOV.U32 R2, RZ, RZ, R16 ;  /* 0x000000ffff027224 */ /* 0x000fe400078e0010 */
[----:B------:R-:W-:-:S07]  /*0f10*/  IMAD.MOV.U32 R3, RZ, RZ, R17 ;  /* 0x000000ffff037224 */ /* 0x000fce00078e0011 */
.L_x_941:
[----:B------:R-:W-:Y:S05]  /*0f20*/  BSYNC.RECONVERGENT B0 ;  /* 0x0000000000007941 */ /* 0x000fea0003800200 */
.L_x_940:
        /* <DEDUP_REMOVED lines=100> */
.L_x_943:
[----:B------:R-:W-:Y:S01]  /*1570*/  IMAD.MOV.U32 R14, RZ, RZ, 0x0 ;  /* 0x00000000ff0e7424 */ /* 0x000fe200078e00ff */
[----:B------:R-:W-:Y:S01]  /*1580*/  LOP3.LUT P0, RZ, R3, 0x7fffffff, RZ, 0xc0, !PT ;  /* 0x7fffffff03ff7812 */ /* 0x000fe2000780c0ff */
[----:B------:R-:W-:-:S06]  /*1590*/  IMAD.MOV.U32 R15, RZ, RZ, 0x7ff00000 ;  /* 0x7ff00000ff0f7424 */ /* 0x000fcc00078e00ff */
[----:B------:R-:W-:-:S10]  /*15a0*/  DFMA R14, R2, R14, +INF ;  /* 0x7ff00000020e742b */ /* 0x000fd4000000000e */
[----:B------:R-:W-:Y:S02]  /*15b0*/  FSEL R20, R14, RZ, P0 ;  /* 0x000000ff0e147208 */ /* 0x000fe40000000000 */
[----:B------:R-:W-:-:S07]  /*15c0*/  FSEL R21, R15, -QNAN , P0 ;  /* 0xfff000000f157808 */ /* 0x000fce0000000000 */
.L_x_944:
[----:B------:R-:W-:Y:S05]  /*15d0*/  BSYNC.RECONVERGENT B0 ;  /* 0x0000000000007941 */ /* 0x000fea0003800200 */
.L_x_942:
        /* <DEDUP_REMOVED lines=74> */
.L_x_945:
[----:B------:R-:W-:Y:S01]  /*1a80*/  IMAD.MOV.U32 R2, RZ, RZ, 0x0 ;  /* 0x00000000ff027424 */ /* 0x000fe200078e00ff */
[----:B------:R-:W-:Y:S01]  /*1a90*/  LOP3.LUT P0, RZ, R11, 0x7fffffff, RZ, 0xc0, !PT ;  /* 0x7fffffff0bff7812 */ /* 0x000fe2000780c0ff */
[----:B------:R-:W-:-:S06]  /*1aa0*/  IMAD.MOV.U32 R3, RZ, RZ, 0x7ff00000 ;  /* 0x7ff00000ff037424 */ /* 0x000fcc00078e00ff */
[----:B------:R-:W-:-:S10]  /*1ab0*/  DFMA R2, R10, R2, +INF ;  /* 0x7ff000000a02742b */ /* 0x000fd40000000002 */
[----:B------:R-:W-:Y:S02]  /*1ac0*/  FSEL R2, R2, RZ, P0 ;  /* 0x000000ff02027208 */ /* 0x000fe40000000000 */
[----:B------:R-:W-:-:S07]  /*1ad0*/  FSEL R3, R3, -QNAN , P0 ;  /* 0xfff0000003037808 */ /* 0x000fce0000000000 */
.L_x_946:
        /* <DEDUP_REMOVED lines=30> */
[----:B------:R-:W-:Y:S05]  /*1cc0*/  CALL.REL.NOINC `($__internal_24_$__cuda_sm20_div_rn_f64_full) ;  /* 0x0000000400f07944 */ /* 0x000fea0003c00000 */
.L_x_947:
        /* <DEDUP_REMOVED lines=19> */
[----:B------:R-:W-:Y:S05]  /*1e00*/  CALL.REL.NOINC `($__internal_24_$__cuda_sm20_div_rn_f64_full) ;  /* 0x0000000400a07944 */ /* 0x000fea0003c00000 */
[----:B------:R-:W-:Y:S02]  /*1e10*/  IMAD.MOV.U32 R2, RZ, RZ, R16 ;  /* 0x000000ffff027224 */ /* 0x000fe400078e0010 */
[----:B------:R-:W-:-:S07]  /*1e20*/  IMAD.MOV.U32 R3, RZ, RZ, R17 ;  /* 0x000000ffff037224 */ /* 0x000fce00078e0011 */
.L_x_949:
[----:B------:R-:W-:Y:S05]  /*1e30*/  BSYNC.RECONVERGENT B0 ;  /* 0x0000000000007941 */ /* 0x000fea0003800200 */
.L_x_948:
        /* <DEDUP_REMOVED lines=60> */
.L_x_951:
[----:B------:R-:W-:Y:S05]  /*2200*/  BSYNC.RECONVERGENT B0 ;  /* 0x0000000000007941 */ /* 0x000fea0003800200 */
.L_x_950:
        /* <DEDUP_REMOVED lines=40> */
        .weak           $__internal_24_$__cuda_sm20_div_rn_f64_full
        .type           $__internal_24_$__cuda_sm20_div_rn_f64_full,@function
        .size           $__internal_24_$__cuda_sm20_div_rn_f64_full,(.L_x_1122 - $__internal_24_$__cuda_sm20_div_rn_f64_full)
$__internal_24_$__cuda_sm20_div_rn_f64_full:
        /* <DEDUP_REMOVED lines=67> */
.L_x_953:
        /* <DEDUP_REMOVED lines=16> */
.L_x_956:
[----:B------:R-:W-:Y:S01]  /*29c0*/  LOP3.LUT R27, R19, 0x80000, RZ, 0xfc, !PT ;  /* 0x00080000131b7812 */ /* 0x000fe200078efcff */
[----:B------:R-:W-:Y:S01]  /*29d0*/  IMAD.MOV.U32 R26, RZ, RZ, R18 ;  /* 0x000000ffff1a7224 */ /* 0x000fe200078e0012 */
[----:B------:R-:W-:Y:S06]  /*29e0*/  BRA `(.L_x_954) ;  /* 0x0000000000087947 */ /* 0x000fec0003800000 */
.L_x_955:
[----:B------:R-:W-:Y:S01]  /*29f0*/  LOP3.LUT R27, R15, 0x80000, RZ, 0xfc, !PT ;  /* 0x000800000f1b7812 */ /* 0x000fe200078efcff */
[----:B------:R-:W-:-:S07]  /*2a00*/  IMAD.MOV.U32 R26, RZ, RZ, R14 ;  /* 0x000000ffff1a7224 */ /* 0x000fce00078e000e */
.L_x_954:
[----:B------:R-:W-:Y:S05]  /*2a10*/  BSYNC.RECONVERGENT B1 ;  /* 0x0000000000017941 */ /* 0x000fea0003800200 */
.L_x_952:
[----:B------:R-:W-:Y:S01]  /*2a20*/  IMAD.MOV.U32 R2, RZ, RZ, R3 ;  /* 0x000000ffff027224 */ /* 0x000fe200078e0003 */
[----:B------:R-:W-:Y:S01]  /*2a30*/  MOV R16, R26 ;  /* 0x0000001a00107202 */ /* 0x000fe20000000f00 */
[----:B------:R-:W-:Y:S02]  /*2a40*/  IMAD.MOV.U32 R3, RZ, RZ, 0x0 ;  /* 0x00000000ff037424 */ /* 0x000fe400078e00ff */
[----:B------:R-:W-:Y:S02]  /*2a50*/  IMAD.MOV.U32 R17, RZ, RZ, R27 ;  /* 0x000000ffff117224 */ /* 0x000fe400078e001b */
[----:B------:R-:W-:Y:S05]  /*2a60*/  RET.REL.NODEC R2 `(_Z20meanmolmass_interpolPdS_S_S_S_S_iii) ;  /* 0xffffffd402647950 */ /* 0x000fea0003c3ffff */
.L_x_957:
        /* <DEDUP_REMOVED lines=9> */
.L_x_1122:


//--------------------- .text._Z13opac_interpolPdS_S_S_S_S_S_S_iiiidi --------------------------
	.section	.text._Z13opac_interpolPdS_S_S_S_S_S_S_iiiidi,"ax",@progbits
	.align	128
        .global         _Z13opac_interpolPdS_S_S_S_S_S_S_iiiidi
        .type           _Z13opac_interpolPdS_S_S_S_S_S_S_iiiidi,@function
        .size           _Z13opac_interpolPdS_S_S_S_S_S_S_iiiidi,(.L_x_1123 - _Z13opac_interpolPdS_S_S_S_S_S_S_iiiidi)
        .other          _Z13opac_interpolPdS_S_S_S_S_S_S_iiiidi,@"STO_CUDA_ENTRY STV_DEFAULT"
_Z13opac_interpolPdS_S_S_S_S_S_S_iiiidi:
.text._Z13opac_interpolPdS_S_S_S_S_S_S_iiiidi:
[----:B------:R-:W-:Y:S01]  /*0000*/  LDC R1, c[0x0][0x37c] ;  /* 0x0000df00ff017b82 */ /* 0x000fe20000000800 */
[----:B------:R-:W0:Y:S07]  /*0010*/  S2R R0, SR_TID.Y ;  /* 0x0000000000007919 */ /* 0x000e2e0000002200 */
[----:B------:R-:W1:Y:S01]  /*0020*/  LDC R2, c[0x0][0x360] ;  /* 0x0000d800ff027b82 */ /* 0x000e620000000800 */
[----:B------:R-:W2:Y:S01]  /*0030*/  LDCU UR6, c[0x0][0x3d8] ;  /* 0x00007b00ff0677ac */ /* 0x000ea20008000800 */
[----:B------:R-:W1:Y:S01]  /*0040*/  S2R R3, SR_TID.X ;  /* 0x0000000000037919 */ /* 0x000e620000002100 */
[----:B------:R-:W3:Y:S05]  /*0050*/  LDCU UR7, c[0x0][0x3cc] ;  /* 0x00007980ff0777ac */ /* 0x000eea0008000800 */
[----:B------:R-:W0:Y:S08]  /*0060*/  S2UR UR5, SR_CTAID.Y ;  /* 0x00000000000579c3 */ /* 0x000e300000002600 */
[----:B------:R-:W0:Y:S08]  /*0070*/  LDC R5, c[0x0][0x364] ;  /* 0x0000d900ff057b82 */ /* 0x000e300000000800 */
[----:B------:R-:W1:Y:S01]  /*0080*/  S2UR UR4, SR_CTAID.X ;  /* 0x00000000000479c3 */ /* 0x000e620000002500 */
[----:B0-----:R-:W-:-:S05]  /*0090*/  IMAD R0, R5, UR5, R0 ;  /* 0x0000000505007c24 */ /* 0x001fca000f8e0200 */
[----:B--2---:R-:W-:Y:S01]  /*00a0*/  ISETP.GE.AND P0, PT, R0, UR6, PT ;  /* 0x0000000600007c0c */ /* 0x004fe2000bf06270 */
[----:B-1----:R-:W-:-:S05]  /*00b0*/  IMAD R3, R2, UR4, R3 ;  /* 0x0000000402037c24 */ /* 0x002fca000f8e0203 */
[----:B---3--:R-:W-:-:S13]  /*00c0*/  ISETP.GE.OR P0, PT, R3, UR7, P0 ;  /* 0x0000000703007c0c */ /* 0x008fda0008706670 */
[----:B------:R-:W-:Y:S05]  /*00d0*/  @P0 EXIT ;  /* 0x000000000000094d */ /* 0x000fea0003800000 */
[----:B------:R-:W0:Y:S01]  /*00e0*/  MUFU.RCP64H R7, 3 ;  /* 0x4008000000077908 */ /* 0x000e220000001800 */
[----:B------:R-:W-:Y:S01]  /*00f0*/  IMAD.MOV.U32 R10, RZ, RZ, 0x0 ;  /* 0x00000000ff0a7424 */ /* 0x000fe200078e00ff */
[----:B------:R-:W1:Y:S01]  /*0100*/  LDCU.64 UR16, c[0x0][0x358] ;  /* 0x00006b00ff1077ac */ /* 0x000e620008000a00 */
[----:B------:R-:W-:Y:S02]  /*0110*/  IMAD.MOV.U32 R11, RZ, RZ, 0x40080000 ;  /* 0x40080000ff0b7424 */ /* 0x000fe400078e00ff */
[----:B------:R-:W-:-:S06]  /*0120*/  IMAD.MOV.U32 R6, RZ, RZ, 0x1 ;  /* 0x00000001ff067424 */ /* 0x000fcc00078e00ff */
[----:B0-----:R-:W-:-:S08]  /*0130*/  DFMA R4, R6, -R10, 1 ;  /* 0x3ff000000604742b */ /* 0x001fd0000000080a */
[----:B------:R-:W-:Y:S02]  /*0140*/  DFMA R8, R4, R4, R4 ;  /* 0x000000040408722b */ /* 0x000fe40000000004 */
[----:B------:R-:W0:Y:S06]  /*0150*/  I2F.F64 R4, UR7 ;  /* 0x0000000700047d12 */ /* 0x000e2c0008201c00 */
[----:B------:R-:W-:-:S08]  /*0160*/  DFMA R8, R6, R8, R6 ;  /* 0x000000080608722b */ /* 0x000fd00000000006 */
[----:B------:R-:W-:Y:S02]  /*0170*/  DFMA R10, R8, -R10, 1 ;  /* 0x3ff00000080a742b */ /* 0x000fe4000000080a */
[----:B0-----:R-:W-:-:S06]  /*0180*/  DADD R6, R4, R4 ;  /* 0x0000000004067229 */ /* 0x001fcc0000000004 */
[----:B------:R-:W-:-:S04]  /*0190*/  DFMA R10, R8, R10, R8 ;  /* 0x0000000a080a722b */ /* 0x000fc80000000008 */
[----:B------:R-:W-:-:S04]  /*01a0*/  FSETP.GEU.AND P1, PT, |R7|, 6.5827683646048100446e-37, PT ;  /* 0x036000000700780b */ /* 0x000fc80003f2e200 */
[----:B------:R-:W-:-:S08]  /*01b0*/  DMUL R4, R6, R10 ;  /* 0x0000000a06047228 */ /* 0x000fd00000000000 */
[----:B------:R-:W-:-:S08]  /*01c0*/  DFMA R8, R4, -3, R6 ;  /* 0xc00800000408782b */ /* 0x000fd00000000006 */
[----:B------:R-:W-:-:S10]  /*01d0*/  DFMA R4, R10, R8, R4 ;  /* 0x000000080a04722b */ /* 0x000fd40000000004 */
[----:B------:R-:W-:-:S05]  /*01e0*/  FFMA R2, RZ, 2.125, R5 ;  /* 0x40080000ff027823 */ /* 0x000fca0000000005 */
[----:B------:R-:W-:-:S13]  /*01f0*/  FSETP.GT.AND P0, PT, |R2|, 1.469367938527859385e-39, PT ;  /* 0x001000000200780b */ /* 0x000fda0003f04200 */
[----:B-1----:R-:W-:Y:S05]  /*0200*/  @P0 BRA P1, `(.L_x_958) ;  /* 0x0000000000200947 */ /* 0x002fea0000800000 */
[----:B------:R-:W-:Y:S01]  /*0210*/  IMAD.MOV.U32 R18, RZ, RZ, R6 ;  /* 0x000000ffff127224 */ /* 0x000fe200078e0006 */
[----:B------:R-:W-:Y:S01]  /*0220*/  MOV R16, RZ ;  /* 0x000000ff00107202 */ /* 0x000fe20000000f00 */
[----:B------:R-:W-:Y:S01]  /*0230*/  IMAD.MOV.U32 R19, RZ, RZ, R7 ;  /* 0x000000ffff137224 */ /* 0x000fe200078e0007 */
[----:B------:R-:W-:Y:S01]  /*0240*/  MOV R24, 0x270 ;  /* 0x0000027000187802 */ /* 0x000fe20000000f00 */
[----:B------:R-:W-:-:S07]  /*0250*/  IMAD.MOV.U32 R17, RZ, RZ, 0x40080000 ;  /* 0x40080000ff117424 */ /* 0x000fce00078e00ff */
[----:B------:R-:W-:Y:S05]  /*0260*/  CALL.REL.NOINC `($__internal_25_$__cuda_sm20_div_rn_f64_full) ;  /* 0x0000006c006c7944 */ /* 0x000fea0003c00000 */
[----:B------:R-:W-:Y:S02]  /*0270*/  IMAD.MOV.U32 R4, RZ, RZ, R6 ;  /* 0x000000ffff047224 */ /* 0x000fe400078e0006 */
[----:B------:R-:W-:-:S07]  /*0280*/  IMAD.MOV.U32 R5, RZ, RZ, R7 ;  /* 0x000000ffff057224 */ /* 0x000fce00078e0007 */
.L_x_958:
[----:B------:R-:W0:Y:S08]  /*0290*/  LDC.64 R8, c[0x0][0x398] ;  /* 0x0000e600ff087b82 */ /* 0x000e300000000a00 */
[----:B------:R-:W0:Y:S08]  /*02a0*/  LDC.64 R10, c[0x0][0x3c0] ;  /* 0x0000f000ff0a7b82 */ /* 0x000e300000000a00 */
[----:B------:R-:W1:Y:S01]  /*02b0*/  LDC.64 R6, c[0x0][0x388] ;  /* 0x0000e200ff067b82 */ /* 0x000e620000000a00 */
[----:B0-----:R-:W-:-:S06]  /*02c0*/  IMAD.WIDE R8, R10, 0x8, R8 ;  /* 0x000000080a087825 */ /* 0x001fcc00078e0208 */
[----:B------:R-:W2:Y:S01]  /*02d0*/  LDG.E.64 R8, desc[UR16][R8.64+-0x8] ;  /* 0xfffff81008087981 */ /* 0x000ea2000c1e1b00 */
[----:B------:R-:W0:Y:S01]  /*02e0*/  LDC.64 R20, c[0x0][0x388] ;  /* 0x0000e200ff147b82 */ /* 0x000e220000000a00 */
[----:B-1----:R-:W-:-:S06]  /*02f0*/  IMAD.WIDE R6, R11, 0x8, R6 ;  /* 0x000000080b067825 */ /* 0x002fcc00078e0206 */
[----:B------:R-:W3:Y:S04]  /*0300*/  LDG.E.64 R6, desc[UR16][R6.64+-0x8] ;  /* 0xfffff81006067981 */ /* 0x000ee8000c1e1b00 */
[----:B0-----:R-:W3:Y:S01]  /*0310*/  LDG.E.64 R20, desc[UR16][R20.64] ;  /* 0x0000001014147981 */ /* 0x001ee2000c1e1b00 */
[----:B------:R-:W0:Y:S01]  /*0320*/  F2I.S64.F64 R4, R4 ;  /* 0x0000000400047311 */ /* 0x000e220000301900 */
[----:B------:R-:W-:Y:S01]  /*0330*/  IMAD.MOV.U32 R23, RZ, RZ, -0x3ff ;  /* 0xfffffc01ff177424 */ /* 0x000fe200078e00ff */
[----:B--2---:R-:W-:Y:S01]  /*0340*/  ISETP.GT.AND P0, PT, R9, 0xfffff, PT ;  /* 0x000fffff0900780c */ /* 0x004fe20003f04270 */
[----:B------:R-:W-:Y:S02]  /*0350*/  IMAD.MOV.U32 R12, RZ, RZ, R8 ;  /* 0x000000ffff0c7224 */ /* 0x000fe400078e0008 */
[----:B------:R-:W-:Y:S01]  /*0360*/  IMAD.MOV.U32 R13, RZ, RZ, R9 ;  /* 0x000000ffff0d7224 */ /* 0x000fe200078e0009 */
[----:B------:R-:W-:-:S09]  /*0370*/  MOV R10, R9 ;  /* 0x00000009000a7202 */ /* 0x000fd20000000f00 */
[----:B------:R-:W-:-:S10]  /*0380*/  @!P0 DMUL R12, R12, 1.80143985094819840000e+16 ;  /* 0x435000000c0c8828 */ /* 0x000fd40000000000 */
[----:B------:R-:W-:-:S04]  /*0390*/  @!P0 IMAD.MOV.U32 R10, RZ, RZ, R13 ;  /* 0x000000ffff0a8224 */ /* 0x000fc800078e000d */
[----:B------:R-:W-:-:S05]  /*03a0*/  VIADD R2, R10, 0xffffffff ;  /* 0xffffffff0a027836 */ /* 0x000fca0000000000 */
[----:B------:R-:W-:Y:S01]  /*03b0*/  ISETP.GT.U32.AND P1, PT, R2, 0x7feffffe, PT ;  /* 0x7feffffe0200780c */ /* 0x000fe20003f24070 */
[----:B---3--:R-:W-:Y:S01]  /*03c0*/  DADD R6, R6, -R20 ;  /* 0x0000000006067229 */ /* 0x008fe20000000814 */
[----:B------:R-:W-:Y:S01]  /*03d0*/  IMAD.MOV.U32 R14, RZ, RZ, R8 ;  /* 0x000000ffff0e7224 */ /* 0x000fe200078e0008 */
[----:B------:R-:W-:Y:S01]  /*03e0*/  @!P0 MOV R23, 0xfffffbcb ;  /* 0xfffffbcb00178802 */ /* 0x000fe20000000f00 */
[----:B0-----:R-:W-:Y:S02]  /*03f0*/  IMAD.MOV.U32 R2, RZ, RZ, R4 ;  /* 0x000000ffff027224 */ /* 0x001fe400078e0004 */
[----:B------:R-:W-:-:S07]  /*0400*/  @!P0 IMAD.MOV.U32 R14, RZ, RZ, R12 ;  /* 0x000000ffff0e8224 */ /* 0x000fce00078e000c */
[----:B------:R-:W-:Y:S05]  /*0410*/  @P1 BRA `(.L_x_959) ;  /* 0x0000000400001947 */ /* 0x000fea0003800000 */
[----:B------:R-:W-:Y:S01]  /*0420*/  LOP3.LUT R4, R10, 0xfffff, RZ, 0xc0, !PT ;  /* 0x000fffff0a047812 */ /* 0x000fe200078ec0ff */
[----:B------:R-:W-:Y:S01]  /*0430*/  IMAD.MOV.U32 R8, RZ, RZ, RZ ;  /* 0x000000ffff087224 */ /* 0x000fe200078e00ff */
[----:B------:R-:W-:Y:S01]  /*0440*/  MOV R19, 0x3ed0ee25 ;  /* 0x3ed0ee2500137802 */ /* 0x000fe20000000f00 */
[----:B------:R-:W-:Y:S01]  /*0450*/  IMAD.MOV.U32 R18, RZ, RZ, -0x748574fc ;  /* 0x8b7a8b04ff127424 */ /* 0x000fe200078e00ff */
[----:B------:R-:W-:Y:S01]  /*0460*/  LOP3.LUT R15, R4, 0x3ff00000, RZ, 0xfc, !PT ;  /* 0x3ff00000040f7812 */ /* 0x000fe200078efcff */
[----:B------:R-:W-:Y:S01]  /*0470*/  UMOV UR4, 0x3ae80f1e ;  /* 0x3ae80f1e00047882 */ /* 0x000fe20000000000 */
[----:B------:R-:W-:Y:S01]  /*0480*/  UMOV UR5, 0x3eb1380b ;  /* 0x3eb1380b00057882 */ /* 0x000fe20000000000 */
[----:B------:R-:W-:Y:S01]  /*0490*/  LEA.HI R23, R10, R23, RZ, 0xc ;  /* 0x000000170a177211 */ /* 0x000fe200078f60ff */
[----:B------:R-:W-:Y:S01]  /*04a0*/  UMOV UR6, 0x80000000 ;  /* 0x8000000000067882 */ /* 0x000fe20000000000 */
[----:B------:R-:W-:Y:S01]  /*04b0*/  ISETP.GE.U32.AND P0, PT, R15, 0x3ff6a09f, PT ;  /* 0x3ff6a09f0f00780c */ /* 0x000fe20003f06070 */
[----:B------:R-:W-:-:S12]  /*04c0*/  UMOV UR7, 0x43300000 ;  /* 0x4330000000077882 */ /* 0x000fd80000000000 */
[----:B------:R-:W-:Y:S02]  /*04d0*/  @P0 VIADD R5, R15, 0xfff00000 ;  /* 0xfff000000f050836 */ /* 0x000fe40000000000 */
[----:B------:R-:W-:Y:S02]  /*04e0*/  @P0 VIADD R23, R23, 0x1 ;  /* 0x0000000117170836 */ /* 0x000fe40000000000 */
[----:B------:R-:W-:-:S03]  /*04f0*/  @P0 IMAD.MOV.U32 R15, RZ, RZ, R5 ;  /* 0x000000ffff0f0224 */ /* 0x000fc600078e0005 */
[----:B------:R-:W-:Y:S01]  /*0500*/  LOP3.LUT R22, R23, 0x80000000, RZ, 0x3c, !PT ;  /* 0x8000000017167812 */ /* 0x000fe200078e3cff */
[----:B------:R-:W-:Y:S02]  /*0510*/  IMAD.MOV.U32 R23, RZ, RZ, 0x43300000 ;  /* 0x43300000ff177424 */ /* 0x000fe400078e00ff */
        /* <DEDUP_REMOVED lines=48> */
.L_x_959:
[----:B------:R-:W-:Y:S01]  /*0820*/  IMAD.MOV.U32 R4, RZ, RZ, 0x0 ;  /* 0x00000000ff047424 */ /* 0x000fe200078e00ff */
[----:B------:R-:W-:Y:S01]  /*0830*/  LOP3.LUT P0, RZ, R13, 0x7fffffff, RZ, 0xc0, !PT ;  /* 0x7fffffff0dff7812 */ /* 0x000fe2000780c0ff */
[----:B------:R-:W-:-:S06]  /*0840*/  IMAD.MOV.U32 R5, RZ, RZ, 0x7ff00000 ;  /* 0x7ff00000ff057424 */ /* 0x000fcc00078e00ff */
[----:B------:R-:W-:-:S10]  /*0850*/  DFMA R4, R12, R4, +INF ;  /* 0x7ff000000c04742b */ /* 0x000fd40000000004 */
[----:B------:R-:W-:Y:S02]  /*0860*/  FSEL R14, R4, RZ, P0 ;  /* 0x000000ff040e7208 */ /* 0x000fe40000000000 */
[----:B------:R-:W-:-:S07]  /*0870*/  FSEL R15, R5, -QNAN , P0 ;  /* 0xfff00000050f7808 */ /* 0x000fce0000000000 */
.L_x_960:
[----:B------:R-:W0:Y:S02]  /*0880*/  LDC.64 R4, c[0x0][0x398] ;  /* 0x0000e600ff047b82 */ /* 0x000e240000000a00 */
[----:B0-----:R-:W2:Y:S02]  /*0890*/  LDG.E.64 R8, desc[UR16][R4.64] ;  /* 0x0000001004087981 */ /* 0x001ea4000c1e1b00 */
[----:B--2---:R-:W-:Y:S01]  /*08a0*/  ISETP.GT.AND P0, PT, R9, 0xfffff, PT ;  /* 0x000fffff0900780c */ /* 0x004fe20003f04270 */
[--C-:B------:R-:W-:Y:S01]  /*08b0*/  IMAD.MOV.U32 R16, RZ, RZ, R8.reuse ;  /* 0x000000ffff107224 */ /* 0x100fe200078e0008 */
[-C--:B------:R-:W-:Y:S01]  /*08c0*/  MOV R17, R9.reuse ;  /* 0x0000000900117202 */ /* 0x080fe20000000f00 */
[----:B------:R-:W-:Y:S01]  /*08d0*/  IMAD.MOV.U32 R29, RZ, RZ, R9 ;  /* 0x000000ffff1d7224 */ /* 0x000fe200078e0009 */
[----:B------:R-:W-:Y:S01]  /*08e0*/  MOV R13, R9 ;  /* 0x00000009000d7202 */ /* 0x000fe20000000f00 */
[--C-:B------:R-:W-:Y:S02]  /*08f0*/  IMAD.MOV.U32 R22, RZ, RZ, R8.reuse ;  /* 0x000000ffff167224 */ /* 0x100fe400078e0008 */
[----:B------:R-:W-:-:S06]  /*0900*/  IMAD.MOV.U32 R12, RZ, RZ, R8 ;  /* 0x000000ffff0c7224 */ /* 0x000fcc00078e0008 */
        /* <DEDUP_REMOVED lines=9> */
[----:B------:R-:W-:Y:S01]  /*09a0*/  IMAD.MOV.U32 R26, RZ, RZ, -0x748574fc ;  /* 0x8b7a8b04ff1a7424 */ /* 0x000fe200078e00ff */
[----:B------:R-:W-:Y:S01]  /*09b0*/  MOV R16, RZ ;  /* 0x000000ff00107202 */ /* 0x000fe20000000f00 */
        /* <DEDUP_REMOVED lines=61> */
.L_x_961:
[----:B------:R-:W-:Y:S01]  /*0d90*/  IMAD.MOV.U32 R4, RZ, RZ, 0x0 ;  /* 0x00000000ff047424 */ /* 0x000fe200078e00ff */
[----:B------:R-:W-:Y:S02]  /*0da0*/  MOV R5, 0x7ff00000 ;  /* 0x7ff0000000057802 */ /* 0x000fe40000000f00 */
[----:B------:R-:W-:-:S04]  /*0db0*/  LOP3.LUT P0, RZ, R17, 0x7fffffff, RZ, 0xc0, !PT ;  /* 0x7fffffff11ff7812 */ /* 0x000fc8000780c0ff */
[----:B------:R-:W-:-:S10]  /*0dc0*/  DFMA R4, R16, R4, +INF ;  /* 0x7ff000001004742b */ /* 0x000fd40000000004 */
[----:B------:R-:W-:Y:S02]  /*0dd0*/  FSEL R22, R4, RZ, P0 ;  /* 0x000000ff04167208 */ /* 0x000fe40000000000 */
[----:B------:R-:W-:-:S07]  /*0de0*/  FSEL R23, R5, -QNAN , P0 ;  /* 0xfff0000005177808 */ /* 0x000fce0000000000 */
.L_x_962:
[----:B------:R-:W0:Y:S02]  /*0df0*/  LDC.64 R18, c[0x0][0x380] ;  /* 0x0000e000ff127b82 */ /* 0x000e240000000a00 */
[----:B0-----:R-:W-:-:S06]  /*0e00*/  IMAD.WIDE.U32 R18, R0, 0x8, R18 ;  /* 0x0000000800127825 */ /* 0x001fcc00078e0012 */
[----:B------:R-:W2:Y:S01]  /*0e10*/  LDG.E.64 R18, desc[UR16][R18.64] ;  /* 0x0000001012127981 */ /* 0x000ea2000c1e1b00 */
[----:B------:R-:W0:Y:S01]  /*0e20*/  I2F.F64 R10, R11 ;  /* 0x0000000b000a7312 */ /* 0x000e220000201c00 */
[----:B------:R-:W-:Y:S01]  /*0e30*/  IMAD.MOV.U32 R4, RZ, RZ, 0x1 ;  /* 0x00000001ff047424 */ /* 0x000fe200078e00ff */
[----:B------:R-:W-:Y:S01]  /*0e40*/  UMOV UR4, 0xbaaafad3 ;  /* 0xbaaafad300047882 */ /* 0x000fe20000000000 */
[----:B------:R-:W-:Y:S01]  /*0e50*/  UMOV UR5, 0x3c695355 ;  /* 0x3c69535500057882 */ /* 0x000fe20000000000 */
[----:B------:R-:W-:Y:S01]  /*0e60*/  FSETP.GEU.AND P1, PT, |R7|, 6.5827683646048100446e-37, PT ;  /* 0x036000000700780b */ /* 0x000fe20003f2e200 */
[----:B------:R-:W-:Y:S02]  /*0e70*/  DMUL R26, R14, UR4 ;  /* 0x000000040e1a7c28 */ /* 0x000fe40008000000 */
[----:B0-----:R-:W-:-:S06]  /*0e80*/  DADD R16, R10, -1 ;  /* 0xbff000000a107429 */ /* 0x001fcc0000000000 */
[----:B------:R-:W0:Y:S02]  /*0e90*/  MUFU.RCP64H R5, R17 ;  /* 0x0000001100057308 */ /* 0x000e240000001800 */
[----:B0-----:R-:W-:-:S08]  /*0ea0*/  DFMA R24, -R16, R4, 1 ;  /* 0x3ff000001018742b */ /* 0x001fd00000000104 */
[----:B------:R-:W-:-:S08]  /*0eb0*/  DFMA R24, R24, R24, R24 ;  /* 0x000000181818722b */ /* 0x000fd00000000018 */
[----:B------:R-:W-:-:S08]  /*0ec0*/  DFMA R24, R4, R24, R4 ;  /* 0x000000180418722b */ /* 0x000fd00000000004 */
[----:B------:R-:W-:-:S08]  /*0ed0*/  DFMA R4, -R16, R24, 1 ;  /* 0x3ff000001004742b */ /* 0x000fd00000000118 */
[----:B------:R-:W-:Y:S02]  /*0ee0*/  DFMA R4, R24, R4, R24 ;  /* 0x000000041804722b */ /* 0x000fe40000000018 */
[----:B------:R-:W-:Y:S01]  /*0ef0*/  DMUL R24, R22, UR4 ;  /* 0x0000000416187c28 */ /* 0x000fe20008000000 */
[----:B------:R-:W-:Y:S01]  /*0f00*/  UMOV UR4, 0x1526e50e ;  /* 0x1526e50e00047882 */ /* 0x000fe20000000000 */
[----:B------:R-:W-:Y:S02]  /*0f10*/  UMOV UR5, 0x3fdbcb7b ;  /* 0x3fdbcb7b00057882 */ /* 0x000fe40000000000 */
[----:B------:R-:W-:Y:S02]  /*0f20*/  DFMA R14, R14, UR4, R26 ;  /* 0x000000040e0e7c2b */ /* 0x000fe4000800001a */
[----:B------:R-:W-:Y:S02]  /*0f30*/  DMUL R28, R6, R4 ;  /* 0x00000004061c7228 */ /* 0x000fe40000000000 */
[----:B------:R-:W-:-:S06]  /*0f40*/  DFMA R24, R22, UR4, R24 ;  /* 0x0000000416187c2b */ /* 0x000fcc0008000018 */
[----:B------:R-:W-:Y:S02]  /*0f50*/  DFMA R30, -R16, R28, R6 ;  /* 0x0000001c101e722b */ /* 0x000fe40000000106 */
[----:B------:R-:W-:-:S06]  /*0f60*/  DADD R14, -R24, R14 ;  /* 0x00000000180e7229 */ /* 0x000fcc000000010e */
[----:B------:R-:W-:-:S10]  /*0f70*/  DFMA R4, R4, R30, R28 ;  /* 0x0000001e0404722b */ /* 0x000fd4000000001c */
[----:B------:R-:W-:-:S05]  /*0f80*/  FFMA R22, RZ, R17, R5 ;  /* 0x00000011ff167223 */ /* 0x000fca0000000005 */
[----:B------:R-:W-:Y:S01]  /*0f90*/  FSETP.GT.AND P0, PT, |R22|, 1.469367938527859385e-39, PT ;  /* 0x001000001600780b */ /* 0x000fe20003f04200 */
[----:B--2---:R-:W-:-:S12]  /*0fa0*/  DADD R20, -R20, R18 ;  /* 0x0000000014147229 */ /* 0x004fd80000000112 */
[----:B------:R-:W-:Y:S05]  /*0fb0*/  @P0 BRA P1, `(.L_x_963) ;  /* 0x0000000000180947 */ /* 0x000fea0000800000 */
[----:B------:R-:W-:Y:S01]  /*0fc0*/  IMAD.MOV.U32 R18, RZ, RZ, R6 ;  /* 0x000000ffff127224 */ /* 0x000fe200078e0006 */
[----:B------:R-:W-:Y:S01]  /*0fd0*/  MOV R24, 0x1000 ;  /* 0x0000100000187802 */ /* 0x000fe20000000f00 */
[----:B------:R-:W-:-:S07]  /*0fe0*/  IMAD.MOV.U32 R19, RZ, RZ, R7 ;  /* 0x000000ffff137224 */ /* 0x000fce00078e0007 */
[----:B------:R-:W-:Y:S05]  /*0ff0*/  CALL.REL.NOINC `($__internal_25_$__cuda_sm20_div_rn_f64_full) ;  /* 0x0000006000087944 */ /* 0x000fea0003c00000 */
[----:B------:R-:W-:Y:S02]  /*1000*/  IMAD.MOV.U32 R4, RZ, RZ, R6 ;  /* 0x000000ffff047224 */ /* 0x000fe400078e0006 */
[----:B------:R-:W-:-:S07]  /*1010*/  IMAD.MOV.U32 R5, RZ, RZ, R7 ;  /* 0x000000ffff057224 */ /* 0x000fce00078e0007 */
.L_x_963:
        /* <DEDUP_REMOVED lines=20> */
[----:B------:R-:W-:Y:S05]  /*1160*/  CALL.REL.NOINC `($__internal_25_$__cuda_sm20_div_rn_f64_full) ;  /* 0x0000005c00ac7944 */ /* 0x000fea0003c00000 */
.L_x_965:
[----:B------:R-:W-:Y:S05]  /*1170*/  BSYNC.RECONVERGENT B0 ;  /* 0x0000000000007941 */ /* 0x000fea0003800200 */
.L_x_964:
[----:B------:R-:W0:Y:S02]  /*1180*/  LDC.64 R16, c[0x0][0x390] ;  /* 0x0000e400ff107b82 */ /* 0x000e240000000a00 */
[----:B0-----:R-:W-:-:S06]  /*1190*/  IMAD.WIDE.U32 R16, R0, 0x8, R16 ;  /* 0x0000000800107825 */ /* 0x001fcc00078e0010 */
[----:B------:R-:W2:Y:S01]  /*11a0*/  LDG.E.64 R16, desc[UR16][R16.64] ;  /* 0x0000001010107981 */ /* 0x000ea2000c1e1b00 */
[----:B------:R-:W-:Y:S01]  /*11b0*/  UMOV UR4, 0xd2f1a9fc ;  /* 0xd2f1a9fc00047882 */ /* 0x000fe20000000000 */
[----:B------:R-:W-:Y:S01]  /*11c0*/  UMOV UR5, 0x3f50624d ;  /* 0x3f50624d00057882 */ /* 0x000fe20000000000 */
[----:B------:R-:W-:Y:S01]  /*11d0*/  IMAD.MOV.U32 R4, RZ, RZ, R7 ;  /* 0x000000ffff047224 */ /* 0x000fe200078e0007 */
[----:B------:R-:W-:Y:S01]  /*11e0*/  DSETP.MAX.AND P0, P1, R6, UR4, PT ;  /* 0x0000000406007e2a */ /* 0x000fe2000b90f000 */
[----:B------:R-:W-:Y:S01]  /*11f0*/  UMOV UR6, UR5 ;  /* 0x0000000500067c82 */ /* 0x000fe20008000000 */
[----:B------:R-:W-:Y:S01]  /*1200*/  UMOV UR7, 0x3ff00418 ;  /* 0x3ff0041800077882 */ /* 0x000fe20000000000 */
[----:B------:R-:W-:Y:S01]  /*1210*/  BSSY.RECONVERGENT B0, `(.L_x_966) ;  /* 0x0000062000007945 */ /* 0x000fe20003800200 */
[----:B------:R-:W-:Y:S02]  /*1220*/  IMAD.MOV.U32 R27, RZ, RZ, -0x3ff ;  /* 0xfffffc01ff1b7424 */ /* 0x000fe400078e00ff */
[----:B------:R-:W-:-:S02]  /*1230*/  FSEL R5, R4, UR6, P0 ;  /* 0x0000000604057c08 */ /* 0x000fc40008000000 */
[----:B------:R-:W-:Y:S01]  /*1240*/  MOV R4, UR6 ;  /* 0x0000000600047c02 */ /* 0x000fe20008000f00 */
[----:B------:R-:W-:Y:S02]  /*1250*/  UMOV UR6, 0x9374bc6a ;  /* 0x9374bc6a00067882 */ /* 0x000fe40000000000 */
[----:B------:R-:W-:-:S03]  /*1260*/  DADD R10, R10, -UR6 ;  /* 0x800000060a0a7e29 */ /* 0x000fc60008000000 */
[----:B------:R-:W-:Y:S02]  /*1270*/  @P1 LOP3.LUT R5, R4, 0x80000, RZ, 0xfc, !PT ;  /* 0x0008000004051812 */ /* 0x000fe400078efcff */
[----:B------:R-:W-:-:S03]  /*1280*/  SEL R4, R6, UR4, P0 ;  /* 0x0000000406047c07 */ /* 0x000fc60008000000 */
[----:B------:R-:W-:Y:S02]  /*1290*/  IMAD.MOV.U32 R20, RZ, RZ, R5 ;  /* 0x000000ffff147224 */ /* 0x000fe400078e0005 */
[----:B------:R-:W-:Y:S01]  /*12a0*/  IMAD.MOV.U32 R18, RZ, RZ, R10 ;  /* 0x000000ffff127224 */ /* 0x000fe200078e000a */
[----:B------:R-:W-:-:S06]  /*12b0*/  DSETP.MIN.AND P1, P2, R10, R4, PT ;  /* 0x000000040a00722a */ /* 0x000fcc0003a20000 */
        /* <DEDUP_REMOVED lines=8> */
[----:B------:R-:W-:Y:S02]  /*1340*/  IMAD.MOV.U32 R26, RZ, RZ, R17 ;  /* 0x000000ffff1a7224 */ /* 0x000fe400078e0011 */
[----:B------:R-:W-:-:S06]  /*1350*/  IMAD.MOV.U32 R20, RZ, RZ, R16 ;  /* 0x000000ffff147224 */ /* 0x000fcc00078e0010 */
[----:B------:R-:W-:Y:S01]  /*1360*/  @!P0 DMUL R6, R6, 1.80143985094819840000e+16 ;  /* 0x4350000006068828 */ /* 0x000fe20000000000 */
[----:B------:R-:W-:-:S09]  /*1370*/  @!P0 IMAD.MOV.U32 R27, RZ, RZ, -0x435 ;  /* 0xfffffbcbff1b8424 */ /* 0x000fd200078e00ff */
[----:B------:R-:W-:Y:S01]  /*1380*/  @!P0 MOV R26, R7 ;  /* 0x00000007001a8202 */ /* 0x000fe20000000f00 */
[----:B------:R-:W-:-:S04]  /*1390*/  @!P0 IMAD.MOV.U32 R20, RZ, RZ, R6 ;  /* 0x000000ffff148224 */ /* 0x000fc800078e0006 */
[----:B------:R-:W-:-:S05]  /*13a0*/  VIADD R17, R26, 0xffffffff ;  /* 0xffffffff1a117836 */ /* 0x000fca0000000000 */
[----:B------:R-:W-:-:S13]  /*13b0*/  ISETP.GT.U32.AND P1, PT, R17, 0x7feffffe, PT ;  /* 0x7feffffe1100780c */ /* 0x000fda0003f24070 */
[----:B01-3--:R-:W-:Y:S05]  /*13c0*/  @P1 BRA `(.L_x_967) ;  /* 0x0000000400001947 */ /* 0x00bfea0003800000 */
[----:B------:R-:W-:Y:S01]  /*13d0*/  LOP3.LUT R6, R26, 0xfffff, RZ, 0xc0, !PT ;  /* 0x000fffff1a067812 */ /* 0x000fe200078ec0ff */
[----:B------:R-:W-:Y:S01]  /*13e0*/  IMAD.MOV.U32 R16, RZ, RZ, RZ ;  /* 0x000000ffff107224 */ /* 0x000fe200078e00ff */
[----:B------:R-:W-:Y:S01]  /*13f0*/  UMOV UR4, 0x3ae80f1e ;  /* 0x3ae80f1e00047882 */ /* 0x000fe20000000000 */
[----:B------:R-:W-:Y:S01]  /*1400*/  IMAD.MOV.U32 R24, RZ, RZ, -0x748574fc ;  /* 0x8b7a8b04ff187424 */ /* 0x000fe200078e00ff */
[----:B------:R-:W-:Y:S01]  /*1410*/  LOP3.LUT R21, R6, 0x3ff00000, RZ, 0xfc, !PT ;  /* 0x3ff0000006157812 */ /* 0x000fe200078efcff */
[----:B------:R-:W-:Y:S01]  /*1420*/  IMAD.MOV.U32 R25, RZ, RZ, 0x3ed0ee25 ;  /* 0x3ed0ee25ff197424 */ /* 0x000fe200078e00ff */
[----:B------:R-:W-:Y:S01]  /*1430*/  UMOV UR5, 0x3eb1380b ;  /* 0x3eb1380b00057882 */ /* 0x000fe20000000000 */
[----:B------:R-:W-:Y:S01]  /*1440*/  LEA.HI R28, R26, R27, RZ, 0xc ;  /* 0x0000001b1a1c7211 */ /* 0x000fe200078f60ff */
[----:B------:R-:W-:Y:S01]  /*1450*/  UMOV UR6, 0x80000000 ;  /* 0x8000000000067882 */ /* 0x000fe20000000000 */
[----:B------:R-:W-:Y:S01]  /*1460*/  ISETP.GE.U32.AND P0, PT, R21, 0x3ff6a09f, PT ;  /* 0x3ff6a09f1500780c */ /* 0x000fe20003f06070 */
[----:B------:R-:W-:Y:S01]  /*1470*/  UMOV UR7, 0x43300000 ;  /* 0x4330000000077882 */ /* 0x000fe20000000000 */
[----:B------:R-:W-:-:S11]  /*1480*/  MOV R29, 0x43300000 ;  /* 0x43300000001d7802 */ /* 0x000fd60000000f00 */
        /* <DEDUP_REMOVED lines=52> */
.L_x_967:
[----:B------:R-:W-:Y:S01]  /*17d0*/  IMAD.MOV.U32 R16, RZ, RZ, 0x0 ;  /* 0x00000000ff107424 */ /* 0x000fe200078e00ff */
[----:B------:R-:W-:Y:S01]  /*17e0*/  LOP3.LUT P0, RZ, R7, 0x7fffffff, RZ, 0xc0, !PT ;  /* 0x7fffffff07ff7812 */ /* 0x000fe2000780c0ff */
[----:B------:R-:W-:-:S06]  /*17f0*/  IMAD.MOV.U32 R17, RZ, RZ, 0x7ff00000 ;  /* 0x7ff00000ff117424 */ /* 0x000fcc00078e00ff */
[----:B------:R-:W-:-:S10]  /*1800*/  DFMA R16, R6, R16, +INF ;  /* 0x7ff000000610742b */ /* 0x000fd40000000010 */
[----:B------:R-:W-:Y:S02]  /*1810*/  FSEL R16, R16, RZ, P0 ;  /* 0x000000ff10107208 */ /* 0x000fe40000000000 */
[----:B------:R-:W-:-:S07]  /*1820*/  FSEL R17, R17, -QNAN , P0 ;  /* 0xfff0000011117808 */ /* 0x000fce0000000000 */
.L_x_968:
[----:B------:R-:W-:Y:S05]  /*1830*/  BSYNC.RECONVERGENT B0 ;  /* 0x0000000000007941 */ /* 0x000fea0003800200 */
.L_x_966:
[----:B------:R-:W-:Y:S01]  /*1840*/  ISETP.GT.AND P0, PT, R13, 0xfffff, PT ;  /* 0x000fffff0d00780c */ /* 0x000fe20003f04270 */
[----:B------:R-:W-:-:S12]  /*1850*/  IMAD.MOV.U32 R26, RZ, RZ, -0x3ff ;  /* 0xfffffc01ff1a7424 */ /* 0x000fd800078e00ff */
[----:B------:R-:W-:Y:S01]  /*1860*/  @!P0 DMUL R8, R8, 1.80143985094819840000e+16 ;  /* 0x4350000008088828 */ /* 0x000fe20000000000 */
[----:B------:R-:W-:-:S09]  /*1870*/  @!P0 MOV R26, 0xfffffbcb ;  /* 0xfffffbcb001a8802 */ /* 0x000fd20000000f00 */
[----:B------:R-:W-:Y:S02]  /*1880*/  @!P0 IMAD.MOV.U32 R13, RZ, RZ, R9 ;  /* 0x000000ffff0d8224 */ /* 0x000fe400078e0009 */
[----:B------:R-:W-:Y:S02]  /*1890*/  @!P0 IMAD.MOV.U32 R12, RZ, RZ, R8 ;  /* 0x000000ffff0c8224 */ /* 0x000fe400078e0008 */
        /* <DEDUP_REMOVED lines=13> */
[----:B------:R-:W-:-:S11]  /*1970*/  UMOV UR7, 0x43300000 ;  /* 0x4330000000077882 */ /* 0x000fd60000000000 */
        /* <DEDUP_REMOVED lines=16> */
[----:B------:R-:W-:-:S03]  /*1a80*/  IMAD.MOV.U32 R25, RZ, RZ, 0x43300000 ;  /* 0x43300000ff197424 */ /* 0x000fc600078e00ff */
[----:B------:R-:W-:Y:S01]  /*1a90*/  DFMA R22, R18, R22, UR4 ;  /* 0x0000000412167e2b */ /* 0x000fe20008000016 */
[----:B------:R-:W-:Y:S01]  /*1aa0*/  UMOV UR4, 0xa9ab0956 ;  /* 0xa9ab095600047882 */ /* 0x000fe20000000000 */
[----:B------:R-:W-:Y:S01]  /*1ab0*/  UMOV UR5, 0x3f1745cb ;  /* 0x3f1745cb00057882 */ /* 0x000fe20000000000 */
[----:B------:R-:W-:Y:S01]  /*1ac0*/  @P0 VIADD R24, R24, 0x1 ;  /* 0x0000000118180836 */ /* 0x000fe20000000000 */
[----:B------:R-:W-:-:S04]  /*1ad0*/  DADD R12, R12, R12 ;  /* 0x000000000c0c7229 */ /* 0x000fc8000000000c */
[----:B------:R-:W-:Y:S01]  /*1ae0*/  DFMA R22, R18, R22, UR4 ;  /* 0x0000000412167e2b */ /* 0x000fe20008000016 */
[----:B------:R-:W-:Y:S01]  /*1af0*/  UMOV UR4, 0x2d1b5154 ;  /* 0x2d1b515400047882 */ /* 0x000fe20000000000 */
[----:B------:R-:W-:Y:S01]  /*1b00*/  UMOV UR5, 0x3f3c71c7 ;  /* 0x3f3c71c700057882 */ /* 0x000fe20000000000 */
[----:B------:R-:W-:Y:S01]  /*1b10*/  LOP3.LUT R24, R24, 0x80000000, RZ, 0x3c, !PT ;  /* 0x8000000018187812 */ /* 0x000fe200078e3cff */
[----:B------:R-:W-:-:S04]  /*1b20*/  DFMA R12, R20, -R6, R12 ;  /* 0x80000006140c722b */ /* 0x000fc8000000000c */
[----:B------:R-:W-:Y:S01]  /*1b30*/  DFMA R22, R18, R22, UR4 ;  /* 0x0000000412167e2b */ /* 0x000fe20008000016 */
[----:B------:R-:W-:Y:S01]  /*1b40*/  UMOV UR4, 0x923be72d ;  /* 0x923be72d00047882 */ /* 0x000fe20000000000 */
[----:B------:R-:W-:Y:S01]  /*1b50*/  UMOV UR5, 0x3f624924 ;  /* 0x3f62492400057882 */ /* 0x000fe20000000000 */
[----:B------:R-:W-:Y:S01]  /*1b60*/  DADD R24, R24, -UR6 ;  /* 0x8000000618187e29 */ /* 0x000fe20008000000 */
[----:B------:R-:W-:Y:S01]  /*1b70*/  UMOV UR6, 0xfefa39ef ;  /* 0xfefa39ef00067882 */ /* 0x000fe20000000000 */
[----:B------:R-:W-:Y:S01]  /*1b80*/  UMOV UR7, 0x3fe62e42 ;  /* 0x3fe62e4200077882 */ /* 0x000fe20000000000 */
[----:B------:R-:W-:Y:S02]  /*1b90*/  DMUL R12, R8, R12 ;  /* 0x0000000c080c7228 */ /* 0x000fe40000000000 */
[----:B------:R-:W-:Y:S01]  /*1ba0*/  DFMA R22, R18, R22, UR4 ;  /* 0x0000000412167e2b */ /* 0x000fe20008000016 */
[----:B------:R-:W-:Y:S01]  /*1bb0*/  UMOV UR4, 0x9999a3c4 ;  /* 0x9999a3c400047882 */ /* 0x000fe20000000000 */
[----:B------:R-:W-:Y:S01]  /*1bc0*/  UMOV UR5, 0x3f899999 ;  /* 0x3f89999900057882 */ /* 0x000fe20000000000 */
[----:B------:R-:W-:-:S05]  /*1bd0*/  DFMA R20, R24, UR6, R6 ;  /* 0x0000000618147c2b */ /* 0x000fca0008000006 */
        /* <DEDUP_REMOVED lines=16> */
.L_x_969:
[----:B------:R-:W-:Y:S01]  /*1ce0*/  IMAD.MOV.U32 R6, RZ, RZ, 0x0 ;  /* 0x00000000ff067424 */ /* 0x000fe200078e00ff */
[----:B------:R-:W-:Y:S01]  /*1cf0*/  LOP3.LUT P0, RZ, R9, 0x7fffffff, RZ, 0xc0, !PT ;  /* 0x7fffffff09ff7812 */ /* 0x000fe2000780c0ff */
[----:B------:R-:W-:-:S06]  /*1d00*/  IMAD.MOV.U32 R7, RZ, RZ, 0x7ff00000 ;  /* 0x7ff00000ff077424 */ /* 0x000fcc00078e00ff */
[----:B------:R-:W-:-:S10]  /*1d10*/  DFMA R6, R8, R6, +INF ;  /* 0x7ff000000806742b */ /* 0x000fd40000000006 */
[----:B------:R-:W-:Y:S02]  /*1d20*/  FSEL R20, R6, RZ, P0 ;  /* 0x000000ff06147208 */ /* 0x000fe40000000000 */
[----:B------:R-:W-:-:S07]  /*1d30*/  FSEL R21, R7, -QNAN , P0 ;  /* 0xfff0000007157808 */ /* 0x000fce0000000000 */
.L_x_970:
[----:B------:R-:W0:Y:S01]  /*1d40*/  LDCU UR4, c[0x0][0x3c0] ;  /* 0x00007800ff0477ac */ /* 0x000e220008000800 */
[----:B------:R-:W-:Y:S02]  /*1d50*/  MOV R6, 0x1 ;  /* 0x0000000100067802 */ /* 0x000fe40000000f00 */
        /* <DEDUP_REMOVED lines=19> */
[----:B------:R-:W-:Y:S01]  /*1e90*/  DFMA R22, R16, UR4, R22 ;  /* 0x0000000410167c2b */ /* 0x000fe20008000016 */
[----:B------:R-:W-:-:S05]  /*1ea0*/  FFMA R16, RZ, R9, R7 ;  /* 0x00000009ff107223 */ /* 0x000fca0000000007 */
[----:B------:R-:W-:Y:S02]  /*1eb0*/  FSETP.GT.AND P0, PT, |R16|, 1.469367938527859385e-39, PT ;  /* 0x001000001000780b */ /* 0x000fe40003f04200 */
[----:B------:R-:W-:-:S11]  /*1ec0*/  DADD R20, -R20, R22 ;  /* 0x0000000014147229 */ /* 0x000fd60000000116 */
[----:B------:R-:W-:Y:S05]  /*1ed0*/  @P0 BRA P1, `(.L_x_971) ;  /* 0x0000000000180947 */ /* 0x000fea0000800000 */
[----:B------:R-:W-:Y:S01]  /*1ee0*/  IMAD.MOV.U32 R18, RZ, RZ, R14 ;  /* 0x000000ffff127224 */ /* 0x000fe200078e000e */
[----:B------:R-:W-:Y:S01]  /*1ef0*/  MOV R24, 0x1f40 ;  /* 0x00001f4000187802 */ /* 0x000fe20000000f00 */
[----:B------:R-:W-:Y:S02]  /*1f00*/  IMAD.MOV.U32 R19, RZ, RZ, R15 ;  /* 0x000000ffff137224 */ /* 0x000fe400078e000f */
[----:B------:R-:W-:Y:S02]  /*1f10*/  IMAD.MOV.U32 R16, RZ, RZ, R8 ;  /* 0x000000ffff107224 */ /* 0x000fe400078e0008 */
[----:B------:R-:W-:-:S07]  /*1f20*/  IMAD.MOV.U32 R17, RZ, RZ, R9 ;  /* 0x000000ffff117224 */ /* 0x000fce00078e0009 */
[----:B------:R-:W-:Y:S05]  /*1f30*/  CALL.REL.NOINC `($__internal_25_$__cuda_sm20_div_rn_f64_full) ;  /* 0x0000005000387944 */ /* 0x000fea0003c00000 */
.L_x_971:
        /* <DEDUP_REMOVED lines=20> */
[----:B------:R-:W-:Y:S05]  /*2080*/  CALL.REL.NOINC `($__internal_25_$__cuda_sm20_div_rn_f64_full) ;  /* 0x0000004c00e47944 */ /* 0x000fea0003c00000 */
[----:B------:R-:W-:Y:S02]  /*2090*/  IMAD.MOV.U32 R8, RZ, RZ, R6 ;  /* 0x000000ffff087224 */ /* 0x000fe400078e0006 */
[----:B------:R-:W-:-:S07]  /*20a0*/  IMAD.MOV.U32 R9, RZ, RZ, R7 ;  /* 0x000000ffff097224 */ /* 0x000fce00078e0007 */
.L_x_973:
[----:B------:R-:W-:Y:S05]  /*20b0*/  BSYNC.RECONVERGENT B0 ;  /* 0x0000000000007941 */ /* 0x000fea0003800200 */
.L_x_972:
[----:B------:R-:W-:Y:S01]  /*20c0*/  UMOV UR4, 0xd2f1a9fc ;  /* 0xd2f1a9fc00047882 */ /* 0x000fe20000000000 */
[----:B------:R-:W-:Y:S01]  /*20d0*/  UMOV UR5, 0x3f50624d ;  /* 0x3f50624d00057882 */ /* 0x000fe20000000000 */
[----:B------:R-:W-:Y:S01]  /*20e0*/  MOV R6, R8 ;  /* 0x0000000800067202 */ /* 0x000fe20000000f00 */
[----:B------:R-:W-:Y:S01]  /*20f0*/  DSETP.MAX.AND P0, P1, R8, UR4, PT ;  /* 0x0000000408007e2a */ /* 0x000fe2000b90f000 */
[----:B------:R-:W-:Y:S01]  /*2100*/  UMOV UR6, UR5 ;  /* 0x0000000500067c82 */ /* 0x000fe20008000000 */
[----:B------:R-:W-:Y:S01]  /*2110*/  UMOV UR8, 0x9374bc6a ;  /* 0x9374bc6a00087882 */ /* 0x000fe20000000000 */
[----:B------:R-:W-:Y:S01]  /*2120*/  IMAD.U32 R8, RZ, RZ, UR6 ;  /* 0x00000006ff087e24 */ /* 0x000fe2000f8e00ff */
[----:B------:R-:W-:Y:S01]  /*2130*/  UMOV UR9, 0x3ff00418 ;  /* 0x3ff0041800097882 */ /* 0x000fe20000000000 */
[----:B------:R-:W0:Y:S01]  /*2140*/  LDCU UR11, c[0x0][0x3cc] ;  /* 0x00007980ff0b77ac */ /* 0x000e220008000800 */
[----:B------:R-:W-:Y:S01]  /*2150*/  DADD R12, R12, -UR8 ;  /* 0x800000080c0c7e29 */ /* 0x000fe20008000000 */
[----:B------:R-:W-:Y:S01]  /*2160*/  FSEL R7, R9, UR6, P0 ;  /* 0x0000000609077c08 */ /* 0x000fe20008000000 */
[----:B------:R-:W-:Y:S01]  /*2170*/  BSSY.RECONVERGENT B0, `(.L_x_974) ;  /* 0x0000164000007945 */ /* 0x000fe20003800200 */
[----:B------:R-:W-:-:S05]  /*2180*/  SEL R6, R6, UR4, P0 ;  /* 0x0000000406067c07 */ /* 0x000fca0008000000 */
[----:B------:R-:W-:Y:S02]  /*2190*/  @P1 LOP3.LUT R7, R8, 0x80000, RZ, 0xfc, !PT ;  /* 0x0008000008071812 */ /* 0x000fe400078efcff */
[----:B------:R-:W-:-:S03]  /*21a0*/  IMAD.MOV.U32 R8, RZ, RZ, R13 ;  /* 0x000000ffff087224 */ /* 0x000fc600078e000d */
[----:B------:R-:W-:Y:S01]  /*21b0*/  IMAD.MOV.U32 R9, RZ, RZ, R7 ;  /* 0x000000ffff097224 */ /* 0x000fe200078e0007 */
[----:B------:R-:W-:-:S06]  /*21c0*/  DSETP.MIN.AND P0, P1, R12, R6, PT ;  /* 0x000000060c00722a */ /* 0x000fcc0003900000 */
[----:B------:R-:W-:Y:S01]  /*21d0*/  FSEL R15, R8, R9, P0 ;  /* 0x00000009080f7208 */ /* 0x000fe20000000000 */
[----:B0-----:R-:W-:Y:S01]  /*21e0*/  IMAD R8, R0, UR11, R3 ;  /* 0x0000000b00087c24 */ /* 0x001fe2000f8e0203 */
[----:B------:R-:W-:Y:S02]  /*21f0*/  SEL R12, R12, R6, P0 ;  /* 0x000000060c0c7207 */ /* 0x000fe40000000000 */
[----:B------:R-:W-:-:S04]  /*2200*/  ISETP.NE.AND P0, PT, R4, R5, PT ;  /* 0x000000050400720c */ /* 0x000fc80003f05270 */
[----:B------:R-:W-:-:S05]  /*2210*/  @P1 LOP3.LUT R15, R9, 0x80000, RZ, 0xfc, !PT ;  /* 0x00080000090f1812 */ /* 0x000fca00078efcff */
[----:B------:R-:W-:Y:S02]  /*2220*/  IMAD.MOV.U32 R13, RZ, RZ, R15 ;  /* 0x000000ffff0d7224 */ /* 0x000fe400078e000f */
[----:B------:R-:W0:Y:S02]  /*2230*/  LDC.64 R14, c[0x0][0x3b8] ;  /* 0x0000ee00ff0e7b82 */ /* 0x000e240000000a00 */
[----:B------:R-:W-:Y:S08]  /*2240*/  F2I.F64.FLOOR R7, R12 ;  /* 0x0000000c00077311 */ /* 0x000ff00000305100 */
[----:B------:R-:W1:Y:S01]  /*2250*/  F2I.F64.CEIL R6, R12 ;  /* 0x0000000c00067311 */ /* 0x000e620000309100 */
[----:B0-----:R-:W-:Y:S01]  /*2260*/  IMAD.WIDE R14, R8, 0x8, R14 ;  /* 0x00000008080e7825 */ /* 0x001fe200078e020e */
[----:B-1----:R-:W-:-:S13]  /*2270*/  ISETP.EQ.OR P0, PT, R7, R6, !P0 ;  /* 0x000000060700720c */ /* 0x002fda0004702670 */
[----:B------:R-:W-:Y:S05]  /*2280*/  @P0 BRA `(.L_x_975) ;  /* 0x0000001400480947 */ /* 0x000fea0003800000 */
[----:B------:R-:W0:Y:S02]  /*2290*/  LDCU UR10, c[0x0][0x3c8] ;  /* 0x00007900ff0a77ac */ /* 0x000e240008000800 */
[----:B0-----:R-:W-:-:S09]  /*22a0*/  UISETP.GE.AND UP0, UPT, UR10, 0x1, UPT ;  /* 0x000000010a00788c */ /* 0x001fd2000bf06270 */
[----:B------:R-:W-:Y:S05]  /*22b0*/  BRA.U !UP0, `(.L_x_976) ;  /* 0x0000001108b07547 */ /* 0x000fea000b800000 */
[----:B------:R-:W-:Y:S01]  /*22c0*/  UISETP.GE.U32.AND UP0, UPT, UR10, 0x4, UPT ;  /* 0x000000040a00788c */ /* 0x000fe2000bf06070 */
[----:B------:R-:W0:Y:S01]  /*22d0*/  LDCU UR9, c[0x0][0x3c0] ;  /* 0x00007800ff0977ac */ /* 0x000e220008000800 */
[----:B------:R-:W-:-:S07]  /*22e0*/  UMOV UR4, URZ ;  /* 0x000000ff00047c82 */ /* 0x000fce0008000000 */
[----:B------:R-:W-:Y:S05]  /*22f0*/  BRA.U !UP0, `(.L_x_977) ;  /* 0x0000000908407547 */ /* 0x000fea000b800000 */
[----:B------:R-:W1:Y:S01]  /*2300*/  LDCU.64 UR6, c[0x0][0x3a0] ;  /* 0x00007400ff0677ac */ /* 0x000e620008000a00 */
[C-C-:B0-----:R-:W-:Y:S01]  /*2310*/  IMAD R16, R4.reuse, UR9, R7.reuse ;  /* 0x0000000904107c24 */ /* 0x141fe2000f8e0207 */
[----:B------:R-:W-:Y:S01]  /*2320*/  ISETP.GE.AND P0, PT, R3, R2, PT ;  /* 0x000000020300720c */ /* 0x000fe20003f06270 */
[C---:B------:R-:W-:Y:S01]  /*2330*/  IMAD R18, R5.reuse, UR9, R7 ;  /* 0x0000000905127c24 */ /* 0x040fe2000f8e0207 */
[----:B------:R-:W-:Y:S01]  /*2340*/  ULOP3.LUT UR4, UR10, 0x7ffffffc, URZ, 0xc0, !UPT ;  /* 0x7ffffffc0a047892 */ /* 0x000fe2000f8ec0ff */
[--C-:B------:R-:W-:Y:S02]  /*2350*/  IMAD R20, R4, UR9, R6.reuse ;  /* 0x0000000904147c24 */ /* 0x100fe4000f8e0206 */
[----:B------:R-:W-:Y:S01]  /*2360*/  IMAD R22, R5, UR9, R6 ;  /* 0x0000000905167c24 */ /* 0x000fe2000f8e0206 */
[----:B------:R-:W-:Y:S01]  /*2370*/  UIADD3 UR9, UPT, UPT, -UR4, URZ, URZ ;  /* 0x000000ff04097290 */ /* 0x000fe2000fffe1ff */
[--C-:B------:R-:W-:Y:S02]  /*2380*/  IMAD R16, R16, UR11, R3.reuse ;  /* 0x0000000b10107c24 */ /* 0x100fe4000f8e0203 */
[----:B------:R-:W-:-:S02]  /*2390*/  IMAD R18, R18, UR11, R3 ;  /* 0x0000000b12127c24 */ /* 0x000fc4000f8e0203 */
[--C-:B------:R-:W-:Y:S02]  /*23a0*/  IMAD R20, R20, UR11, R3.reuse ;  /* 0x0000000b14147c24 */ /* 0x100fe4000f8e0203 */
[----:B------:R-:W-:Y:S02]  /*23b0*/  IMAD R22, R22, UR11, R3 ;  /* 0x0000000b16167c24 */ /* 0x000fe4000f8e0203 */
[----:B------:R-:W-:Y:S01]  /*23c0*/  IMAD R49, R16, UR10, RZ ;  /* 0x0000000a10317c24 */ /* 0x000fe2000f8e02ff */
[----:B-1----:R-:W-:Y:S01]  /*23d0*/  UIADD3 UR5, UP0, UPT, UR6, 0x10, URZ ;  /* 0x0000001006057890 */ /* 0x002fe2000ff1e0ff */
[----:B------:R-:W-:Y:S02]  /*23e0*/  IMAD R44, R8, UR10, RZ ;  /* 0x0000000a082c7c24 */ /* 0x000fe4000f8e02ff */
[----:B------:R-:W-:Y:S01]  /*23f0*/  IMAD R9, R18, UR10, RZ ;  /* 0x0000000a12097c24 */ /* 0x000fe2000f8e02ff */
[----:B------:R-:W-:Y:S01]  /*2400*/  UIADD3.X UR8, UPT, UPT, URZ, UR7, URZ, UP0, !UPT ;  /* 0x00000007ff087290 */ /* 0x000fe200087fe4ff */
[----:B------:R-:W-:Y:S01]  /*2410*/  IMAD R45, R20, UR10, RZ ;  /* 0x0000000a142d7c24 */ /* 0x000fe2000f8e02ff */
[----:B------:R-:W0:Y:S01]  /*2420*/  LDCU.64 UR6, c[0x0][0x3d0] ;  /* 0x00007a00ff0677ac */ /* 0x000e220008000a00 */
[----:B------:R-:W-:-:S02]  /*2430*/  IMAD R47, R22, UR10, RZ ;  /* 0x0000000a162f7c24 */ /* 0x000fc4000f8e02ff */
[----:B------:R-:W-:Y:S01]  /*2440*/  IMAD.U32 R16, RZ, RZ, UR5 ;  /* 0x00000005ff107e24 */ /* 0x000fe2000f8e00ff */
[----:B------:R-:W-:-:S07]  /*2450*/  MOV R17, UR8 ;  /* 0x0000000800117c02 */ /* 0x000fce0008000f00 */
.L_x_978:
[----:B------:R-:W-:-:S05]  /*2460*/  IMAD.WIDE R34, R45, 0x8, R16 ;  /* 0x000000082d227825 */ /* 0x000fca00078e0210 */
[----:B------:R-:W2:Y:S01]  /*2470*/  LDG.E.64 R38, desc[UR16][R34.64+-0x10] ;  /* 0xfffff01022267981 */ /* 0x000ea2000c1e1b00 */
[----:B------:R-:W-:-:S05]  /*2480*/  IMAD.WIDE R22, R49, 0x8, R16 ;  /* 0x0000000831167825 */ /* 0x000fca00078e0210 */
[----:B------:R-:W3:Y:S01]  /*2490*/  LDG.E.64 R40, desc[UR16][R22.64+-0x10] ;  /* 0xfffff01016287981 */ /* 0x000ee2000c1e1b00 */
[----:B------:R-:W-:-:S05]  /*24a0*/  IMAD.WIDE R30, R9, 0x8, R16 ;  /* 0x00000008091e7825 */ /* 0x000fca00078e0210 */
[----:B-1----:R-:W4:Y:S01]  /*24b0*/  LDG.E.64 R36, desc[UR16][R30.64+-0x10] ;  /* 0xfffff0101e247981 */ /* 0x002f22000c1e1b00 */
[----:B------:R-:W-:-:S05]  /*24c0*/  IMAD.WIDE R24, R47, 0x8, R16 ;  /* 0x000000082f187825 */ /* 0x000fca00078e0210 */
[----:B------:R-:W5:Y:S01]  /*24d0*/  LDG.E.64 R18, desc[UR16][R24.64+-0x10] ;  /* 0xfffff01018127981 */ /* 0x000f62000c1e1b00 */
[----:B------:R-:W1:Y:S01]  /*24e0*/  I2F.F64 R26, R7 ;  /* 0x00000007001a7312 */ /* 0x000e620000201c00 */
[----:B0-----:R-:W-:-:S07]  /*24f0*/  UMOV UR5, UR7 ;  /* 0x0000000700057c82 */ /* 0x001fce0008000000 */
[----:B------:R-:W0:Y:S01]  /*2500*/  I2F.F64 R28, R5 ;  /* 0x00000005001c7312 */ /* 0x000e220000201c00 */
[----:B-1----:R-:W-:-:S07]  /*2510*/  DADD R26, R12, -R26 ;  /* 0x000000000c1a7229 */ /* 0x002fce000000081a */
[----:B------:R-:W1:Y:S01]  /*2520*/  I2F.F64 R32, R6 ;  /* 0x0000000600207312 */ /* 0x000e620000201c00 */
[----:B0-----:R-:W-:-:S07]  /*2530*/  DADD R28, -R10, R28 ;  /* 0x000000000a1c7229 */ /* 0x001fce000000011c */
[----:B------:R-:W0:Y:S01]  /*2540*/  I2F.F64 R20, R4 ;  /* 0x0000000400147312 */ /* 0x000e220000201c00 */
[----:B-1----:R-:W-:Y:S02]  /*2550*/  DADD R32, -R12, R32 ;  /* 0x000000000c207229 */ /* 0x002fe40000000120 */
[----:B0-----:R-:W-:Y:S02]  /*2560*/  DADD R20, R10, -R20 ;  /* 0x000000000a147229 */ /* 0x001fe40000000814 */
[----:B--2---:R-:W-:-:S04]  /*2570*/  DMUL R38, R26, R38 ;  /* 0x000000261a267228 */ /* 0x004fc80000000000 */
[----:B---3--:R-:W-:-:S04]  /*2580*/  DMUL R40, R32, R40 ;  /* 0x0000002820287228 */ /* 0x008fc80000000000 */
[----:B------:R-:W-:Y:S02]  /*2590*/  DMUL R38, R28, R38 ;  /* 0x000000261c267228 */ /* 0x000fe40000000000 */
[----:B----4-:R-:W-:-:S06]  /*25a0*/  DMUL R36, R32, R36 ;  /* 0x0000002420247228 */ /* 0x010fcc0000000000 */
[----:B------:R-:W-:Y:S02]  /*25b0*/  DFMA R38, R28, R40, R38 ;  /* 0x000000281c26722b */ /* 0x000fe40000000026 */
[----:B-----5:R-:W-:Y:S01]  /*25c0*/  DMUL R18, R26, R18 ;  /* 0x000000121a127228 */ /* 0x020fe20000000000 */
[----:B------:R-:W-:-:S05]  /*25d0*/  IMAD.U32 R40, RZ, RZ, UR5 ;  /* 0x00000005ff287e24 */ /* 0x000fca000f8e00ff */
[----:B------:R-:W-:-:S08]  /*25e0*/  DFMA R38, R20, R36, R38 ;  /* 0x000000241426722b */ /* 0x000fd00000000026 */
[----:B------:R-:W-:Y:S01]  /*25f0*/  DFMA R38, R20, R18, R38 ;  /* 0x000000121426722b */ /* 0x000fe20000000026 */
[----:B------:R-:W0:Y:S07]  /*2600*/  LDC.64 R18, c[0x0][0x3a8] ;  /* 0x0000ea00ff127b82 */ /* 0x000e2e0000000a00 */
[----:B------:R-:W-:Y:S02]  /*2610*/  DSETP.MAX.AND P1, P2, R38, UR6, PT ;  /* 0x0000000626007e2a */ /* 0x000fe4000ba2f000 */
[----:B------:R-:W-:-:S05]  /*2620*/  IMAD.MOV.U32 R36, RZ, RZ, R39 ;  /* 0x000000ffff247224 */ /* 0x000fca00078e0027 */
[----:B------:R-:W-:Y:S01]  /*2630*/  FSEL R37, R36, UR5, P1 ;  /* 0x0000000524257c08 */ /* 0x000fe20008800000 */
[----:B------:R-:W-:Y:S01]  /*2640*/  IMAD.MOV.U32 R36, RZ, RZ, R38 ;  /* 0x000000ffff247224 */ /* 0x000fe200078e0026 */
[----:B------:R-:W-:-:S04]  /*2650*/  UMOV UR5, UR6 ;  /* 0x0000000600057c82 */ /* 0x000fc80008000000 */
[----:B------:R-:W-:Y:S02]  /*2660*/  SEL R36, R36, UR5, P1 ;  /* 0x0000000524247c07 */ /* 0x000fe40008800000 */
[----:B------:R-:W-:Y:S02]  /*2670*/  @P2 LOP3.LUT R37, R40, 0x80000, RZ, 0xfc, !PT ;  /* 0x0008000028252812 */ /* 0x000fe400078efcff */
[----:B------:R-:W-:Y:S01]  /*2680*/  FSEL R50, R36, R38, !P0 ;  /* 0x0000002624327208 */ /* 0x000fe20004000000 */
[----:B0-----:R-:W-:Y:S01]  /*2690*/  IMAD.WIDE R18, R44, 0x8, R18 ;  /* 0x000000082c127825 */ /* 0x001fe200078e0212 */
[----:B------:R-:W-:-:S06]  /*26a0*/  FSEL R51, R37, R39, !P0 ;  /* 0x0000002725337208 */ /* 0x000fcc0004000000 */
[----:B------:R-:W-:-:S07]  /*26b0*/  DADD R50, RZ, R50 ;  /* 0x00000000ff327229 */ /* 0x000fce0000000032 */
[----:B------:R0:W-:Y:S04]  /*26c0*/  STG.E.64 desc[UR16][R18.64], R50 ;  /* 0x0000003212007986 */ /* 0x0001e8000c101b10 */
[----:B------:R-:W2:Y:S04]  /*26d0*/  LDG.E.64 R40, desc[UR16][R34.64+-0x8] ;  /* 0xfffff81022287981 */ /* 0x000ea8000c1e1b00 */
[----:B------:R-:W3:Y:S04]  /*26e0*/  LDG.E.64 R42, desc[UR16][R22.64+-0x8] ;  /* 0xfffff810162a7981 */ /* 0x000ee8000c1e1b00 */
[----:B------:R-:W4:Y:S04]  /*26f0*/  LDG.E.64 R38, desc[UR16][R30.64+-0x8] ;  /* 0xfffff8101e267981 */ /* 0x000f28000c1e1b00 */
[----:B------:R-:W5:Y:S01]  /*2700*/  LDG.E.64 R36, desc[UR16][R24.64+-0x8] ;  /* 0xfffff81018247981 */ /* 0x000f62000c1e1b00 */
[----:B------:R-:W-:Y:S01]  /*2710*/  UMOV UR5, UR7 ;  /* 0x0000000700057c82 */ /* 0x000fe20008000000 */
[----:B--2---:R-:W-:-:S02]  /*2720*/  DMUL R40, R26, R40 ;  /* 0x000000281a287228 */ /* 0x004fc40000000000 */
[----:B---3--:R-:W-:-:S06]  /*2730*/  DMUL R42, R32, R42 ;  /* 0x0000002a202a7228 */ /* 0x008fcc0000000000 */
[----:B------:R-:W-:Y:S02]  /*2740*/  DMUL R40, R28, R40 ;  /* 0x000000281c287228 */ /* 0x000fe40000000000 */
[----:B----4-:R-:W-:Y:S02]  /*2750*/  DMUL R38, R32, R38 ;  /* 0x0000002620267228 */ /* 0x010fe40000000000 */
[----:B-----5:R-:W-:-:S04]  /*2760*/  DMUL R36, R26, R36 ;  /* 0x000000241a247228 */ /* 0x020fc80000000000 */
[----:B------:R-:W-:-:S08]  /*2770*/  DFMA R40, R28, R42, R40 ;  /* 0x0000002a1c28722b */ /* 0x000fd00000000028 */
[----:B------:R-:W-:Y:S01]  /*2780*/  DFMA R38, R20, R38, R40 ;  /* 0x000000261426722b */ /* 0x000fe20000000028 */
[----:B------:R-:W-:-:S07]  /*2790*/  IMAD.U32 R40, RZ, RZ, UR5 ;  /* 0x00000005ff287e24 */ /* 0x000fce000f8e00ff */
[----:B------:R-:W-:-:S08]  /*27a0*/  DFMA R38, R20, R36, R38 ;  /* 0x000000241426722b */ /* 0x000fd00000000026 */
[----:B------:R-:W-:Y:S02]  /*27b0*/  DSETP.MAX.AND P1, P2, R38, UR6, PT ;  /* 0x0000000626007e2a */ /* 0x000fe4000ba2f000 */
[----:B------:R-:W-:-:S05]  /*27c0*/  IMAD.MOV.U32 R36, RZ, RZ, R39 ;  /* 0x000000ffff247224 */ /* 0x000fca00078e0027 */
[----:B------:R-:W-:Y:S01]  /*27d0*/  FSEL R37, R36, UR5, P1 ;  /* 0x0000000524257c08 */ /* 0x000fe20008800000 */
[----:B------:R-:W-:Y:S01]  /*27e0*/  UMOV UR5, UR6 ;  /* 0x0000000600057c82 */ /* 0x000fe20008000000 */
[----:B------:R-:W-:-:S04]  /*27f0*/  MOV R36, R38 ;  /* 0x0000002600247202 */ /* 0x000fc80000000f00 */
[----:B------:R-:W-:Y:S02]  /*2800*/  SEL R36, R36, UR5, P1 ;  /* 0x0000000524247c07 */ /* 0x000fe40008800000 */
[----:B------:R-:W-:Y:S02]  /*2810*/  @P2 LOP3.LUT R37, R40, 0x80000, RZ, 0xfc, !PT ;  /* 0x0008000028252812 */ /* 0x000fe400078efcff */
[----:B------:R-:W-:Y:S02]  /*2820*/  FSEL R36, R36, R38, !P0 ;  /* 0x0000002624247208 */ /* 0x000fe40004000000 */
[----:B------:R-:W-:-:S06]  /*2830*/  FSEL R37, R37, R39, !P0 ;  /* 0x0000002725257208 */ /* 0x000fcc0004000000 */
[----:B0-----:R-:W-:-:S07]  /*2840*/  DADD R50, RZ, R36 ;  /* 0x00000000ff327229 */ /* 0x001fce0000000024 */
        /* <DEDUP_REMOVED lines=18> */
[----:B------:R-:W-:Y:S01]  /*2970*/  IMAD.MOV.U32 R36, RZ, RZ, R38 ;  /* 0x000000ffff247224 */ /* 0x000fe200078e0026 */
[----:B------:R-:W-:-:S04]  /*2980*/  UMOV UR5, UR6 ;  /* 0x0000000600057c82 */ /* 0x000fc80008000000 */
[----:B------:R-:W-:Y:S02]  /*2990*/  SEL R36, R36, UR5, P1 ;  /* 0x0000000524247c07 */ /* 0x000fe40008800000 */
[----:B------:R-:W-:Y:S02]  /*29a0*/  @P2 LOP3.LUT R37, R40, 0x80000, RZ, 0xfc, !PT ;  /* 0x0008000028252812 */ /* 0x000fe400078efcff */
[----:B------:R-:W-:Y:S02]  /*29b0*/  FSEL R36, R36, R38, !P0 ;  /* 0x0000002624247208 */ /* 0x000fe40004000000 */
        /* <DEDUP_REMOVED lines=8> */
[----:B------:R-:W-:Y:S01]  /*2a40*/  UIADD3 UR9, UPT, UPT, UR9, 0x4, URZ ;  /* 0x0000000409097890 */ /* 0x000fe2000fffe0ff */
[----:B------:R-:W-:-:S02]  /*2a50*/  VIADD R49, R49, 0x4 ;  /* 0x0000000431317836 */ /* 0x000fc40000000000 */
[----:B------:R-:W-:Y:S01]  /*2a60*/  VIADD R9, R9, 0x4 ;  /* 0x0000000409097836 */ /* 0x000fe20000000000 */
[----:B------:R-:W-:Y:S01]  /*2a70*/  UISETP.NE.AND UP0, UPT, UR9, URZ, UPT ;  /* 0x000000ff0900728c */ /* 0x000fe2000bf05270 */
[----:B------:R-:W-:Y:S02]  /*2a80*/  VIADD R45, R45, 0x4 ;  /* 0x000000042d2d7836 */ /* 0x000fe40000000000 */
[----:B------:R-:W-:Y:S02]  /*2a90*/  VIADD R47, R47, 0x4 ;  /* 0x000000042f2f7836 */ /* 0x000fe40000000000 */
[----:B------:R-:W-:Y:S01]  /*2aa0*/  VIADD R44, R44, 0x4 ;  /* 0x000000042c2c7836 */ /* 0x000fe20000000000 */
[----:B--2---:R-:W-:Y:S02]  /*2ab0*/  DMUL R38, R26, R34 ;  /* 0x000000221a267228 */ /* 0x004fe40000000000 */
[----:B---3--:R-:W-:Y:S01]  /*2ac0*/  DMUL R40, R32, R22 ;  /* 0x0000001620287228 */ /* 0x008fe20000000000 */
[----:B------:R-:W-:-:S05]  /*2ad0*/  IMAD.U32 R22, RZ, RZ, UR5 ;  /* 0x00000005ff167e24 */ /* 0x000fca000f8e00ff */
[----:B------:R-:W-:Y:S02]  /*2ae0*/  DMUL R38, R28, R38 ;  /* 0x000000261c267228 */ /* 0x000fe40000000000 */
[----:B----4-:R-:W-:Y:S02]  /*2af0*/  DMUL R32, R32, R30 ;  /* 0x0000001e20207228 */ /* 0x010fe40000000000 */
[----:B-----5:R-:W-:-:S04]  /*2b00*/  DMUL R26, R26, R24 ;  /* 0x000000181a1a7228 */ /* 0x020fc80000000000 */
[----:B------:R-:W-:-:S08]  /*2b10*/  DFMA R38, R28, R40, R38 ;  /* 0x000000281c26722b */ /* 0x000fd00000000026 */
[----:B------:R-:W-:-:S08]  /*2b20*/  DFMA R32, R20, R32, R38 ;  /* 0x000000201420722b */ /* 0x000fd00000000026 */
        /* <DEDUP_REMOVED lines=10> */
[----:B------:R-:W-:-:S07]  /*2bd0*/  DADD R20, RZ, R20 ;  /* 0x00000000ff147229 */ /* 0x000fce0000000014 */
[----:B------:R1:W-:Y:S01]  /*2be0*/  STG.E.64 desc[UR16][R18.64+0x18], R20 ;  /* 0x0000181412007986 */ /* 0x0003e2000c101b10 */
[----:B------:R-:W-:Y:S05]  /*2bf0*/  BRA.U UP0, `(.L_x_978) ;  /* 0xfffffff900187547 */ /* 0x000fea000b83ffff */
.L_x_977:
[----:B------:R-:W2:Y:S02]  /*2c00*/  LDC R40, c[0x0][0x3c8] ;  /* 0x0000f200ff287b82 */ /* 0x000ea40000000800 */
[----:B--2---:R-:W-:-:S04]  /*2c10*/  LOP3.LUT R16, R40, 0x3, RZ, 0xc0, !PT ;  /* 0x0000000328107812 */ /* 0x004fc800078ec0ff */
[----:B------:R-:W-:-:S13]  /*2c20*/  ISETP.NE.AND P0, PT, R16, RZ, PT ;  /* 0x000000ff1000720c */ /* 0x000fda0003f05270 */
[----:B------:R-:W-:Y:S05]  /*2c30*/  @!P0 BRA `(.L_x_976) ;  /* 0x0000000800508947 */ /* 0x000fea0003800000 */
[----:B------:R-:W-:Y:S01]  /*2c40*/  ISETP.NE.AND P1, PT, R16, 0x1, PT ;  /* 0x000000011000780c */ /* 0x000fe20003f25270 */
[----:B------:R-:W2:Y:S01]  /*2c50*/  LDCU UR8, c[0x0][0x3cc] ;  /* 0x00007980ff0877ac */ /* 0x000ea20008000800 */
[----:B------:R-:W-:-:S04]  /*2c60*/  LOP3.LUT R9, R40, 0x1, RZ, 0xc0, !PT ;  /* 0x0000000128097812 */ /* 0x000fc800078ec0ff */
[----:B------:R-:W-:-:S07]  /*2c70*/  ISETP.NE.U32.AND P0, PT, R9, 0x1, PT ;  /* 0x000000010900780c */ /* 0x000fce0003f05070 */
[----:B------:R-:W-:Y:S06]  /*2c80*/  @!P1 BRA `(.L_x_979) ;  /* 0x0000000400549947 */ /* 0x000fec0003800000 */
[----:B------:R-:W3:Y:S01]  /*2c90*/  LDCU UR5, c[0x0][0x3c0] ;  /* 0x00007800ff0577ac */ /* 0x000ee20008000800 */
[----:B-1----:R-:W1:Y:S01]  /*2ca0*/  LDC.64 R18, c[0x0][0x3a0] ;  /* 0x0000e800ff127b82 */ /* 0x002e620000000a00 */
[----:B--2---:R-:W-:Y:S02]  /*2cb0*/  IMAD R41, R40, UR8, RZ ;  /* 0x0000000828297c24 */ /* 0x004fe4000f8e02ff */
[----:B------:R-:W-:-:S05]  /*2cc0*/  IMAD R9, R3, R40, UR4 ;  /* 0x0000000403097e24 */ /* 0x000fca000f8e0228 */
[----:B------:R-:W2:Y:S01]  /*2cd0*/  LDC.64 R24, c[0x0][0x3a0] ;  /* 0x0000e800ff187b82 */ /* 0x000ea20000000a00 */
[-C--:B------:R-:W-:Y:S01]  /*2ce0*/  IMAD R22, R6, R41.reuse, RZ ;  /* 0x0000002906167224 */ /* 0x080fe200078e02ff */
[----:B------:R-:W4:Y:S01]  /*2cf0*/  I2F.F64 R28, R7 ;  /* 0x00000007001c7312 */ /* 0x000f220000201c00 */
[----:B------:R-:W-:Y:S01]  /*2d00*/  IMAD R20, R7, R41, RZ ;  /* 0x0000002907147224 */ /* 0x000fe200078e02ff */
[----:B------:R-:W5:Y:S02]  /*2d10*/  LDCU.64 UR6, c[0x0][0x3d0] ;  /* 0x00007a00ff0677ac */ /* 0x000f640008000a00 */
[----:B------:R-:W-:Y:S01]  /*2d20*/  IADD3 R16, PT, PT, R22, R9, RZ ;  /* 0x0000000916107210 */ /* 0x000fe20007ffe0ff */
[----:B------:R-:W-:Y:S02]  /*2d30*/  IMAD.IADD R20, R20, 0x1, R9 ;  /* 0x0000000114147824 */ /* 0x000fe400078e0209 */
[----:B---3--:R-:W-:-:S04]  /*2d40*/  IMAD R23, R41, UR5, RZ ;  /* 0x0000000529177c24 */ /* 0x008fc8000f8e02ff */
[----:B------:R-:W-:-:S04]  /*2d50*/  IMAD R21, R4, R23, RZ ;  /* 0x0000001704157224 */ /* 0x000fc800078e02ff */
[C---:B------:R-:W-:Y:S02]  /*2d60*/  IMAD.IADD R17, R21.reuse, 0x1, R16 ;  /* 0x0000000115117824 */ /* 0x040fe400078e0210 */
[----:B------:R-:W-:Y:S02]  /*2d70*/  IMAD.IADD R21, R21, 0x1, R20 ;  /* 0x0000000115157824 */ /* 0x000fe400078e0214 */
[----:B-1----:R-:W-:-:S05]  /*2d80*/  IMAD.WIDE R16, R17, 0x8, R18 ;  /* 0x0000000811107825 */ /* 0x002fca00078e0212 */
[----:B------:R-:W3:Y:S01]  /*2d90*/  LDG.E.64 R38, desc[UR16][R16.64] ;  /* 0x0000001010267981 */ /* 0x000ee2000c1e1b00 */
[----:B------:R-:W-:-:S04]  /*2da0*/  IMAD.WIDE R18, R21, 0x8, R18 ;  /* 0x0000000815127825 */ /* 0x000fc800078e0212 */
[----:B------:R-:W-:Y:S01]  /*2db0*/  IMAD R23, R5, R23, RZ ;  /* 0x0000001705177224 */ /* 0x000fe200078e02ff */
[----:B------:R-:W3:Y:S01]  /*2dc0*/  LDG.E.64 R34, desc[UR16][R18.64] ;  /* 0x0000001012227981 */ /* 0x000ee2000c1e1b00 */
[----:B------:R-:W-:Y:S02]  /*2dd0*/  IMAD.IADD R22, R22, 0x1, R9 ;  /* 0x0000000116167824 */ /* 0x000fe400078e0209 */
[----:B------:R-:W-:-:S03]  /*2de0*/  IMAD.IADD R21, R23, 0x1, R20 ;  /* 0x0000000117157824 */ /* 0x000fc600078e0214 */
[----:B------:R-:W-:Y:S01]  /*2df0*/  IADD3 R27, PT, PT, R23, R22, RZ ;  /* 0x00000016171b7210 */ /* 0x000fe20007ffe0ff */
[----:B--2---:R-:W-:-:S05]  /*2e00*/  IMAD.WIDE R20, R21, 0x8, R24 ;  /* 0x0000000815147825 */ /* 0x004fca00078e0218 */
[----:B------:R-:W2:Y:S01]  /*2e10*/  LDG.E.64 R22, desc[UR16][R20.64] ;  /* 0x0000001014167981 */ /* 0x000ea2000c1e1b00 */
[----:B------:R-:W-:-:S05]  /*2e20*/  IMAD.WIDE R24, R27, 0x8, R24 ;  /* 0x000000081b187825 */ /* 0x000fca00078e0218 */
[----:B------:R-:W2:Y:S01]  /*2e30*/  LDG.E.64 R26, desc[UR16][R24.64] ;  /* 0x00000010181a7981 */ /* 0x000ea2000c1e1b00 */
[----:B------:R-:W1:Y:S01]  /*2e40*/  I2F.F64 R30, R5 ;  /* 0x00000005001e7312 */ /* 0x000e620000201c00 */
[----:B----4-:R-:W-:Y:S01]  /*2e50*/  DADD R28, R12, -R28 ;  /* 0x000000000c1c7229 */ /* 0x010fe2000000081c */
[----:B-----5:R-:W-:-:S06]  /*2e60*/  UMOV UR5, UR7 ;  /* 0x0000000700057c82 */ /* 0x020fcc0008000000 */
[----:B------:R-:W4:Y:S01]  /*2e70*/  I2F.F64 R32, R6 ;  /* 0x0000000600207312 */ /* 0x000f220000201c00 */
[----:B-1----:R-:W-:-:S07]  /*2e80*/  DADD R30, -R10, R30 ;  /* 0x000000000a1e7229 */ /* 0x002fce000000011e */
[----:B------:R-:W1:Y:S01]  /*2e90*/  I2F.F64 R36, R4 ;  /* 0x0000000400247312 */ /* 0x000e620000201c00 */
[----:B----4-:R-:W-:Y:S02]  /*2ea0*/  DADD R32, -R12, R32 ;  /* 0x000000000c207229 */ /* 0x010fe40000000120 */
[----:B-1----:R-:W-:Y:S02]  /*2eb0*/  DADD R36, R10, -R36 ;  /* 0x000000000a247229 */ /* 0x002fe40000000824 */
[----:B---3--:R-:W-:-:S04]  /*2ec0*/  DMUL R38, R28, R38 ;  /* 0x000000261c267228 */ /* 0x008fc80000000000 */
[----:B------:R-:W-:-:S04]  /*2ed0*/  DMUL R34, R32, R34 ;  /* 0x0000002220227228 */ /* 0x000fc80000000000 */
[----:B------:R-:W-:-:S08]  /*2ee0*/  DMUL R38, R30, R38 ;  /* 0x000000261e267228 */ /* 0x000fd00000000000 */
[----:B------:R-:W-:Y:S02]  /*2ef0*/  DFMA R34, R30, R34, R38 ;  /* 0x000000221e22722b */ /* 0x000fe40000000026 */
[----:B--2---:R-:W-:Y:S01]  /*2f00*/  DMUL R22, R32, R22 ;  /* 0x0000001620167228 */ /* 0x004fe20000000000 */
[----:B------:R-:W-:Y:S01]  /*2f10*/  IMAD.U32 R38, RZ, RZ, UR5 ;  /* 0x00000005ff267e24 */ /* 0x000fe2000f8e00ff */
[----:B------:R-:W-:-:S06]  /*2f20*/  DMUL R26, R28, R26 ;  /* 0x0000001a1c1a7228 */ /* 0x000fcc0000000000 */
[----:B------:R-:W-:-:S08]  /*2f30*/  DFMA R22, R36, R22, R34 ;  /* 0x000000162416722b */ /* 0x000fd00000000022 */
[----:B------:R-:W-:Y:S02]  /*2f40*/  DFMA R26, R36, R26, R22 ;  /* 0x0000001a241a722b */ /* 0x000fe40000000016 */
[----:B------:R-:W1:Y:S06]  /*2f50*/  LDC.64 R22, c[0x0][0x3a8] ;  /* 0x0000ea00ff167b82 */ /* 0x000e6c0000000a00 */
[----:B------:R-:W-:Y:S02]  /*2f60*/  DSETP.MAX.AND P1, P2, R26, UR6, PT ;  /* 0x000000061a007e2a */ /* 0x000fe4000ba2f000 */
[----:B------:R-:W-:-:S05]  /*2f70*/  IMAD.MOV.U32 R34, RZ, RZ, R27 ;  /* 0x000000ffff227224 */ /* 0x000fca00078e001b */
[----:B------:R-:W-:Y:S01]  /*2f80*/  FSEL R35, R34, UR5, P1 ;  /* 0x0000000522237c08 */ /* 0x000fe20008800000 */
[----:B------:R-:W-:Y:S01]  /*2f90*/  IMAD.MOV.U32 R34, RZ, RZ, R26 ;  /* 0x000000ffff227224 */ /* 0x000fe200078e001a */
[----:B------:R-:W-:-:S04]  /*2fa0*/  UMOV UR5, UR6 ;  /* 0x0000000600057c82 */ /* 0x000fc80008000000 */
[----:B------:R-:W-:Y:S02]  /*2fb0*/  SEL R34, R34, UR5, P1 ;  /* 0x0000000522227c07 */ /* 0x000fe40008800000 */
[----:B------:R-:W-:Y:S01]  /*2fc0*/  @P2 LOP3.LUT R35, R38, 0x80000, RZ, 0xfc, !PT ;  /* 0x0008000026232812 */ /* 0x000fe200078efcff */
[----:B------:R-:W-:Y:S01]  /*2fd0*/  IMAD R38, R0, R41, RZ ;  /* 0x0000002900267224 */ /* 0x000fe200078e02ff */
[----:B------:R-:W-:-:S03]  /*2fe0*/  ISETP.GE.AND P1, PT, R3, R2, PT ;  /* 0x000000020300720c */ /* 0x000fc60003f26270 */
[----:B------:R-:W-:Y:S01]  /*2ff0*/  IMAD.IADD R9, R38, 0x1, R9 ;  /* 0x0000000126097824 */ /* 0x000fe200078e0209 */
[----:B------:R-:W-:Y:S02]  /*3000*/  FSEL R26, R34, R26, !P1 ;  /* 0x0000001a221a7208 */ /* 0x000fe40004800000 */
[----:B------:R-:W-:Y:S01]  /*3010*/  FSEL R27, R35, R27, !P1 ;  /* 0x0000001b231b7208 */ /* 0x000fe20004800000 */
[----:B-1----:R-:W-:-:S05]  /*3020*/  IMAD.WIDE R22, R9, 0x8, R22 ;  /* 0x0000000809167825 */ /* 0x002fca00078e0216 */
[----:B------:R-:W-:-:S07]  /*3030*/  DADD R26, RZ, R26 ;  /* 0x00000000ff1a7229 */ /* 0x000fce000000001a */
[----:B------:R3:W-:Y:S04]  /*3040*/  STG.E.64 desc[UR16][R22.64], R26 ;  /* 0x0000001a16007986 */ /* 0x0007e8000c101b10 */
[----:B------:R-:W2:Y:S04]  /*3050*/  LDG.E.64 R16, desc[UR16][R16.64+0x8] ;  /* 0x0000081010107981 */ /* 0x000ea8000c1e1b00 */
[----:B------:R-:W4:Y:S04]  /*3060*/  LDG.E.64 R18, desc[UR16][R18.64+0x8] ;  /* 0x0000081012127981 */ /* 0x000f28000c1e1b00 */
[----:B------:R-:W5:Y:S04]  /*3070*/  LDG.E.64 R20, desc[UR16][R20.64+0x8] ;  /* 0x0000081014147981 */ /* 0x000f68000c1e1b00 */
[----:B------:R-:W3:Y:S01]  /*3080*/  LDG.E.64 R24, desc[UR16][R24.64+0x8] ;  /* 0x0000081018187981 */ /* 0x000ee2000c1e1b00 */
[----:B------:R-:W-:Y:S01]  /*3090*/  UMOV UR5, UR7 ;  /* 0x0000000700057c82 */ /* 0x000fe20008000000 */
[----:B------:R-:W-:Y:S01]  /*30a0*/  UIADD3 UR4, UPT, UPT, UR4, 0x2, URZ ;  /* 0x0000000204047890 */ /* 0x000fe2000fffe0ff */
[----:B--2---:R-:W-:-:S02]  /*30b0*/  DMUL R38, R28, R16 ;  /* 0x000000101c267228 */ /* 0x004fc40000000000 */
[----:B----4-:R-:W-:Y:S01]  /*30c0*/  DMUL R34, R32, R18 ;  /* 0x0000001220227228 */ /* 0x010fe20000000000 */
[----:B------:R-:W-:-:S05]  /*30d0*/  IMAD.U32 R18, RZ, RZ, UR5 ;  /* 0x00000005ff127e24 */ /* 0x000fca000f8e00ff */
[----:B------:R-:W-:Y:S02]  /*30e0*/  DMUL R38, R30, R38 ;  /* 0x000000261e267228 */ /* 0x000fe40000000000 */
[----:B-----5:R-:W-:Y:S02]  /*30f0*/  DMUL R32, R32, R20 ;  /* 0x0000001420207228 */ /* 0x020fe40000000000 */
[----:B---3--:R-:W-:-:S04]  /*3100*/  DMUL R28, R28, R24 ;  /* 0x000000181c1c7228 */ /* 0x008fc80000000000 */
[----:B------:R-:W-:-:S08]  /*3110*/  DFMA R34, R30, R34, R38 ;  /* 0x000000221e22722b */ /* 0x000fd00000000026 */
[----:B------:R-:W-:-:S08]  /*3120*/  DFMA R32, R36, R32, R34 ;  /* 0x000000202420722b */ /* 0x000fd00000000022 */
[----:B------:R-:W-:-:S08]  /*3130*/  DFMA R28, R36, R28, R32 ;  /* 0x0000001c241c722b */ /* 0x000fd00000000020 */
[----:B------:R-:W-:Y:S02]  /*3140*/  DSETP.MAX.AND P2, P3, R28, UR6, PT ;  /* 0x000000061c007e2a */ /* 0x000fe4000bb4f000 */
[----:B------:R-:W-:-:S04]  /*3150*/  MOV R9, R29 ;  /* 0x0000001d00097202 */ /* 0x000fc80000000f00 */
[----:B------:R-:W-:Y:S01]  /*3160*/  FSEL R17, R9, UR5, P2 ;  /* 0x0000000509117c08 */ /* 0x000fe20009000000 */
[----:B------:R-:W-:-:S05]  /*3170*/  IMAD.MOV.U32 R9, RZ, RZ, R28 ;  /* 0x000000ffff097224 */ /* 0x000fca00078e001c */
[----:B------:R-:W-:Y:S02]  /*3180*/  SEL R16, R9, UR6, P2 ;  /* 0x0000000609107c07 */ /* 0x000fe40009000000 */
[----:B------:R-:W-:Y:S02]  /*3190*/  @P3 LOP3.LUT R17, R18, 0x80000, RZ, 0xfc, !PT ;  /* 0x0008000012113812 */ /* 0x000fe400078efcff */
[----:B------:R-:W-:Y:S02]  /*31a0*/  FSEL R16, R16, R28, !P1 ;  /* 0x0000001c10107208 */ /* 0x000fe40004800000 */
[----:B------:R-:W-:-:S06]  /*31b0*/  FSEL R17, R17, R29, !P1 ;  /* 0x0000001d11117208 */ /* 0x000fcc0004800000 */
[----:B------:R-:W-:-:S07]  /*31c0*/  DADD R16, RZ, R16 ;  /* 0x00000000ff107229 */ /* 0x000fce0000000010 */
[----:B------:R3:W-:Y:S04]  /*31d0*/  STG.E.64 desc[UR16][R22.64+0x8], R16 ;  /* 0x0000081016007986 */ /* 0x0007e8000c101b10 */
.L_x_979:
[----:B------:R-:W-:Y:S05]  /*31e0*/  @P0 BRA `(.L_x_976) ;  /* 0x0000000000e40947 */ /* 0x000fea0003800000 */
[----:B------:R-:W4:Y:S01]  /*31f0*/  LDCU UR5, c[0x0][0x3c0] ;  /* 0x00007800ff0577ac */ /* 0x000f220008000800 */
[----:B-1----:R-:W1:Y:S01]  /*3200*/  LDC.64 R18, c[0x0][0x3a0] ;  /* 0x0000e800ff127b82 */ /* 0x002e620000000a00 */
[----:B--2---:R-:W-:Y:S02]  /*3210*/  IMAD R9, R40, UR8, RZ ;  /* 0x0000000828097c24 */ /* 0x004fe4000f8e02ff */
[----:B------:R-:W-:Y:S02]  /*3220*/  IMAD R40, R3, R40, UR4 ;  /* 0x0000000403287e24 */ /* 0x000fe4000f8e0228 */
[----:B---3--:R-:W-:-:S04]  /*3230*/  IMAD R17, R6, R9, RZ ;  /* 0x0000000906117224 */ /* 0x008fc800078e02ff */
[----:B------:R-:W-:Y:S02]  /*3240*/  IMAD.IADD R20, R17, 0x1, R40 ;  /* 0x0000000111147824 */ /* 0x000fe400078e0228 */
[----:B------:R-:W-:-:S04]  /*3250*/  IMAD R17, R7, R9, RZ ;  /* 0x0000000907117224 */ /* 0x000fc800078e02ff */
[----:B------:R-:W-:Y:S02]  /*3260*/  IMAD.IADD R16, R17, 0x1, R40 ;  /* 0x0000000111107824 */ /* 0x000fe400078e0228 */
[----:B----4-:R-:W-:Y:S01]  /*3270*/  IMAD R21, R9, UR5, RZ ;  /* 0x0000000509157c24 */ /* 0x010fe2000f8e02ff */
[----:B------:R-:W2:Y:S01]  /*3280*/  I2F.F64 R28, R6 ;  /* 0x00000006001c7312 */ /* 0x000ea20000201c00 */
[----:B------:R-:W3:Y:S02]  /*3290*/  LDCU.64 UR4, c[0x0][0x3d0] ;  /* 0x00007a00ff0477ac */ /* 0x000ee40008000a00 */
[----:B------:R-:W-:-:S04]  /*32a0*/  IMAD R23, R4, R21, RZ ;  /* 0x0000001504177224 */ /* 0x000fc800078e02ff */
[C---:B------:R-:W-:Y:S01]  /*32b0*/  IMAD.IADD R25, R23.reuse, 0x1, R20 ;  /* 0x0000000117197824 */ /* 0x040fe200078e0214 */
[----:B------:R-:W-:-:S03]  /*32c0*/  IADD3 R23, PT, PT, R23, R16, RZ ;  /* 0x0000001017177210 */ /* 0x000fc60007ffe0ff */
[----:B-1----:R-:W-:-:S04]  /*32d0*/  IMAD.WIDE R24, R25, 0x8, R18 ;  /* 0x0000000819187825 */ /* 0x002fc800078e0212 */
[----:B------:R-:W-:Y:S02]  /*32e0*/  IMAD R21, R5, R21, RZ ;  /* 0x0000001505157224 */ /* 0x000fe400078e02ff */
[----:B------:R-:W4:Y:S01]  /*32f0*/  LDG.E.64 R24, desc[UR16][R24.64] ;  /* 0x0000001018187981 */ /* 0x000f22000c1e1b00 */
[----:B------:R-:W-:-:S04]  /*3300*/  IMAD.WIDE R22, R23, 0x8, R18 ;  /* 0x0000000817167825 */ /* 0x000fc800078e0212 */
[C---:B------:R-:W-:Y:S02]  /*3310*/  IMAD.IADD R17, R21.reuse, 0x1, R16 ;  /* 0x0000000115117824 */ /* 0x040fe400078e0210 */
[----:B------:R-:W5:Y:S01]  /*3320*/  LDG.E.64 R22, desc[UR16][R22.64] ;  /* 0x0000001016167981 */ /* 0x000f62000c1e1b00 */
[----:B------:R-:W-:Y:S02]  /*3330*/  IMAD.IADD R21, R21, 0x1, R20 ;  /* 0x0000000115157824 */ /* 0x000fe400078e0214 */
[----:B------:R-:W-:-:S04]  /*3340*/  IMAD.WIDE R16, R17, 0x8, R18 ;  /* 0x0000000811107825 */ /* 0x000fc800078e0212 */
[----:B------:R-:W-:Y:S02]  /*3350*/  IMAD.WIDE R20, R21, 0x8, R18 ;  /* 0x0000000815147825 */ /* 0x000fe400078e0212 */
[----:B------:R-:W5:Y:S04]  /*3360*/  LDG.E.64 R16, desc[UR16][R16.64] ;  /* 0x0000001010107981 */ /* 0x000f68000c1e1b00 */
[----:B------:R-:W5:Y:S01]  /*3370*/  LDG.E.64 R20, desc[UR16][R20.64] ;  /* 0x0000001014147981 */ /* 0x000f62000c1e1b00 */
[----:B------:R-:W1:Y:S01]  /*3380*/  I2F.F64 R18, R7 ;  /* 0x0000000700127312 */ /* 0x000e620000201c00 */
[----:B--2---:R-:W-:Y:S01]  /*3390*/  DADD R30, -R12, R28 ;  /* 0x000000000c1e7229 */ /* 0x004fe2000000011c */
[----:B---3--:R-:W-:Y:S01]  /*33a0*/  UMOV UR6, UR5 ;  /* 0x0000000500067c82 */ /* 0x008fe20008000000 */
[----:B------:R-:W-:-:S05]  /*33b0*/  IMAD R9, R0, R9, RZ ;  /* 0x0000000900097224 */ /* 0x000fca00078e02ff */
[----:B------:R-:W2:Y:S01]  /*33c0*/  I2F.F64 R26, R5 ;  /* 0x00000005001a7312 */ /* 0x000ea20000201c00 */
[----:B-1----:R-:W-:-:S07]  /*33d0*/  DADD R18, R12, -R18 ;  /* 0x000000000c127229 */ /* 0x002fce0000000812 */
[----:B------:R-:W1:Y:S01]  /*33e0*/  I2F.F64 R28, R4 ;  /* 0x00000004001c7312 */ /* 0x000e620000201c00 */
[C---:B--2---:R-:W-:Y:S02]  /*33f0*/  DADD R26, -R10.reuse, R26 ;  /* 0x000000000a1a7229 */ /* 0x044fe4000000011a */
[----:B-1----:R-:W-:Y:S02]  /*3400*/  DADD R28, R10, -R28 ;  /* 0x000000000a1c7229 */ /* 0x002fe4000000081c */
[----:B----4-:R-:W-:Y:S02]  /*3410*/  DMUL R24, R18, R24 ;  /* 0x0000001812187228 */ /* 0x010fe40000000000 */
[----:B-----5:R-:W-:-:S06]  /*3420*/  DMUL R22, R30, R22 ;  /* 0x000000161e167228 */ /* 0x020fcc0000000000 */
[----:B------:R-:W-:Y:S02]  /*3430*/  DMUL R24, R26, R24 ;  /* 0x000000181a187228 */ /* 0x000fe40000000000 */
[----:B------:R-:W-:-:S06]  /*3440*/  DMUL R16, R30, R16 ;  /* 0x000000101e107228 */ /* 0x000fcc0000000000 */
[----:B------:R-:W-:Y:S02]  /*3450*/  DFMA R22, R26, R22, R24 ;  /* 0x000000161a16722b */ /* 0x000fe40000000018 */
[----:B------:R-:W-:-:S06]  /*3460*/  DMUL R20, R18, R20 ;  /* 0x0000001412147228 */ /* 0x000fcc0000000000 */
[----:B------:R-:W-:Y:S01]  /*3470*/  DFMA R16, R28, R16, R22 ;  /* 0x000000101c10722b */ /* 0x000fe20000000016 */
[----:B------:R-:W-:-:S07]  /*3480*/  IMAD.U32 R22, RZ, RZ, UR6 ;  /* 0x00000006ff167e24 */ /* 0x000fce000f8e00ff */
[----:B------:R-:W-:Y:S01]  /*3490*/  DFMA R16, R28, R20, R16 ;  /* 0x000000141c10722b */ /* 0x000fe20000000010 */
[----:B------:R-:W1:Y:S07]  /*34a0*/  LDC.64 R20, c[0x0][0x3a8] ;  /* 0x0000ea00ff147b82 */ /* 0x000e6e0000000a00 */
[----:B------:R-:W-:Y:S02]  /*34b0*/  DSETP.MAX.AND P0, P1, R16, UR4, PT ;  /* 0x0000000410007e2a */ /* 0x000fe4000b90f000 */
[----:B------:R-:W-:-:S05]  /*34c0*/  IMAD.MOV.U32 R18, RZ, RZ, R17 ;  /* 0x000000ffff127224 */ /* 0x000fca00078e0011 */
[----:B------:R-:W-:Y:S02]  /*34d0*/  FSEL R19, R18, UR6, P0 ;  /* 0x0000000612137c08 */ /* 0x000fe40008000000 */
[----:B------:R-:W-:-:S04]  /*34e0*/  MOV R18, R16 ;  /* 0x0000001000127202 */ /* 0x000fc80000000f00 */
[----:B------:R-:W-:Y:S02]  /*34f0*/  SEL R18, R18, UR4, P0 ;  /* 0x0000000412127c07 */ /* 0x000fe40008000000 */
[----:B------:R-:W-:Y:S02]  /*3500*/  @P1 LOP3.LUT R19, R22, 0x80000, RZ, 0xfc, !PT ;  /* 0x0008000016131812 */ /* 0x000fe400078efcff */
[----:B------:R-:W-:-:S04]  /*3510*/  ISETP.GE.AND P0, PT, R3, R2, PT ;  /* 0x000000020300720c */ /* 0x000fc80003f06270 */
[----:B------:R-:W-:Y:S02]  /*3520*/  FSEL R18, R18, R16, !P0 ;  /* 0x0000001012127208 */ /* 0x000fe40004000000 */
[----:B------:R-:W-:Y:S01]  /*3530*/  FSEL R19, R19, R17, !P0 ;  /* 0x0000001113137208 */ /* 0x000fe20004000000 */
[----:B------:R-:W-:-:S04]  /*3540*/  IMAD.IADD R17, R9, 0x1, R40 ;  /* 0x0000000109117824 */ /* 0x000fc800078e0228 */
[----:B-1----:R-:W-:Y:S01]  /*3550*/  IMAD.WIDE R16, R17, 0x8, R20 ;  /* 0x0000000811107825 */ /* 0x002fe200078e0214 */
[----:B------:R-:W-:-:S07]  /*3560*/  DADD R18, RZ, R18 ;  /* 0x00000000ff127229 */ /* 0x000fce0000000012 */
[----:B------:R4:W-:Y:S04]  /*3570*/  STG.E.64 desc[UR16][R16.64], R18 ;  /* 0x0000001210007986 */ /* 0x0009e8000c101b10 */
.L_x_976:
[----:B------:R-:W5:Y:S01]  /*3580*/  LDCU UR5, c[0x0][0x3cc] ;  /* 0x00007980ff0577ac */ /* 0x000f620008000800 */
[----:B-1--4-:R-:W1:Y:S01]  /*3590*/  LDC.64 R18, c[0x0][0x3b0] ;  /* 0x0000ec00ff127b82 */ /* 0x012e620000000a00 */
[----:B------:R-:W4:Y:S01]  /*35a0*/  LDCU UR4, c[0x0][0x3c0] ;  /* 0x00007800ff0477ac */ /* 0x000f220008000800 */
[--C-:B-----5:R-:W-:Y:S02]  /*35b0*/  IMAD R20, R6, UR5, R3.reuse ;  /* 0x0000000506147c24 */ /* 0x120fe4000f8e0203 */
[----:B------:R-:W-:Y:S01]  /*35c0*/  IMAD R9, R7, UR5, R3 ;  /* 0x0000000507097c24 */ /* 0x000fe2000f8e0203 */
[----:B----4-:R-:W-:-:S06]  /*35d0*/  UIMAD UR4, UR5, UR4, URZ ;  /* 0x00000004050472a4 */ /* 0x010fcc000f8e02ff */
[C---:B------:R-:W-:Y:S02]  /*35e0*/  IMAD R25, R4.reuse, UR4, R20 ;  /* 0x0000000404197c24 */ /* 0x040fe4000f8e0214 */
[----:B---3--:R-:W-:Y:S02]  /*35f0*/  IMAD R23, R4, UR4, R9 ;  /* 0x0000000404177c24 */ /* 0x008fe4000f8e0209 */
[----:B-1----:R-:W-:-:S04]  /*3600*/  IMAD.WIDE R24, R25, 0x8, R18 ;  /* 0x0000000819187825 */ /* 0x002fc800078e0212 */
[----:B------:R-:W-:Y:S02]  /*3610*/  IMAD.WIDE R22, R23, 0x8, R18 ;  /* 0x0000000817167825 */ /* 0x000fe400078e0212 */
[----:B------:R-:W3:Y:S02]  /*3620*/  LDG.E.64 R24, desc[UR16][R24.64] ;  /* 0x0000001018187981 */ /* 0x000ee4000c1e1b00 */
[C---:B------:R-:W-:Y:S02]  /*3630*/  IMAD R17, R5.reuse, UR4, R9 ;  /* 0x0000000405117c24 */ /* 0x040fe4000f8e0209 */
[----:B------:R-:W4:Y:S01]  /*3640*/  LDG.E.64 R22, desc[UR16][R22.64] ;  /* 0x0000001016167981 */ /* 0x000f22000c1e1b00 */
[----:B------:R-:W-:Y:S02]  /*3650*/  IMAD R9, R5, UR4, R20 ;  /* 0x0000000405097c24 */ /* 0x000fe4000f8e0214 */
[----:B------:R-:W-:-:S04]  /*3660*/  IMAD.WIDE R16, R17, 0x8, R18 ;  /* 0x0000000811107825 */ /* 0x000fc800078e0212 */
[----:B------:R-:W-:Y:S02]  /*3670*/  IMAD.WIDE R18, R9, 0x8, R18 ;  /* 0x0000000809127825 */ /* 0x000fe400078e0212 */
[----:B------:R-:W5:Y:S04]  /*3680*/  LDG.E.64 R16, desc[UR16][R16.64] ;  /* 0x0000001010107981 */ /* 0x000f68000c1e1b00 */
[----:B------:R-:W2:Y:S01]  /*3690*/  LDG.E.64 R18, desc[UR16][R18.64] ;  /* 0x0000001012127981 */ /* 0x000ea2000c1e1b00 */
[----:B------:R-:W1:Y:S08]  /*36a0*/  I2F.F64 R20, R7 ;  /* 0x0000000700147312 */ /* 0x000e700000201c00 */
[----:B------:R-:W0:Y:S01]  /*36b0*/  I2F.F64 R26, R6 ;  /* 0x00000006001a7312 */ /* 0x000e220000201c00 */
[----:B-1----:R-:W-:-:S07]  /*36c0*/  DADD R20, R12, -R20 ;  /* 0x000000000c147229 */ /* 0x002fce0000000814 */
[----:B------:R-:W1:Y:S01]  /*36d0*/  I2F.F64 R28, R5 ;  /* 0x00000005001c7312 */ /* 0x000e620000201c00 */
[----:B0-----:R-:W-:-:S07]  /*36e0*/  DADD R26, -R12, R26 ;  /* 0x000000000c1a7229 */ /* 0x001fce000000011a */
[----:B------:R-:W0:Y:S01]  /*36f0*/  I2F.F64 R30, R4 ;  /* 0x00000004001e7312 */ /* 0x000e220000201c00 */
[C---:B-1----:R-:W-:Y:S02]  /*3700*/  DADD R28, -R10.reuse, R28 ;  /* 0x000000000a1c7229 */ /* 0x042fe4000000011c */
[----:B0-----:R-:W-:Y:S02]  /*3710*/  DADD R30, R10, -R30 ;  /* 0x000000000a1e7229 */ /* 0x001fe4000000081e */
[----:B---3--:R-:W-:Y:S02]  /*3720*/  DMUL R24, R24, R20 ;  /* 0x0000001418187228 */ /* 0x008fe40000000000 */
[----:B----4-:R-:W-:-:S06]  /*3730*/  DMUL R22, R22, R26 ;  /* 0x0000001a16167228 */ /* 0x010fcc0000000000 */
[----:B------:R-:W-:Y:S02]  /*3740*/  DMUL R24, R24, R28 ;  /* 0x0000001c18187228 */ /* 0x000fe40000000000 */
[----:B-----5:R-:W-:-:S06]  /*3750*/  DMUL R16, R16, R26 ;  /* 0x0000001a10107228 */ /* 0x020fcc0000000000 */
[----:B------:R-:W-:Y:S02]  /*3760*/  DFMA R22, R22, R28, R24 ;  /* 0x0000001c1616722b */ /* 0x000fe40000000018 */
[----:B--2---:R-:W-:-:S06]  /*3770*/  DMUL R18, R18, R20 ;  /* 0x0000001412127228 */ /* 0x004fcc0000000000 */
[----:B------:R-:W-:-:S08]  /*3780*/  DFMA R16, R16, R30, R22 ;  /* 0x0000001e1010722b */ /* 0x000fd00000000016 */
[----:B------:R-:W-:-:S07]  /*3790*/  DFMA R16, R18, R30, R16 ;  /* 0x0000001e1210722b */ /* 0x000fce0000000010 */
[----:B------:R0:W-:Y:S04]  /*37a0*/  STG.E.64 desc[UR16][R14.64], R16 ;  /* 0x000000100e007986 */ /* 0x0001e8000c101b10 */
.L_x_975:
[----:B------:R-:W-:Y:S05]  /*37b0*/  BSYNC.RECONVERGENT B0 ;  /* 0x0000000000007941 */ /* 0x000fea0003800200 */
.L_x_974:
[----:B------:R-:W-:Y:S01]  /*37c0*/  ISETP.NE.AND P0, PT, R7, R6, PT ;  /* 0x000000060700720c */ /* 0x000fe20003f05270 */
[----:B------:R-:W-:Y:S03]  /*37d0*/  BSSY.RECONVERGENT B0, `(.L_x_980) ;  /* 0x000017c000007945 */ /* 0x000fe60003800200 */
[----:B------:R-:W-:-:S13]  /*37e0*/  ISETP.NE.OR P0, PT, R4, R5, !P0 ;  /* 0x000000050400720c */ /* 0x000fda0004705670 */
[----:B------:R-:W-:Y:S05]  /*37f0*/  @P0 BRA `(.L_x_981) ;  /* 0x0000001400e40947 */ /* 0x000fea0003800000 */
[----:B------:R-:W1:Y:S02]  /*3800*/  LDCU UR18, c[0x0][0x3c8] ;  /* 0x00007900ff1277ac */ /* 0x000e640008000800 */
[----:B-1----:R-:W-:-:S09]  /*3810*/  UISETP.GE.AND UP0, UPT, UR18, 0x1, UPT ;  /* 0x000000011200788c */ /* 0x002fd2000bf06270 */
[----:B------:R-:W-:Y:S05]  /*3820*/  BRA.U !UP0, `(.L_x_982) ;  /* 0x0000001508907547 */ /* 0x000fea000b800000 */
[----:B------:R-:W1:Y:S01]  /*3830*/  LDC R18, c[0x0][0x3c8] ;  /* 0x0000f200ff127b82 */ /* 0x000e620000000800 */
[----:B------:R-:W2:Y:S01]  /*3840*/  LDCU UR20, c[0x0][0x3cc] ;  /* 0x00007980ff1477ac */ /* 0x000ea20008000800 */
[----:B0-----:R-:W0:Y:S01]  /*3850*/  I2F.F64 R16, R7 ;  /* 0x0000000700107312 */ /* 0x001e220000201c00 */
[----:B------:R-:W3:Y:S01]  /*3860*/  LDCU UR11, c[0x0][0x3c0] ;  /* 0x00007800ff0b77ac */ /* 0x000ee20008000800 */
[----:B------:R-:W-:Y:S01]  /*3870*/  UISETP.GE.U32.AND UP0, UPT, UR18, 0x8, UPT ;  /* 0x000000081200788c */ /* 0x000fe2000bf06070 */
[----:B------:R-:W-:Y:S01]  /*3880*/  UMOV UR4, URZ ;  /* 0x000000ff00047c82 */ /* 0x000fe20008000000 */
[----:B0-----:R-:W-:Y:S01]  /*3890*/  DADD R16, R12, -R16 ;  /* 0x000000000c107229 */ /* 0x001fe20000000810 */
[----:B--2---:R-:W-:-:S04]  /*38a0*/  UIMAD UR19, UR20, UR18, URZ ;  /* 0x00000012141372a4 */ /* 0x004fc8000f8e02ff */
[----:B---3--:R-:W-:Y:S01]  /*38b0*/  UIMAD UR5, UR19, UR11, URZ ;  /* 0x0000000b130572a4 */ /* 0x008fe2000f8e02ff */
[----:B-1----:R-:W-:-:S04]  /*38c0*/  LOP3.LUT R9, R18, 0x7, RZ, 0xc0, !PT ;  /* 0x0000000712097812 */ /* 0x002fc800078ec0ff */
[----:B------:R-:W-:Y:S01]  /*38d0*/  ISETP.NE.AND P0, PT, R9, RZ, PT ;  /* 0x000000ff0900720c */ /* 0x000fe20003f05270 */
[----:B------:R-:W-:Y:S01]  /*38e0*/  IMAD R19, R4, UR5, RZ ;  /* 0x0000000504137c24 */ /* 0x000fe2000f8e02ff */
[----:B------:R-:W-:Y:S11]  /*38f0*/  BRA.U !UP0, `(.L_x_983) ;  /* 0x0000000908b47547 */ /* 0x000ff6000b800000 */
[----:B------:R-:W0:Y:S01]  /*3900*/  LDCU.128 UR12, c[0x0][0x3a0] ;  /* 0x00007400ff0c77ac */ /* 0x000e220008000c00 */
[C---:B------:R-:W-:Y:S01]  /*3910*/  IMAD R20, R4.reuse, UR11, R7 ;  /* 0x0000000b04147c24 */ /* 0x040fe2000f8e0207 */
[----:B------:R-:W-:Y:S01]  /*3920*/  ISETP.GE.AND P1, PT, R3, R2, PT ;  /* 0x000000020300720c */ /* 0x000fe20003f26270 */
[----:B------:R-:W-:Y:S01]  /*3930*/  IMAD R22, R4, UR11, R6 ;  /* 0x0000000b04167c24 */ /* 0x000fe2000f8e0206 */
[----:B------:R-:W-:Y:S01]  /*3940*/  ULOP3.LUT UR4, UR18, 0x7ffffff8, URZ, 0xc0, !UPT ;  /* 0x7ffffff812047892 */ /* 0x000fe2000f8ec0ff */
[--C-:B------:R-:W-:Y:S01]  /*3950*/  IMAD R20, R20, UR20, R3.reuse ;  /* 0x0000001414147c24 */ /* 0x100fe2000f8e0203 */
[----:B------:R-:W1:Y:S01]  /*3960*/  LDCU.64 UR6, c[0x0][0x3d0] ;  /* 0x00007a00ff0677ac */ /* 0x000e620008000a00 */
[----:B------:R-:W-:Y:S02]  /*3970*/  IMAD R22, R22, UR20, R3 ;  /* 0x0000001416167c24 */ /* 0x000fe4000f8e0203 */
[----:B------:R-:W-:Y:S01]  /*3980*/  IMAD R33, R20, UR18, RZ ;  /* 0x0000001214217c24 */ /* 0x000fe2000f8e02ff */
[----:B------:R-:W-:Y:S01]  /*3990*/  UIADD3 UR11, UPT, UPT, -UR4, URZ, URZ ;  /* 0x000000ff040b7290 */ /* 0x000fe2000fffe1ff */
[----:B------:R-:W-:-:S02]  /*39a0*/  IMAD R30, R8, UR18, RZ ;  /* 0x00000012081e7c24 */ /* 0x000fc4000f8e02ff */
[----:B------:R-:W-:Y:S01]  /*39b0*/  IMAD R31, R22, UR18, RZ ;  /* 0x00000012161f7c24 */ /* 0x000fe2000f8e02ff */
[----:B0-----:R-:W-:Y:S02]  /*39c0*/  UIADD3 UR9, UP1, UPT, UR12, 0x20, URZ ;  /* 0x000000200c097890 */ /* 0x001fe4000ff3e0ff */
[----:B------:R-:W-:Y:S02]  /*39d0*/  UIADD3 UR5, UP0, UPT, UR14, 0x20, URZ ;  /* 0x000000200e057890 */ /* 0x000fe4000ff1e0ff */
[----:B------:R-:W-:Y:S02]  /*39e0*/  UIADD3.X UR10, UPT, UPT, URZ, UR13, URZ, UP1, !UPT ;  /* 0x0000000dff0a7290 */ /* 0x000fe40008ffe4ff */
[----:B------:R-:W-:Y:S01]  /*39f0*/  IMAD.U32 R20, RZ, RZ, UR9 ;  /* 0x00000009ff147e24 */ /* 0x000fe2000f8e00ff */
[----:B------:R-:W-:-:S03]  /*3a00*/  UIADD3.X UR8, UPT, UPT, URZ, UR15, URZ, UP0, !UPT ;  /* 0x0000000fff087290 */ /* 0x000fc600087fe4ff */
[----:B-1----:R-:W-:-:S09]  /*3a10*/  IMAD.U32 R21, RZ, RZ, UR10 ;  /* 0x0000000aff157e24 */ /* 0x002fd2000f8e00ff */
.L_x_984:
[----:B------:R-:W-:-:S05]  /*3a20*/  IMAD.WIDE R26, R31, 0x8, R20 ;  /* 0x000000081f1a7825 */ /* 0x000fca00078e0214 */
[----:B0-----:R-:W2:Y:S01]  /*3a30*/  LDG.E.64 R34, desc[UR16][R26.64+-0x20] ;  /* 0xffffe0101a227981 */ /* 0x001ea2000c1e1b00 */
[----:B------:R-:W-:-:S05]  /*3a40*/  IMAD.WIDE R24, R33, 0x8, R20 ;  /* 0x0000000821187825 */ /* 0x000fca00078e0214 */
[----:B------:R-:W3:Y:S01]  /*3a50*/  LDG.E.64 R28, desc[UR16][R24.64+-0x20] ;  /* 0xffffe010181c7981 */ /* 0x000ee2000c1e1b00 */
[----:B------:R-:W0:Y:S01]  /*3a60*/  I2F.F64 R22, R6 ;  /* 0x0000000600167312 */ /* 0x000e220000201c00 */
[----:B------:R-:W-:Y:S02]  /*3a70*/  UMOV UR9, UR7 ;  /* 0x0000000700097c82 */ /* 0x000fe40008000000 */
[----:B------:R-:W-:Y:S01]  /*3a80*/  IMAD.U32 R36, RZ, RZ, UR9 ;  /* 0x00000009ff247e24 */ /* 0x000fe2000f8e00ff */
[----:B0-----:R-:W-:Y:S02]  /*3a90*/  DADD R22, -R12, R22 ;  /* 0x000000000c167229 */ /* 0x001fe40000000116 */
[----:B--2---:R-:W-:-:S08]  /*3aa0*/  DMUL R34, R16, R34 ;  /* 0x0000002210227228 */ /* 0x004fd00000000000 */
[----:B---3--:R-:W-:-:S08]  /*3ab0*/  DFMA R28, R22, R28, R34 ;  /* 0x0000001c161c722b */ /* 0x008fd00000000022 */
[----:B------:R-:W-:Y:S02]  /*3ac0*/  DSETP.MAX.AND P2, P3, R28, UR6, PT ;  /* 0x000000061c007e2a */ /* 0x000fe4000bb4f000 */
[----:B------:R-:W-:-:S04]  /*3ad0*/  MOV R32, R29 ;  /* 0x0000001d00207202 */ /* 0x000fc80000000f00 */
[----:B------:R-:W-:Y:S01]  /*3ae0*/  FSEL R35, R32, UR9, P2 ;  /* 0x0000000920237c08 */ /* 0x000fe20009000000 */
[----:B------:R-:W-:Y:S01]  /*3af0*/  IMAD.MOV.U32 R32, RZ, RZ, R28 ;  /* 0x000000ffff207224 */ /* 0x000fe200078e001c */
[----:B------:R-:W-:-:S04]  /*3b00*/  UMOV UR9, UR6 ;  /* 0x0000000600097c82 */ /* 0x000fc80008000000 */
[----:B------:R-:W-:Y:S02]  /*3b10*/  SEL R34, R32, UR9, P2 ;  /* 0x0000000920227c07 */ /* 0x000fe40009000000 */
[----:B------:R-:W-:Y:S02]  /*3b20*/  @P3 LOP3.LUT R35, R36, 0x80000, RZ, 0xfc, !PT ;  /* 0x0008000024233812 */ /* 0x000fe400078efcff */
[----:B------:R-:W-:Y:S01]  /*3b30*/  FSEL R36, R34, R28, !P1 ;  /* 0x0000001c22247208 */ /* 0x000fe20004800000 */
[----:B------:R-:W-:Y:S01]  /*3b40*/  IMAD.U32 R28, RZ, RZ, UR5 ;  /* 0x00000005ff1c7e24 */ /* 0x000fe2000f8e00ff */
[----:B------:R-:W-:Y:S01]  /*3b50*/  FSEL R37, R35, R29, !P1 ;  /* 0x0000001d23257208 */ /* 0x000fe20004800000 */
[----:B------:R-:W-:Y:S02]  /*3b60*/  IMAD.U32 R29, RZ, RZ, UR8 ;  /* 0x00000008ff1d7e24 */ /* 0x000fe4000f8e00ff */
[----:B------:R-:W-:-:S03]  /*3b70*/  IMAD.WIDE R28, R30, 0x8, R28 ;  /* 0x000000081e1c7825 */ /* 0x000fc600078e021c */
[----:B------:R-:W-:-:S07]  /*3b80*/  DADD R36, RZ, R36 ;  /* 0x00000000ff247229 */ /* 0x000fce0000000024 */
[----:B------:R0:W-:Y:S04]  /*3b90*/  STG.E.64 desc[UR16][R28.64+-0x20], R36 ;  /* 0xffffe0241c007986 */ /* 0x0001e8000c101b10 */
[----:B------:R-:W2:Y:S04]  /*3ba0*/  LDG.E.64 R38, desc[UR16][R26.64+-0x18] ;  /* 0xffffe8101a267981 */ /* 0x000ea8000c1e1b00 */
[----:B------:R-:W3:Y:S01]  /*3bb0*/  LDG.E.64 R34, desc[UR16][R24.64+-0x18] ;  /* 0xffffe81018227981 */ /* 0x000ee2000c1e1b00 */
[----:B------:R-:W-:Y:S01]  /*3bc0*/  UMOV UR9, UR7 ;  /* 0x0000000700097c82 */ /* 0x000fe20008000000 */
[----:B--2---:R-:W-:-:S08]  /*3bd0*/  DMUL R38, R16, R38 ;  /* 0x0000002610267228 */ /* 0x004fd00000000000 */
[----:B---3--:R-:W-:Y:S01]  /*3be0*/  DFMA R34, R22, R34, R38 ;  /* 0x000000221622722b */ /* 0x008fe20000000026 */
[----:B------:R-:W-:-:S07]  /*3bf0*/  IMAD.U32 R38, RZ, RZ, UR9 ;  /* 0x00000009ff267e24 */ /* 0x000fce000f8e00ff */
[----:B------:R-:W-:Y:S02]  /*3c00*/  DSETP.MAX.AND P2, P3, R34, UR6, PT ;  /* 0x0000000622007e2a */ /* 0x000fe4000bb4f000 */
[----:B------:R-:W-:-:S04]  /*3c10*/  MOV R32, R35 ;  /* 0x0000002300207202 */ /* 0x000fc80000000f00 */
[----:B------:R-:W-:Y:S01]  /*3c20*/  FSEL R39, R32, UR9, P2 ;  /* 0x0000000920277c08 */ /* 0x000fe20009000000 */
[----:B------:R-:W-:Y:S01]  /*3c30*/  IMAD.MOV.U32 R32, RZ, RZ, R34 ;  /* 0x000000ffff207224 */ /* 0x000fe200078e0022 */
[----:B------:R-:W-:-:S04]  /*3c40*/  UMOV UR9, UR6 ;  /* 0x0000000600097c82 */ /* 0x000fc80008000000 */
[----:B0-----:R-:W-:Y:S02]  /*3c50*/  SEL R36, R32, UR9, P2 ;  /* 0x0000000920247c07 */ /* 0x001fe40009000000 */
[----:B------:R-:W-:Y:S02]  /*3c60*/  @P3 LOP3.LUT R39, R38, 0x80000, RZ, 0xfc, !PT ;  /* 0x0008000026273812 */ /* 0x000fe400078efcff */
[----:B------:R-:W-:-:S03]  /*3c70*/  FSEL R36, R36, R34, !P1 ;  /* 0x0000002224247208 */ /* 0x000fc60004800000 */
[----:B------:R-:W-:-:S05]  /*3c80*/  IMAD.MOV.U32 R37, RZ, RZ, R39 ;  /* 0x000000ffff257224 */ /* 0x000fca00078e0027 */
[----:B------:R-:W-:-:S06]  /*3c90*/  FSEL R37, R37, R35, !P1 ;  /* 0x0000002325257208 */ /* 0x000fcc0004800000 */
        /* <DEDUP_REMOVED lines=9> */
[----:B------:R-:W-:-:S05]  /*3d30*/  IMAD.MOV.U32 R32, RZ, RZ, R35 ;  /* 0x000000ffff207224 */ /* 0x000fca00078e0023 */
[----:B------:R-:W-:Y:S01]  /*3d40*/  FSEL R39, R32, UR9, P2 ;  /* 0x0000000920277c08 */ /* 0x000fe20009000000 */
[----:B------:R-:W-:Y:S01]  /*3d50*/  UMOV UR9, UR6 ;  /* 0x0000000600097c82 */ /* 0x000fe20008000000 */
[----:B------:R-:W-:-:S04]  /*3d60*/  MOV R32, R34 ;  /* 0x0000002200207202 */ /* 0x000fc80000000f00 */
        /* <DEDUP_REMOVED lines=16> */
[----:B------:R-:W-:Y:S01]  /*3e70*/  IMAD.MOV.U32 R32, RZ, RZ, R34 ;  /* 0x000000ffff207224 */ /* 0x000fe200078e0022 */
[----:B------:R-:W-:-:S04]  /*3e80*/  UMOV UR9, UR6 ;  /* 0x0000000600097c82 */ /* 0x000fc80008000000 */
[----:B0-----:R-:W-:Y:S02]  /*3e90*/  SEL R36, R32, UR9, P2 ;  /* 0x0000000920247c07 */ /* 0x001fe40009000000 */
[----:B------:R-:W-:Y:S02]  /*3ea0*/  @P3 LOP3.LUT R39, R38, 0x80000, RZ, 0xfc, !PT ;  /* 0x0008000026273812 */ /* 0x000fe400078efcff */
[----:B------:R-:W-:Y:S02]  /*3eb0*/  FSEL R36, R36, R34, !P1 ;  /* 0x0000002224247208 */ /* 0x000fe40004800000 */
[----:B------:R-:W-:-:S04]  /*3ec0*/  MOV R37, R39 ;  /* 0x0000002700257202 */ /* 0x000fc80000000f00 */
        /* <DEDUP_REMOVED lines=26> */
[----:B------:R-:W-:-:S07]  /*4070*/  MOV R38, UR9 ;  /* 0x0000000900267c02 */ /* 0x000fce0008000f00 */
        /* <DEDUP_REMOVED lines=33> */
[----:B------:R-:W-:Y:S01]  /*4290*/  UIADD3 UR11, UPT, UPT, UR11, 0x8, URZ ;  /* 0x000000080b0b7890 */ /* 0x000fe2000fffe0ff */
[----:B------:R-:W-:-:S02]  /*42a0*/  IMAD.U32 R32, RZ, RZ, UR9 ;  /* 0x00000009ff207e24 */ /* 0x000fc4000f8e00ff */
[----:B------:R-:W-:Y:S01]  /*42b0*/  VIADD R33, R33, 0x8 ;  /* 0x0000000821217836 */ /* 0x000fe20000000000 */
[----:B------:R-:W-:Y:S01]  /*42c0*/  UISETP.NE.AND UP0, UPT, UR11, URZ, UPT ;  /* 0x000000ff0b00728c */ /* 0x000fe2000bf05270 */
[----:B------:R-:W-:Y:S02]  /*42d0*/  VIADD R31, R31, 0x8 ;  /* 0x000000081f1f7836 */ /* 0x000fe40000000000 */
[----:B------:R-:W-:Y:S01]  /*42e0*/  VIADD R30, R30, 0x8 ;  /* 0x000000081e1e7836 */ /* 0x000fe20000000000 */
[----:B--2---:R-:W-:-:S08]  /*42f0*/  DMUL R36, R16, R26 ;  /* 0x0000001a10247228 */ /* 0x004fd00000000000 */
[----:B---3--:R-:W-:-:S08]  /*4300*/  DFMA R36, R22, R24, R36 ;  /* 0x000000181624722b */ /* 0x008fd00000000024 */
        /* <DEDUP_REMOVED lines=12> */
.L_x_983:
[--C-:B------:R-:W-:Y:S02]  /*43d0*/  IMAD R26, R7, UR19, R19.reuse ;  /* 0x00000013071a7c24 */ /* 0x100fe4000f8e0213 */
[----:B------:R-:W-:Y:S01]  /*43e0*/  IMAD R19, R6, UR19, R19 ;  /* 0x0000001306137c24 */ /* 0x000fe2000f8e0213 */
[----:B------:R-:W-:Y:S06]  /*43f0*/  @!P0 BRA `(.L_x_982) ;  /* 0x00000008009c8947 */ /* 0x000fec0003800000 */
[----:B------:R-:W1:Y:S01]  /*4400*/  I2F.F64 R20, R6 ;  /* 0x0000000600147312 */ /* 0x000e620000201c00 */
[----:B------:R-:W-:Y:S01]  /*4410*/  ISETP.GE.U32.AND P1, PT, R9, 0x4, PT ;  /* 0x000000040900780c */ /* 0x000fe20003f26070 */
[C---:B------:R-:W-:Y:S01]  /*4420*/  IMAD R9, R18.reuse, UR20, RZ ;  /* 0x0000001412097c24 */ /* 0x040fe2000f8e02ff */
[----:B------:R-:W-:-:S03]  /*4430*/  LOP3.LUT R27, R18, 0x3, RZ, 0xc0, !PT ;  /* 0x00000003121b7812 */ /* 0x000fc600078ec0ff */
[----:B------:R-:W-:Y:S01]  /*4440*/  IMAD R9, R0, R9, RZ ;  /* 0x0000000900097224 */ /* 0x000fe200078e02ff */
[----:B------:R-:W-:Y:S01]  /*4450*/  ISETP.NE.AND P0, PT, R27, RZ, PT ;  /* 0x000000ff1b00720c */ /* 0x000fe20003f05270 */
[----:B-1----:R-:W-:-:S06]  /*4460*/  DADD R20, -R12, R20 ;  /* 0x000000000c147229 */ /* 0x002fcc0000000114 */
[----:B------:R-:W-:Y:S06]  /*4470*/  @!P1 BRA `(.L_x_985) ;  /* 0x0000000400449947 */ /* 0x000fec0003800000 */
[----:B------:R-:W1:Y:S01]  /*4480*/  LDC.64 R24, c[0x0][0x3a0] ;  /* 0x0000e800ff187b82 */ /* 0x000e620000000a00 */
[----:B0-----:R-:W-:Y:S01]  /*4490*/  IMAD R34, R3, R18, UR4 ;  /* 0x0000000403227e24 */ /* 0x001fe2000f8e0212 */
[----:B------:R-:W0:Y:S03]  /*44a0*/  LDCU.64 UR6, c[0x0][0x3d0] ;  /* 0x00007a00ff0677ac */ /* 0x000e260008000a00 */
[----:B------:R-:W-:Y:S01]  /*44b0*/  IMAD.IADD R23, R19, 0x1, R34 ;  /* 0x0000000113177824 */ /* 0x000fe200078e0222 */
[----:B------:R-:W-:-:S03]  /*44c0*/  IADD3 R31, PT, PT, R26, R34, RZ ;  /* 0x000000221a1f7210 */ /* 0x000fc60007ffe0ff */
[----:B-1----:R-:W-:-:S05]  /*44d0*/  IMAD.WIDE R22, R23, 0x8, R24 ;  /* 0x0000000817167825 */ /* 0x002fca00078e0218 */
[----:B------:R-:W2:Y:S01]  /*44e0*/  LDG.E.64 R28, desc[UR16][R22.64] ;  /* 0x00000010161c7981 */ /* 0x000ea2000c1e1b00 */
[----:B------:R-:W-:-:S05]  /*44f0*/  IMAD.WIDE R24, R31, 0x8, R24 ;  /* 0x000000081f187825 */ /* 0x000fca00078e0218 */
[----:B------:R-:W3:Y:S01]  /*4500*/  LDG.E.64 R30, desc[UR16][R24.64] ;  /* 0x00000010181e7981 */ /* 0x000ee2000c1e1b00 */
[----:B0-----:R-:W-:Y:S02]  /*4510*/  UMOV UR5, UR7 ;  /* 0x0000000700057c82 */ /* 0x001fe40008000000 */
[----:B------:R-:W-:Y:S01]  /*4520*/  IMAD.U32 R35, RZ, RZ, UR5 ;  /* 0x00000005ff237e24 */ /* 0x000fe2000f8e00ff */
[----:B--2---:R-:W-:-:S08]  /*4530*/  DMUL R28, R16, R28 ;  /* 0x0000001c101c7228 */ /* 0x004fd00000000000 */
[----:B---3--:R-:W-:Y:S02]  /*4540*/  DFMA R30, R20, R30, R28 ;  /* 0x0000001e141e722b */ /* 0x008fe4000000001c */
[----:B------:R-:W0:Y:S06]  /*4550*/  LDC.64 R28, c[0x0][0x3a8] ;  /* 0x0000ea00ff1c7b82 */ /* 0x000e2c0000000a00 */
[----:B------:R-:W-:Y:S02]  /*4560*/  DSETP.MAX.AND P1, P2, R30, UR6, PT ;  /* 0x000000061e007e2a */ /* 0x000fe4000ba2f000 */
[----:B------:R-:W-:-:S05]  /*4570*/  IMAD.MOV.U32 R32, RZ, RZ, R31 ;  /* 0x000000ffff207224 */ /* 0x000fca00078e001f */
[----:B------:R-:W-:Y:S01]  /*4580*/  FSEL R33, R32, UR5, P1 ;  /* 0x0000000520217c08 */ /* 0x000fe20008800000 */
[----:B------:R-:W-:Y:S01]  /*4590*/  IMAD.MOV.U32 R32, RZ, RZ, R30 ;  /* 0x000000ffff207224 */ /* 0x000fe200078e001e */
[----:B------:R-:W-:-:S04]  /*45a0*/  UMOV UR5, UR6 ;  /* 0x0000000600057c82 */ /* 0x000fc80008000000 */
[----:B------:R-:W-:Y:S02]  /*45b0*/  SEL R32, R32, UR5, P1 ;  /* 0x0000000520207c07 */ /* 0x000fe40008800000 */
[----:B------:R-:W-:Y:S02]  /*45c0*/  @P2 LOP3.LUT R33, R35, 0x80000, RZ, 0xfc, !PT ;  /* 0x0008000023212812 */ /* 0x000fe400078efcff */
[----:B------:R-:W-:-:S04]  /*45d0*/  ISETP.GE.AND P1, PT, R3, R2, PT ;  /* 0x000000020300720c */ /* 0x000fc80003f26270 */
[----:B------:R-:W-:Y:S02]  /*45e0*/  FSEL R32, R32, R30, !P1 ;  /* 0x0000001e20207208 */ /* 0x000fe40004800000 */
[----:B------:R-:W-:Y:S01]  /*45f0*/  FSEL R33, R33, R31, !P1 ;  /* 0x0000001f21217208 */ /* 0x000fe20004800000 */
[----:B------:R-:W-:-:S04]  /*4600*/  IMAD.IADD R31, R9, 0x1, R34 ;  /* 0x00000001091f7824 */ /* 0x000fc800078e0222 */
[----:B0-----:R-:W-:Y:S01]  /*4610*/  IMAD.WIDE R28, R31, 0x8, R28 ;  /* 0x000000081f1c7825 */ /* 0x001fe200078e021c */
[----:B------:R-:W-:-:S07]  /*4620*/  DADD R32, RZ, R32 ;  /* 0x00000000ff207229 */ /* 0x000fce0000000020 */
[----:B------:R0:W-:Y:S04]  /*4630*/  STG.E.64 desc[UR16][R28.64], R32 ;  /* 0x000000201c007986 */ /* 0x0001e8000c101b10 */
[----:B------:R-:W2:Y:S04]  /*4640*/  LDG.E.64 R34, desc[UR16][R22.64+0x8] ;  /* 0x0000081016227981 */ /* 0x000ea8000c1e1b00 */
[----:B------:R-:W3:Y:S01]  /*4650*/  LDG.E.64 R30, desc[UR16][R24.64+0x8] ;  /* 0x00000810181e7981 */ /* 0x000ee2000c1e1b00 */
[----:B------:R-:W-:Y:S02]  /*4660*/  UMOV UR5, UR7 ;  /* 0x0000000700057c82 */ /* 0x000fe40008000000 */
[----:B------:R-:W-:Y:S01]  /*4670*/  MOV R36, UR5 ;  /* 0x0000000500247c02 */ /* 0x000fe20008000f00 */
[----:B--2---:R-:W-:-:S08]  /*4680*/  DMUL R34, R16, R34 ;  /* 0x0000002210227228 */ /* 0x004fd00000000000 */
[----:B---3--:R-:W-:-:S08]  /*4690*/  DFMA R30, R20, R30, R34 ;  /* 0x0000001e141e722b */ /* 0x008fd00000000022 */
[----:B------:R-:W-:Y:S02]  /*46a0*/  DSETP.MAX.AND P2, P3, R30, UR6, PT ;  /* 0x000000061e007e2a */ /* 0x000fe4000bb4f000 */
[----:B------:R-:W-:Y:S02]  /*46b0*/  IMAD.MOV.U32 R34, RZ, RZ, R31 ;  /* 0x000000ffff227224 */ /* 0x000fe400078e001f */
[----:B0-----:R-:W-:-:S03]  /*46c0*/  IMAD.MOV.U32 R32, RZ, RZ, R30 ;  /* 0x000000ffff207224 */ /* 0x001fc600078e001e */
[----:B------:R-:W-:Y:S01]  /*46d0*/  FSEL R35, R34, UR5, P2 ;  /* 0x0000000522237c08 */ /* 0x000fe20009000000 */
[----:B------:R-:W-:Y:S02]  /*46e0*/  UMOV UR5, UR6 ;  /* 0x0000000600057c82 */ /* 0x000fe40008000000 */
[----:B------:R-:W-:-:S04]  /*46f0*/  SEL R32, R32, UR5, P2 ;  /* 0x0000000520207c07 */ /* 0x000fc80009000000 */
        /* <DEDUP_REMOVED lines=8> */
[----:B------:R-:W-:Y:S02]  /*4780*/  UMOV UR5, UR7 ;  /* 0x0000000700057c82 */ /* 0x000fe40008000000 */
[----:B------:R-:W-:Y:S01]  /*4790*/  IMAD.U32 R36, RZ, RZ, UR5 ;  /* 0x00000005ff247e24 */ /* 0x000fe2000f8e00ff */
[----:B--2---:R-:W-:-:S08]  /*47a0*/  DMUL R34, R16, R34 ;  /* 0x0000002210227228 */ /* 0x004fd00000000000 */
[----:B---3--:R-:W-:-:S08]  /*47b0*/  DFMA R30, R20, R30, R34 ;  /* 0x0000001e141e722b */ /* 0x008fd00000000022 */
[----:B------:R-:W-:Y:S02]  /*47c0*/  DSETP.MAX.AND P2, P3, R30, UR6, PT ;  /* 0x000000061e007e2a */ /* 0x000fe4000bb4f000 */
[----:B------:R-:W-:Y:S01]  /*47d0*/  MOV R34, R31 ;  /* 0x0000001f00227202 */ /* 0x000fe20000000f00 */
[----:B0-----:R-:W-:-:S03]  /*47e0*/  IMAD.MOV.U32 R32, RZ, RZ, R30 ;  /* 0x000000ffff207224 */ /* 0x001fc600078e001e */
[----:B------:R-:W-:Y:S01]  /*47f0*/  FSEL R35, R34, UR5, P2 ;  /* 0x0000000522237c08 */ /* 0x000fe20009000000 */
[----:B------:R-:W-:Y:S02]  /*4800*/  UMOV UR5, UR6 ;  /* 0x0000000600057c82 */ /* 0x000fe40008000000 */
[----:B------:R-:W-:-:S04]  /*4810*/  SEL R32, R32, UR5, P2 ;  /* 0x0000000520207c07 */ /* 0x000fc80009000000 */
[----:B------:R-:W-:Y:S02]  /*4820*/  FSEL R30, R32, R30, !P1 ;  /* 0x0000001e201e7208 */ /* 0x000fe40004800000 */
[----:B------:R-:W-:-:S05]  /*4830*/  @P3 LOP3.LUT R35, R36, 0x80000, RZ, 0xfc, !PT ;  /* 0x0008000024233812 */ /* 0x000fca00078efcff */
        /* <DEDUP_REMOVED lines=8> */
[----:B------:R-:W-:Y:S01]  /*48c0*/  IMAD.U32 R35, RZ, RZ, UR5 ;  /* 0x00000005ff237e24 */ /* 0x000fe2000f8e00ff */
[----:B--2---:R-:W-:-:S08]  /*48d0*/  DMUL R32, R16, R22 ;  /* 0x0000001610207228 */ /* 0x004fd00000000000 */
[----:B---3--:R-:W-:-:S08]  /*48e0*/  DFMA R32, R20, R24, R32 ;  /* 0x000000181420722b */ /* 0x008fd00000000020 */
[----:B------:R-:W-:Y:S02]  /*48f0*/  DSETP.MAX.AND P2, P3, R32, UR6, PT ;  /* 0x0000000620007e2a */ /* 0x000fe4000bb4f000 */
[----:B------:R-:W-:Y:S01]  /*4900*/  IMAD.MOV.U32 R34, RZ, RZ, R33 ;  /* 0x000000ffff227224 */ /* 0x000fe200078e0021 */
[----:B0-----:R-:W-:-:S04]  /*4910*/  MOV R30, R32 ;  /* 0x00000020001e7202 */ /* 0x001fc80000000f00 */
[----:B------:R-:W-:Y:S02]  /*4920*/  FSEL R23, R34, UR5, P2 ;  /* 0x0000000522177c08 */ /* 0x000fe40009000000 */
[----:B------:R-:W-:-:S04]  /*4930*/  SEL R22, R30, UR6, P2 ;  /* 0x000000061e167c07 */ /* 0x000fc80009000000 */
[----:B------:R-:W-:Y:S02]  /*4940*/  FSEL R22, R22, R32, !P1 ;  /* 0x0000002016167208 */ /* 0x000fe40004800000 */
[----:B------:R-:W-:-:S04]  /*4950*/  @P3 LOP3.LUT R23, R35, 0x80000, RZ, 0xfc, !PT ;  /* 0x0008000023173812 */ /* 0x000fc800078efcff */
[----:B------:R-:W-:-:S06]  /*4960*/  FSEL R23, R23, R33, !P1 ;  /* 0x0000002117177208 */ /* 0x000fcc0004800000 */
[----:B------:R-:W-:-:S07]  /*4970*/  DADD R22, RZ, R22 ;  /* 0x00000000ff167229 */ /* 0x000fce0000000016 */
[----:B------:R1:W-:Y:S04]  /*4980*/  STG.E.64 desc[UR16][R28.64+0x18], R22 ;  /* 0x000018161c007986 */ /* 0x0003e8000c101b10 */
.L_x_985:
[----:B------:R-:W-:Y:S05]  /*4990*/  @!P0 BRA `(.L_x_982) ;  /* 0x0000000400348947 */ /* 0x000fea0003800000 */
[----:B------:R-:W-:Y:S02]  /*49a0*/  ISETP.NE.AND P1, PT, R27, 0x1, PT ;  /* 0x000000011b00780c */ /* 0x000fe40003f25270 */
[----:B01----:R-:W-:-:S04]  /*49b0*/  LOP3.LUT R22, R18, 0x1, RZ, 0xc0, !PT ;  /* 0x0000000112167812 */ /* 0x003fc800078ec0ff */
[----:B------:R-:W-:-:S07]  /*49c0*/  ISETP.NE.U32.AND P0, PT, R22, 0x1, PT ;  /* 0x000000011600780c */ /* 0x000fce0003f05070 */
[----:B------:R-:W-:Y:S06]  /*49d0*/  @!P1 BRA `(.L_x_986) ;  /* 0x0000000000b49947 */ /* 0x000fec0003800000 */
[----:B------:R-:W0:Y:S01]  /*49e0*/  LDC.64 R22, c[0x0][0x3a0] ;  /* 0x0000e800ff167b82 */ /* 0x000e220000000a00 */
[----:B------:R-:W-:Y:S01]  /*49f0*/  IMAD R34, R3, R18, UR4 ;  /* 0x0000000403227e24 */ /* 0x000fe2000f8e0212 */
[----:B------:R-:W1:Y:S03]  /*4a00*/  LDCU.64 UR6, c[0x0][0x3d0] ;  /* 0x00007a00ff0677ac */ /* 0x000e660008000a00 */
[--C-:B------:R-:W-:Y:S02]  /*4a10*/  IMAD.IADD R25, R19, 0x1, R34.reuse ;  /* 0x0000000113197824 */ /* 0x100fe400078e0222 */
[----:B------:R-:W-:Y:S02]  /*4a20*/  IMAD.IADD R27, R26, 0x1, R34 ;  /* 0x000000011a1b7824 */ /* 0x000fe400078e0222 */
[----:B0-----:R-:W-:-:S05]  /*4a30*/  IMAD.WIDE R24, R25, 0x8, R22 ;  /* 0x0000000819187825 */ /* 0x001fca00078e0216 */
[----:B------:R-:W2:Y:S01]  /*4a40*/  LDG.E.64 R28, desc[UR16][R24.64] ;  /* 0x00000010181c7981 */ /* 0x000ea2000c1e1b00 */
[----:B------:R-:W-:-:S05]  /*4a50*/  IMAD.WIDE R22, R27, 0x8, R22 ;  /* 0x000000081b167825 */ /* 0x000fca00078e0216 */
[----:B------:R-:W3:Y:S01]  /*4a60*/  LDG.E.64 R30, desc[UR16][R22.64] ;  /* 0x00000010161e7981 */ /* 0x000ee2000c1e1b00 */
[----:B-1----:R-:W-:Y:S02]  /*4a70*/  UMOV UR5, UR7 ;  /* 0x0000000700057c82 */ /* 0x002fe40008000000 */
[----:B------:R-:W-:Y:S01]  /*4a80*/  IMAD.U32 R35, RZ, RZ, UR5 ;  /* 0x00000005ff237e24 */ /* 0x000fe2000f8e00ff */
[----:B--2---:R-:W-:-:S08]  /*4a90*/  DMUL R28, R16, R28 ;  /* 0x0000001c101c7228 */ /* 0x004fd00000000000 */
[----:B---3--:R-:W-:Y:S02]  /*4aa0*/  DFMA R30, R20, R30, R28 ;  /* 0x0000001e141e722b */ /* 0x008fe4000000001c */
[----:B------:R-:W0:Y:S06]  /*4ab0*/  LDC.64 R28, c[0x0][0x3a8] ;  /* 0x0000ea00ff1c7b82 */ /* 0x000e2c0000000a00 */
[----:B------:R-:W-:Y:S02]  /*4ac0*/  DSETP.MAX.AND P1, P2, R30, UR6, PT ;  /* 0x000000061e007e2a */ /* 0x000fe4000ba2f000 */
[----:B------:R-:W-:-:S05]  /*4ad0*/  IMAD.MOV.U32 R27, RZ, RZ, R31 ;  /* 0x000000ffff1b7224 */ /* 0x000fca00078e001f */
[----:B------:R-:W-:Y:S01]  /*4ae0*/  FSEL R33, R27, UR5, P1 ;  /* 0x000000051b217c08 */ /* 0x000fe20008800000 */
[----:B------:R-:W-:Y:S01]  /*4af0*/  UMOV UR5, UR6 ;  /* 0x0000000600057c82 */ /* 0x000fe20008000000 */
[----:B------:R-:W-:-:S04]  /*4b00*/  MOV R27, R30 ;  /* 0x0000001e001b7202 */ /* 0x000fc80000000f00 */
[----:B------:R-:W-:Y:S01]  /*4b10*/  SEL R32, R27, UR5, P1 ;  /* 0x000000051b207c07 */ /* 0x000fe20008800000 */
[----:B------:R-:W-:Y:S01]  /*4b20*/  IMAD.IADD R27, R9, 0x1, R34 ;  /* 0x00000001091b7824 */ /* 0x000fe200078e0222 */
[----:B------:R-:W-:Y:S02]  /*4b30*/  @P2 LOP3.LUT R33, R35, 0x80000, RZ, 0xfc, !PT ;  /* 0x0008000023212812 */ /* 0x000fe400078efcff */
[----:B------:R-:W-:Y:S01]  /*4b40*/  ISETP.GE.AND P1, PT, R3, R2, PT ;  /* 0x000000020300720c */ /* 0x000fe20003f26270 */
[----:B0-----:R-:W-:-:S03]  /*4b50*/  IMAD.WIDE R28, R27, 0x8, R28 ;  /* 0x000000081b1c7825 */ /* 0x001fc600078e021c */
[----:B------:R-:W-:Y:S02]  /*4b60*/  FSEL R30, R32, R30, !P1 ;  /* 0x0000001e201e7208 */ /* 0x000fe40004800000 */
        /* <DEDUP_REMOVED lines=11> */
[----:B------:R-:W-:-:S05]  /*4c20*/  IMAD.MOV.U32 R27, RZ, RZ, R33 ;  /* 0x000000ffff1b7224 */ /* 0x000fca00078e0021 */
        /* <DEDUP_REMOVED lines=8> */
.L_x_986:
[----:B------:R-:W-:Y:S05]  /*4cb0*/  @P0 BRA `(.L_x_982) ;  /* 0x00000000006c0947 */ /* 0x000fea0003800000 */
[----:B------:R-:W1:Y:S01]  /*4cc0*/  LDC.64 R24, c[0x0][0x3a0] ;  /* 0x0000e800ff187b82 */ /* 0x000e620000000a00 */
[----:B0-----:R-:W-:Y:S01]  /*4cd0*/  IMAD R28, R3, R18, UR4 ;  /* 0x00000004031c7e24 */ /* 0x001fe2000f8e0212 */
[----:B------:R-:W0:Y:S04]  /*4ce0*/  LDCU.64 UR4, c[0x0][0x3d0] ;  /* 0x00007a00ff0477ac */ /* 0x000e280008000a00 */
[----:B------:R-:W-:Y:S01]  /*4cf0*/  IADD3 R23, PT, PT, R19, R28, RZ ;  /* 0x0000001c13177210 */ /* 0x000fe20007ffe0ff */
[----:B------:R-:W-:-:S04]  /*4d00*/  IMAD.IADD R19, R26, 0x1, R28 ;  /* 0x000000011a137824 */ /* 0x000fc800078e021c */
[----:B-1----:R-:W-:-:S04]  /*4d10*/  IMAD.WIDE R22, R23, 0x8, R24 ;  /* 0x0000000817167825 */ /* 0x002fc800078e0218 */
[----:B------:R-:W-:Y:S02]  /*4d20*/  IMAD.WIDE R18, R19, 0x8, R24 ;  /* 0x0000000813127825 */ /* 0x000fe400078e0218 */
[----:B------:R-:W2:Y:S04]  /*4d30*/  LDG.E.64 R22, desc[UR16][R22.64] ;  /* 0x0000001016167981 */ /* 0x000ea8000c1e1b00 */
[----:B------:R-:W3:Y:S01]  /*4d40*/  LDG.E.64 R18, desc[UR16][R18.64] ;  /* 0x0000001012127981 */ /* 0x000ee2000c1e1b00 */
[----:B0-----:R-:W-:Y:S02]  /*4d50*/  UMOV UR6, UR5 ;  /* 0x0000000500067c82 */ /* 0x001fe40008000000 */
[----:B------:R-:W-:Y:S01]  /*4d60*/  IMAD.U32 R25, RZ, RZ, UR6 ;  /* 0x00000006ff197e24 */ /* 0x000fe2000f8e00ff */
[----:B--2---:R-:W-:-:S08]  /*4d70*/  DMUL R16, R16, R22 ;  /* 0x0000001610107228 */ /* 0x004fd00000000000 */
[----:B---3--:R-:W-:Y:S01]  /*4d80*/  DFMA R16, R20, R18, R16 ;  /* 0x000000121410722b */ /* 0x008fe20000000010 */
[----:B------:R-:W0:Y:S07]  /*4d90*/  LDC.64 R20, c[0x0][0x3a8] ;  /* 0x0000ea00ff147b82 */ /* 0x000e2e0000000a00 */
[----:B------:R-:W-:Y:S02]  /*4da0*/  DSETP.MAX.AND P0, P1, R16, UR4, PT ;  /* 0x0000000410007e2a */ /* 0x000fe4000b90f000 */
[----:B------:R-:W-:-:S02]  /*4db0*/  IMAD.MOV.U32 R24, RZ, RZ, R17 ;  /* 0x000000ffff187224 */ /* 0x000fc400078e0011 */
[----:B------:R-:W-:-:S03]  /*4dc0*/  IMAD.MOV.U32 R18, RZ, RZ, R16 ;  /* 0x000000ffff127224 */ /* 0x000fc600078e0010 */
[----:B------:R-:W-:Y:S02]  /*4dd0*/  FSEL R19, R24, UR6, P0 ;  /* 0x0000000618137c08 */ /* 0x000fe40008000000 */
[----:B------:R-:W-:Y:S02]  /*4de0*/  SEL R18, R18, UR4, P0 ;  /* 0x0000000412127c07 */ /* 0x000fe40008000000 */
[----:B------:R-:W-:-:S03]  /*4df0*/  ISETP.GE.AND P0, PT, R3, R2, PT ;  /* 0x000000020300720c */ /* 0x000fc60003f06270 */
[----:B------:R-:W-:Y:S02]  /*4e00*/  @P1 LOP3.LUT R19, R25, 0x80000, RZ, 0xfc, !PT ;  /* 0x0008000019131812 */ /* 0x000fe400078efcff */
[----:B------:R-:W-:Y:S02]  /*4e10*/  FSEL R18, R18, R16, !P0 ;  /* 0x0000001012127208 */ /* 0x000fe40004000000 */
[----:B------:R-:W-:Y:S02]  /*4e20*/  FSEL R19, R19, R17, !P0 ;  /* 0x0000001113137208 */ /* 0x000fe40004000000 */
[----:B------:R-:W-:-:S04]  /*4e30*/  IADD3 R17, PT, PT, R9, R28, RZ ;  /* 0x0000001c09117210 */ /* 0x000fc80007ffe0ff */
[----:B------:R-:W-:Y:S01]  /*4e40*/  DADD R18, RZ, R18 ;  /* 0x00000000ff127229 */ /* 0x000fe20000000012 */
[----:B0-----:R-:W-:-:S06]  /*4e50*/  IMAD.WIDE R16, R17, 0x8, R20 ;  /* 0x0000000811107825 */ /* 0x001fcc00078e0214 */
[----:B------:R2:W-:Y:S04]  /*4e60*/  STG.E.64 desc[UR16][R16.64], R18 ;  /* 0x0000001210007986 */ /* 0x0005e8000c101b10 */
.L_x_982:
[----:B------:R-:W3:Y:S01]  /*4e70*/  LDCU UR5, c[0x0][0x3cc] ;  /* 0x00007980ff0577ac */ /* 0x000ee20008000800 */
[----:B0-2---:R-:W0:Y:S01]  /*4e80*/  LDC.64 R16, c[0x0][0x3b0] ;  /* 0x0000ec00ff107b82 */ /* 0x005e220000000a00 */
[----:B------:R-:W3:Y:S02]  /*4e90*/  LDCU UR4, c[0x0][0x3c0] ;  /* 0x00007800ff0477ac */ /* 0x000ee40008000800 */
[----:B---3--:R-:W-:-:S06]  /*4ea0*/  UIMAD UR4, UR5, UR4, URZ ;  /* 0x00000004050472a4 */ /* 0x008fcc000f8e02ff */
[----:B------:R-:W-:-:S04]  /*4eb0*/  IMAD R9, R4, UR4, R3 ;  /* 0x0000000404097c24 */ /* 0x000fc8000f8e0203 */
[--C-:B------:R-:W-:Y:S02]  /*4ec0*/  IMAD R19, R6, UR5, R9.reuse ;  /* 0x0000000506137c24 */ /* 0x100fe4000f8e0209 */
[----:B------:R-:W-:Y:S02]  /*4ed0*/  IMAD R9, R7, UR5, R9 ;  /* 0x0000000507097c24 */ /* 0x000fe4000f8e0209 */
[----:B0-----:R-:W-:-:S04]  /*4ee0*/  IMAD.WIDE R18, R19, 0x8, R16 ;  /* 0x0000000813127825 */ /* 0x001fc800078e0210 */
[----:B------:R-:W-:Y:S02]  /*4ef0*/  IMAD.WIDE R16, R9, 0x8, R16 ;  /* 0x0000000809107825 */ /* 0x000fe400078e0210 */
[----:B------:R-:W2:Y:S04]  /*4f00*/  LDG.E.64 R18, desc[UR16][R18.64] ;  /* 0x0000001012127981 */ /* 0x000ea8000c1e1b00 */
[----:B------:R-:W3:Y:S01]  /*4f10*/  LDG.E.64 R16, desc[UR16][R16.64] ;  /* 0x0000001010107981 */ /* 0x000ee2000c1e1b00 */
[----:B-1----:R-:W0:Y:S08]  /*4f20*/  I2F.F64 R22, R7 ;  /* 0x0000000700167312 */ /* 0x002e300000201c00 */
[----:B------:R-:W1:Y:S01]  /*4f30*/  I2F.F64 R20, R6 ;  /* 0x0000000600147312 */ /* 0x000e620000201c00 */
[----:B0-----:R-:W-:-:S02]  /*4f40*/  DADD R22, R12, -R22 ;  /* 0x000000000c167229 */ /* 0x001fc40000000816 */
[----:B-1----:R-:W-:-:S06]  /*4f50*/  DADD R20, -R12, R20 ;  /* 0x000000000c147229 */ /* 0x002fcc0000000114 */
[----:B--2---:R-:W-:-:S08]  /*4f60*/  DMUL R12, R18, R22 ;  /* 0x00000016120c7228 */ /* 0x004fd00000000000 */
[----:B---3--:R-:W-:-:S07]  /*4f70*/  DFMA R12, R16, R20, R12 ;  /* 0x00000014100c722b */ /* 0x008fce000000000c */
[----:B------:R1:W-:Y:S04]  /*4f80*/  STG.E.64 desc[UR16][R14.64], R12 ;  /* 0x0000000c0e007986 */ /* 0x0003e8000c101b10 */
.L_x_981:
[----:B------:R-:W-:Y:S05]  /*4f90*/  BSYNC.RECONVERGENT B0 ;  /* 0x0000000000007941 */ /* 0x000fea0003800200 */
.L_x_980:
[----:B------:R-:W-:Y:S01]  /*4fa0*/  ISETP.NE.AND P0, PT, R4, R5, PT ;  /* 0x000000050400720c */ /* 0x000fe20003f05270 */
[----:B------:R-:W-:Y:S03]  /*4fb0*/  BSSY.RECONVERGENT B0, `(.L_x_987) ;  /* 0x00000de000007945 */ /* 0x000fe60003800200 */
[----:B------:R-:W-:-:S13]  /*4fc0*/  ISETP.NE.OR P0, PT, R7, R6, !P0 ;  /* 0x000000060700720c */ /* 0x000fda0004705670 */
[----:B------:R-:W-:Y:S05]  /*4fd0*/  @P0 BRA `(.L_x_988) ;  /* 0x0000000c006c0947 */ /* 0x000fea0003800000 */
[----:B------:R-:W2:Y:S02]  /*4fe0*/  LDCU UR10, c[0x0][0x3c8] ;  /* 0x00007900ff0a77ac */ /* 0x000ea40008000800 */
[----:B--2---:R-:W-:-:S09]  /*4ff0*/  UISETP.GE.AND UP0, UPT, UR10, 0x1, UPT ;  /* 0x000000010a00788c */ /* 0x004fd2000bf06270 */
[----:B------:R-:W-:Y:S05]  /*5000*/  BRA.U !UP0, `(.L_x_989) ;  /* 0x0000000d08187547 */ /* 0x000fea000b800000 */
[----:B------:R-:W2:Y:S01]  /*5010*/  LDC R18, c[0x0][0x3c8] ;  /* 0x0000f200ff127b82 */ /* 0x000ea20000000800 */
[----:B------:R-:W3:Y:S01]  /*5020*/  LDCU UR18, c[0x0][0x3cc] ;  /* 0x00007980ff1277ac */ /* 0x000ee20008000800 */
[----:B0-----:R-:W0:Y:S01]  /*5030*/  I2F.F64 R16, R5 ;  /* 0x0000000500107312 */ /* 0x001e220000201c00 */
[----:B------:R-:W4:Y:S01]  /*5040*/  LDCU UR11, c[0x0][0x3c0] ;  /* 0x00007800ff0b77ac */ /* 0x000f220008000800 */
[----:B------:R-:W-:-:S06]  /*5050*/  UISETP.GE.U32.AND UP0, UPT, UR10, 0x4, UPT ;  /* 0x000000040a00788c */ /* 0x000fcc000bf06070 */
[----:B-1----:R-:W1:Y:S01]  /*5060*/  I2F.F64 R12, R4 ;  /* 0x00000004000c7312 */ /* 0x002e620000201c00 */
[----:B0-----:R-:W-:Y:S01]  /*5070*/  DADD R16, -R10, R16 ;  /* 0x000000000a107229 */ /* 0x001fe20000000110 */
[----:B---3--:R-:W-:-:S04]  /*5080*/  UIMAD UR4, UR18, UR10, URZ ;  /* 0x0000000a120472a4 */ /* 0x008fc8000f8e02ff */
[----:B----4-:R-:W-:Y:S01]  /*5090*/  UIMAD UR9, UR4, UR11, URZ ;  /* 0x0000000b040972a4 */ /* 0x010fe2000f8e02ff */
[----:B--2---:R-:W-:Y:S01]  /*50a0*/  LOP3.LUT R9, R18, 0x3, RZ, 0xc0, !PT ;  /* 0x0000000312097812 */ /* 0x004fe200078ec0ff */
[----:B-1----:R-:W-:Y:S01]  /*50b0*/  DADD R12, R10, -R12 ;  /* 0x000000000a0c7229 */ /* 0x002fe2000000080c */
[----:B------:R-:W-:Y:S02]  /*50c0*/  UMOV UR4, URZ ;  /* 0x000000ff00047c82 */ /* 0x000fe40008000000 */
[----:B------:R-:W-:Y:S01]  /*50d0*/  ISETP.NE.AND P0, PT, R9, RZ, PT ;  /* 0x000000ff0900720c */ /* 0x000fe20003f05270 */
[----:B------:R-:W-:-:S12]  /*50e0*/  BRA.U !UP0, `(.L_x_990) ;  /* 0x00000005088c7547 */ /* 0x000fd8000b800000 */
[----:B------:R-:W0:Y:S01]  /*50f0*/  LDCU.128 UR12, c[0x0][0x3a0] ;  /* 0x00007400ff0c77ac */ /* 0x000e220008000c00 */
[--C-:B------:R-:W-:Y:S01]  /*5100*/  IMAD R20, R4, UR11, R7.reuse ;  /* 0x0000000b04147c24 */ /* 0x100fe2000f8e0207 */
        /* <DEDUP_REMOVED lines=16> */
.L_x_991:
[----:B------:R-:W-:-:S05]  /*5210*/  IMAD.WIDE R24, R19, 0x8, R20 ;  /* 0x0000000813187825 */ /* 0x000fca00078e0214 */
[----:B------:R-:W2:Y:S01]  /*5220*/  LDG.E.64 R30, desc[UR16][R24.64+-0x10] ;  /* 0xfffff010181e7981 */ /* 0x000ea2000c1e1b00 */
[----:B0-----:R-:W-:-:S05]  /*5230*/  IMAD.WIDE R22, R29, 0x8, R20 ;  /* 0x000000081d167825 */ /* 0x001fca00078e0214 */
[----:B------:R-:W3:Y:S01]  /*5240*/  LDG.E.64 R26, desc[UR16][R22.64+-0x10] ;  /* 0xfffff010161a7981 */ /* 0x000ee2000c1e1b00 */
[----:B------:R-:W-:Y:S02]  /*5250*/  UMOV UR10, UR7 ;  /* 0x00000007000a7c82 */ /* 0x000fe40008000000 */
[----:B------:R-:W-:Y:S01]  /*5260*/  IMAD.U32 R32, RZ, RZ, UR10 ;  /* 0x0000000aff207e24 */ /* 0x000fe2000f8e00ff */
        /* <DEDUP_REMOVED lines=23> */
[----:B------:R-:W-:Y:S01]  /*53e0*/  IMAD.MOV.U32 R34, RZ, RZ, R31 ;  /* 0x000000ffff227224 */ /* 0x000fe200078e001f */
[----:B0-----:R-:W-:-:S04]  /*53f0*/  MOV R32, R30 ;  /* 0x0000001e00207202 */ /* 0x001fc80000000f00 */
        /* <DEDUP_REMOVED lines=32> */
[----:B------:R-:W-:Y:S01]  /*5600*/  IADD3 R19, PT, PT, R19, 0x4, RZ ;  /* 0x0000000413137810 */ /* 0x000fe20007ffe0ff */
[----:B------:R-:W-:Y:S01]  /*5610*/  VIADD R29, R29, 0x4 ;  /* 0x000000041d1d7836 */ /* 0x000fe20000000000 */
[----:B------:R-:W-:Y:S01]  /*5620*/  UISETP.NE.AND UP0, UPT, UR11, URZ, UPT ;  /* 0x000000ff0b00728c */ /* 0x000fe2000bf05270 */
[----:B------:R-:W-:Y:S01]  /*5630*/  VIADD R28, R28, 0x4 ;  /* 0x000000041c1c7836 */ /* 0x000fe20000000000 */
        /* <DEDUP_REMOVED lines=10> */
[----:B------:R-:W-:-:S06]  /*56e0*/  FSEL R23, R25, R33, !P1 ;  /* 0x0000002119177208 */ /* 0x000fcc0004800000 */
[----:B------:R-:W-:-:S07]  /*56f0*/  DADD R22, RZ, R22 ;  /* 0x00000000ff167229 */ /* 0x000fce0000000016 */
[----:B------:R0:W-:Y:S01]  /*5700*/  STG.E.64 desc[UR16][R26.64+0x8], R22 ;  /* 0x000008161a007986 */ /* 0x0001e2000c101b10 */
[----:B------:R-:W-:Y:S05]  /*5710*/  BRA.U UP0, `(.L_x_991) ;  /* 0xfffffff900bc7547 */ /* 0x000fea000b83ffff */
.L_x_990:
[----:B------:R-:W-:Y:S02]  /*5720*/  IMAD R19, R4, UR9, RZ ;  /* 0x0000000904137c24 */ /* 0x000fe4000f8e02ff */
[----:B------:R-:W-:Y:S01]  /*5730*/  IMAD R24, R5, UR9, RZ ;  /* 0x0000000905187c24 */ /* 0x000fe2000f8e02ff */
[----:B------:R-:W-:Y:S06]  /*5740*/  @!P0 BRA `(.L_x_989) ;  /* 0x0000000400488947 */ /* 0x000fec0003800000 */
[----:B------:R-:W-:Y:S01]  /*5750*/  ISETP.NE.AND P1, PT, R9, 0x1, PT ;  /* 0x000000010900780c */ /* 0x000fe20003f25270 */
[C---:B------:R-:W-:Y:S01]  /*5760*/  IMAD R25, R18.reuse, UR18, RZ ;  /* 0x0000001212197c24 */ /* 0x040fe2000f8e02ff */
[----:B------:R-:W-:-:S03]  /*5770*/  LOP3.LUT R20, R18, 0x1, RZ, 0xc0, !PT ;  /* 0x0000000112147812 */ /* 0x000fc600078ec0ff */
[-C--:B------:R-:W-:Y:S01]  /*5780*/  IMAD R9, R0, R25.reuse, RZ ;  /* 0x0000001900097224 */ /* 0x080fe200078e02ff */
[----:B------:R-:W-:Y:S01]  /*5790*/  ISETP.NE.U32.AND P0, PT, R20, 0x1, PT ;  /* 0x000000011400780c */ /* 0x000fe20003f05070 */
[----:B------:R-:W-:-:S06]  /*57a0*/  IMAD R25, R7, R25, RZ ;  /* 0x0000001907197224 */ /* 0x000fcc00078e02ff */
[----:B------:R-:W-:Y:S06]  /*57b0*/  @!P1 BRA `(.L_x_992) ;  /* 0x0000000000b89947 */ /* 0x000fec0003800000 */
[----:B------:R-:W1:Y:S01]  /*57c0*/  LDC.64 R20, c[0x0][0x3a0] ;  /* 0x0000e800ff147b82 */ /* 0x000e620000000a00 */
[----:B------:R-:W-:Y:S01]  /*57d0*/  IMAD R32, R3, R18, UR4 ;  /* 0x0000000403207e24 */ /* 0x000fe2000f8e0212 */
[----:B------:R-:W2:Y:S03]  /*57e0*/  LDCU.64 UR6, c[0x0][0x3d0] ;  /* 0x00007a00ff0677ac */ /* 0x000ea60008000a00 */
[----:B0-----:R-:W-:-:S04]  /*57f0*/  IMAD.IADD R26, R25, 0x1, R32 ;  /* 0x00000001191a7824 */ /* 0x001fc800078e0220 */
[--C-:B------:R-:W-:Y:S02]  /*5800*/  IMAD.IADD R23, R24, 0x1, R26.reuse ;  /* 0x0000000118177824 */ /* 0x100fe400078e021a */
[----:B------:R-:W-:Y:S02]  /*5810*/  IMAD.IADD R29, R19, 0x1, R26 ;  /* 0x00000001131d7824 */ /* 0x000fe400078e021a */
[----:B-1----:R-:W-:-:S05]  /*5820*/  IMAD.WIDE R22, R23, 0x8, R20 ;  /* 0x0000000817167825 */ /* 0x002fca00078e0214 */
[----:B------:R-:W3:Y:S01]  /*5830*/  LDG.E.64 R26, desc[UR16][R22.64] ;  /* 0x00000010161a7981 */ /* 0x000ee2000c1e1b00 */
[----:B------:R-:W-:-:S05]  /*5840*/  IMAD.WIDE R20, R29, 0x8, R20 ;  /* 0x000000081d147825 */ /* 0x000fca00078e0214 */
[----:B------:R-:W4:Y:S01]  /*5850*/  LDG.E.64 R28, desc[UR16][R20.64] ;  /* 0x00000010141c7981 */ /* 0x000f22000c1e1b00 */
[----:B--2---:R-:W-:Y:S02]  /*5860*/  UMOV UR5, UR7 ;  /* 0x0000000700057c82 */ /* 0x004fe40008000000 */
[----:B------:R-:W-:Y:S01]  /*5870*/  MOV R33, UR5 ;  /* 0x0000000500217c02 */ /* 0x000fe20008000f00 */
[----:B---3--:R-:W-:-:S08]  /*5880*/  DMUL R26, R12, R26 ;  /* 0x0000001a0c1a7228 */ /* 0x008fd00000000000 */
[----:B----4-:R-:W-:Y:S02]  /*5890*/  DFMA R28, R16, R28, R26 ;  /* 0x0000001c101c722b */ /* 0x010fe4000000001a */
        /* <DEDUP_REMOVED lines=23> */
[----:B------:R-:W-:Y:S01]  /*5a10*/  MOV R32, R31 ;  /* 0x0000001f00207202 */ /* 0x000fe20000000f00 */
[----:B0-----:R-:W-:-:S03]  /*5a20*/  IMAD.MOV.U32 R28, RZ, RZ, R30 ;  /* 0x000000ffff1c7224 */ /* 0x001fc600078e001e */
[----:B------:R-:W-:Y:S02]  /*5a30*/  FSEL R23, R32, UR5, P2 ;  /* 0x0000000520177c08 */ /* 0x000fe40009000000 */
[----:B------:R-:W-:-:S04]  /*5a40*/  SEL R22, R28, UR6, P2 ;  /* 0x000000061c167c07 */ /* 0x000fc80009000000 */
[----:B------:R-:W-:Y:S02]  /*5a50*/  FSEL R20, R22, R30, !P1 ;  /* 0x0000001e16147208 */ /* 0x000fe40004800000 */
[----:B------:R-:W-:-:S04]  /*5a60*/  @P3 LOP3.LUT R23, R33, 0x80000, RZ, 0xfc, !PT ;  /* 0x0008000021173812 */ /* 0x000fc800078efcff */
[----:B------:R-:W-:-:S06]  /*5a70*/  FSEL R21, R23, R31, !P1 ;  /* 0x0000001f17157208 */ /* 0x000fcc0004800000 */
[----:B------:R-:W-:-:S07]  /*5a80*/  DADD R20, RZ, R20 ;  /* 0x00000000ff147229 */ /* 0x000fce0000000014 */
[----:B------:R1:W-:Y:S04]  /*5a90*/  STG.E.64 desc[UR16][R26.64+0x8], R20 ;  /* 0x000008141a007986 */ /* 0x0003e8000c101b10 */
.L_x_992:
[----:B------:R-:W-:Y:S05]  /*5aa0*/  @P0 BRA `(.L_x_989) ;  /* 0x0000000000700947 */ /* 0x000fea0003800000 */
[----:B0-----:R-:W0:Y:S01]  /*5ab0*/  LDC.64 R22, c[0x0][0x3a0] ;  /* 0x0000e800ff167b82 */ /* 0x001e220000000a00 */
[----:B-1----:R-:W-:Y:S01]  /*5ac0*/  IMAD R26, R3, R18, UR4 ;  /* 0x00000004031a7e24 */ /* 0x002fe2000f8e0212 */
[----:B------:R-:W1:Y:S03]  /*5ad0*/  LDCU.64 UR4, c[0x0][0x3d0] ;  /* 0x00007a00ff0477ac */ /* 0x000e660008000a00 */
[----:B------:R-:W-:-:S04]  /*5ae0*/  IMAD.IADD R25, R25, 0x1, R26 ;  /* 0x0000000119197824 */ /* 0x000fc800078e021a */
[--C-:B------:R-:W-:Y:S02]  /*5af0*/  IMAD.IADD R21, R24, 0x1, R25.reuse ;  /* 0x0000000118157824 */ /* 0x100fe400078e0219 */
[----:B------:R-:W-:Y:S02]  /*5b00*/  IMAD.IADD R19, R19, 0x1, R25 ;  /* 0x0000000113137824 */ /* 0x000fe400078e0219 */
[----:B0-----:R-:W-:-:S04]  /*5b10*/  IMAD.WIDE R20, R21, 0x8, R22 ;  /* 0x0000000815147825 */ /* 0x001fc800078e0216 */
[----:B------:R-:W-:Y:S02]  /*5b20*/  IMAD.WIDE R18, R19, 0x8, R22 ;  /* 0x0000000813127825 */ /* 0x000fe400078e0216 */
[----:B------:R-:W2:Y:S01]  /*5b30*/  LDG.E.64 R20, desc[UR16][R20.64] ;  /* 0x0000001014147981 */ /* 0x000ea2000c1e1b00 */
[----:B------:R-:W0:Y:S03]  /*5b40*/  LDC.64 R22, c[0x0][0x3a8] ;  /* 0x0000ea00ff167b82 */ /* 0x000e260000000a00 */
[----:B------:R-:W3:Y:S01]  /*5b50*/  LDG.E.64 R18, desc[UR16][R18.64] ;  /* 0x0000001012127981 */ /* 0x000ee2000c1e1b00 */
[----:B-1----:R-:W-:Y:S02]  /*5b60*/  UMOV UR6, UR5 ;  /* 0x0000000500067c82 */ /* 0x002fe40008000000 */
[----:B------:R-:W-:Y:S01]  /*5b70*/  MOV R24, UR6 ;  /* 0x0000000600187c02 */ /* 0x000fe20008000f00 */
        /* <DEDUP_REMOVED lines=15> */
.L_x_989:
[----:B------:R-:W3:Y:S01]  /*5c70*/  LDCU UR5, c[0x0][0x3cc] ;  /* 0x00007980ff0577ac */ /* 0x000ee20008000800 */
[----:B-12---:R-:W1:Y:S01]  /*5c80*/  LDC.64 R12, c[0x0][0x3b0] ;  /* 0x0000ec00ff0c7b82 */ /* 0x006e620000000a00 */
[----:B------:R-:W2:Y:S01]  /*5c90*/  LDCU UR4, c[0x0][0x3c0] ;  /* 0x00007800ff0477ac */ /* 0x000ea20008000800 */
[----:B---3--:R-:W-:Y:S01]  /*5ca0*/  IMAD R9, R7, UR5, R3 ;  /* 0x0000000507097c24 */ /* 0x008fe2000f8e0203 */
[----:B--2---:R-:W-:-:S06]  /*5cb0*/  UIMAD UR4, UR5, UR4, URZ ;  /* 0x00000004050472a4 */ /* 0x004fcc000f8e02ff */
[--C-:B0-----:R-:W-:Y:S02]  /*5cc0*/  IMAD R23, R5, UR4, R9.reuse ;  /* 0x0000000405177c24 */ /* 0x101fe4000f8e0209 */
[----:B------:R-:W-:Y:S02]  /*5cd0*/  IMAD R19, R4, UR4, R9 ;  /* 0x0000000404137c24 */ /* 0x000fe4000f8e0209 */
[----:B-1----:R-:W-:-:S05]  /*5ce0*/  IMAD.WIDE R22, R23, 0x8, R12 ;  /* 0x0000000817167825 */ /* 0x002fca00078e020c */
[----:B------:R-:W2:Y:S01]  /*5cf0*/  LDG.E.64 R16, desc[UR16][R22.64] ;  /* 0x0000001016107981 */ /* 0x000ea2000c1e1b00 */
[----:B------:R-:W-:-:S05]  /*5d00*/  IMAD.WIDE R18, R19, 0x8, R12 ;  /* 0x0000000813127825 */ /* 0x000fca00078e020c */
[----:B------:R-:W3:Y:S01]  /*5d10*/  LDG.E.64 R12, desc[UR16][R18.64] ;  /* 0x00000010120c7981 */ /* 0x000ee2000c1e1b00 */
[----:B------:R-:W0:Y:S08]  /*5d20*/  I2F.F64 R24, R4 ;  /* 0x0000000400187312 */ /* 0x000e300000201c00 */
[----:B------:R-:W1:Y:S01]  /*5d30*/  I2F.F64 R20, R5 ;  /* 0x0000000500147312 */ /* 0x000e620000201c00 */
[----:B0-----:R-:W-:-:S02]  /*5d40*/  DADD R24, R10, -R24 ;  /* 0x000000000a187229 */ /* 0x001fc40000000818 */
[----:B-1----:R-:W-:-:S06]  /*5d50*/  DADD R20, -R10, R20 ;  /* 0x000000000a147229 */ /* 0x002fcc0000000114 */
[----:B--2---:R-:W-:-:S08]  /*5d60*/  DMUL R16, R16, R24 ;  /* 0x0000001810107228 */ /* 0x004fd00000000000 */
[----:B---3--:R-:W-:-:S07]  /*5d70*/  DFMA R12, R12, R20, R16 ;  /* 0x000000140c0c722b */ /* 0x008fce0000000010 */
[----:B------:R2:W-:Y:S04]  /*5d80*/  STG.E.64 desc[UR16][R14.64], R12 ;  /* 0x0000000c0e007986 */ /* 0x0005e8000c101b10 */
.L_x_988:
[----:B------:R-:W-:Y:S05]  /*5d90*/  BSYNC.RECONVERGENT B0 ;  /* 0x0000000000007941 */ /* 0x000fea0003800200 */
.L_x_987:
[----:B------:R-:W-:-:S04]  /*5da0*/  ISETP.NE.AND P0, PT, R7, R6, PT ;  /* 0x000000060700720c */ /* 0x000fc80003f05270 */
[----:B------:R-:W-:-:S13]  /*5db0*/  ISETP.NE.OR P0, PT, R4, R5, P0 ;  /* 0x000000050400720c */ /* 0x000fda0000705670 */
[----:B------:R-:W-:Y:S05]  /*5dc0*/  @P0 EXIT ;  /* 0x000000000000094d */ /* 0x000fea0003800000 */
[----:B------:R-:W3:Y:S01]  /*5dd0*/  LDCU UR12, c[0x0][0x3c8] ;  /* 0x00007900ff0c77ac */ /* 0x000ee20008000800 */
[----:B------:R-:W4:Y:S01]  /*5de0*/  LDCU UR18, c[0x0][0x3cc] ;  /* 0x00007980ff1277ac */ /* 0x000f220008000800 */
[----:B---3--:R-:W-:-:S09]  /*5df0*/  UISETP.GE.AND UP0, UPT, UR12, 0x1, UPT ;  /* 0x000000010c00788c */ /* 0x008fd2000bf06270 */
[----:B----4-:R-:W-:Y:S05]  /*5e00*/  BRA.U !UP0, `(.L_x_993) ;  /* 0x0000001108647547 */ /* 0x010fea000b800000 */
[----:B------:R-:W1:Y:S01]  /*5e10*/  LDCU UR4, c[0x0][0x3c0] ;  /* 0x00007800ff0477ac */ /* 0x000e620008000800 */
[----:B------:R-:W-:Y:S01]  /*5e20*/  IMAD.MOV.U32 R6, RZ, RZ, RZ ;  /* 0x000000ffff067224 */ /* 0x000fe200078e00ff */
[----:B------:R-:W-:Y:S02]  /*5e30*/  UISETP.GE.U32.AND UP1, UPT, UR12, 0x8, UPT ;  /* 0x000000080c00788c */ /* 0x000fe4000bf26070 */
[----:B------:R-:W-:Y:S02]  /*5e40*/  ULOP3.LUT UR14, UR12, 0x7, URZ, 0xc0, !UPT ;  /* 0x000000070c0e7892 */ /* 0x000fe4000f8ec0ff */
[----:B------:R-:W-:Y:S02]  /*5e50*/  UIMAD UR13, UR18, UR12, URZ ;  /* 0x0000000c120d72a4 */ /* 0x000fe4000f8e02ff */
[----:B------:R-:W-:Y:S01]  /*5e60*/  UISETP.NE.AND UP0, UPT, UR14, URZ, UPT ;  /* 0x000000ff0e00728c */ /* 0x000fe2000bf05270 */
[----:B-12---:R-:W-:Y:S02]  /*5e70*/  IMAD R12, R4, UR4, R7 ;  /* 0x00000004040c7c24 */ /* 0x006fe4000f8e0207 */
[----:B------:R-:W-:Y:S08]  /*5e80*/  BRA.U !UP1, `(.L_x_994) ;  /* 0x0000000909207547 */ /* 0x000ff0000b800000 */
[----:B------:R-:W1:Y:S01]  /*5e90*/  LDCU.128 UR8, c[0x0][0x3a0] ;  /* 0x00007400ff0877ac */ /* 0x000e620008000c00 */
[----:B------:R-:W-:Y:S01]  /*5ea0*/  IMAD R5, R12, UR18, R3 ;  /* 0x000000120c057c24 */ /* 0x000fe2000f8e0203 */
[----:B------:R-:W-:Y:S01]  /*5eb0*/  ISETP.GE.AND P0, PT, R3, R2, PT ;  /* 0x000000020300720c */ /* 0x000fe20003f06270 */
[----:B------:R-:W-:Y:S01]  /*5ec0*/  IMAD R13, R8, UR12, RZ ;  /* 0x0000000c080d7c24 */ /* 0x000fe2000f8e02ff */
[----:B------:R-:W-:Y:S02]  /*5ed0*/  ULOP3.LUT UR15, UR12, 0x7ffffff8, URZ, 0xc0, !UPT ;  /* 0x7ffffff80c0f7892 */ /* 0x000fe4000f8ec0ff */
[----:B------:R-:W-:Y:S01]  /*5ee0*/  IMAD R5, R5, UR12, RZ ;  /* 0x0000000c05057c24 */ /* 0x000fe2000f8e02ff */
[----:B------:R-:W2:Y:S03]  /*5ef0*/  LDCU.64 UR4, c[0x0][0x3d0] ;  /* 0x00007a00ff0477ac */ /* 0x000ea60008000a00 */
[----:B------:R-:W-:Y:S01]  /*5f00*/  MOV R6, UR15 ;  /* 0x0000000f00067c02 */ /* 0x000fe20008000f00 */
[----:B-1----:R-:W-:-:S02]  /*5f10*/  UIADD3 UR6, UP1, UPT, UR10, 0x20, URZ ;  /* 0x000000200a067890 */ /* 0x002fc4000ff3e0ff */
[----:B------:R-:W-:Y:S02]  /*5f20*/  UIADD3 UR8, UP2, UPT, UR8, 0x20, URZ ;  /* 0x0000002008087890 */ /* 0x000fe4000ff5e0ff */
[----:B------:R-:W-:Y:S02]  /*5f30*/  UIADD3.X UR7, UPT, UPT, URZ, UR11, URZ, UP1, !UPT ;  /* 0x0000000bff077290 */ /* 0x000fe40008ffe4ff */
[----:B------:R-:W-:Y:S02]  /*5f40*/  UIADD3.X UR9, UPT, UPT, URZ, UR9, URZ, UP2, !UPT ;  /* 0x00000009ff097290 */ /* 0x000fe400097fe4ff */
[----:B--2---:R-:W-:-:S12]  /*5f50*/  UIADD3 UR11, UPT, UPT, -UR15, URZ, URZ ;  /* 0x000000ff0f0b7290 */ /* 0x004fd8000fffe1ff */
.L_x_995:
[----:B-1----:R-:W-:Y:S02]  /*5f60*/  IMAD.U32 R8, RZ, RZ, UR8 ;  /* 0x00000008ff087e24 */ /* 0x002fe4000f8e00ff */
[----:B------:R-:W-:Y:S02]  /*5f70*/  IMAD.U32 R9, RZ, RZ, UR9 ;  /* 0x00000009ff097e24 */ /* 0x000fe4000f8e00ff */
[----:B------:R-:W-:-:S05]  /*5f80*/  IMAD.WIDE R8, R5, 0x8, R8 ;  /* 0x0000000805087825 */ /* 0x000fca00078e0208 */
[----:B------:R-:W2:Y:S01]  /*5f90*/  LDG.E.64 R10, desc[UR16][R8.64+-0x20] ;  /* 0xffffe010080a7981 */ /* 0x000ea2000c1e1b00 */
[----:B------:R-:W-:Y:S02]  /*5fa0*/  UMOV UR10, UR5 ;  /* 0x00000005000a7c82 */ /* 0x000fe40008000000 */
[----:B------:R-:W-:Y:S01]  /*5fb0*/  IMAD.U32 R18, RZ, RZ, UR10 ;  /* 0x0000000aff127e24 */ /* 0x000fe2000f8e00ff */
[----:B--2---:R-:W-:Y:S01]  /*5fc0*/  DSETP.MAX.AND P1, P2, R10, UR4, PT ;  /* 0x000000040a007e2a */ /* 0x004fe2000ba2f000 */
[----:B0-----:R-:W-:-:S05]  /*5fd0*/  IMAD.MOV.U32 R16, RZ, RZ, R11 ;  /* 0x000000ffff107224 */ /* 0x001fca00078e000b */
        /* <DEDUP_REMOVED lines=12> */
[----:B------:R-:W2:Y:S01]  /*60a0*/  LDG.E.64 R18, desc[UR16][R8.64+-0x18] ;  /* 0xffffe81008127981 */ /* 0x000ea2000c1e1b00 */
[----:B------:R-:W-:Y:S02]  /*60b0*/  UMOV UR10, UR5 ;  /* 0x00000005000a7c82 */ /* 0x000fe40008000000 */
[----:B------:R-:W-:Y:S01]  /*60c0*/  IMAD.U32 R22, RZ, RZ, UR10 ;  /* 0x0000000aff167e24 */ /* 0x000fe2000f8e00ff */
[----:B--2---:R-:W-:Y:S01]  /*60d0*/  DSETP.MAX.AND P1, P2, R18, UR4, PT ;  /* 0x0000000412007e2a */ /* 0x004fe2000ba2f000 */
[----:B------:R-:W-:-:S05]  /*60e0*/  IMAD.MOV.U32 R20, RZ, RZ, R19 ;  /* 0x000000ffff147224 */ /* 0x000fca00078e0013 */
[----:B------:R-:W-:Y:S01]  /*60f0*/  FSEL R21, R20, UR10, P1 ;  /* 0x0000000a14157c08 */ /* 0x000fe20008800000 */
[----:B------:R-:W-:Y:S01]  /*6100*/  UMOV UR10, UR4 ;  /* 0x00000004000a7c82 */ /* 0x000fe20008000000 */
[----:B------:R-:W-:-:S04]  /*6110*/  MOV R20, R18 ;  /* 0x0000001200147202 */ /* 0x000fc80000000f00 */
[----:B------:R-:W-:Y:S02]  /*6120*/  SEL R20, R20, UR10, P1 ;  /* 0x0000000a14147c07 */ /* 0x000fe40008800000 */
[----:B------:R-:W-:Y:S02]  /*6130*/  @P2 LOP3.LUT R21, R22, 0x80000, RZ, 0xfc, !PT ;  /* 0x0008000016152812 */ /* 0x000fe400078efcff */
[----:B0-----:R-:W-:Y:S02]  /*6140*/  FSEL R16, R20, R18, !P0 ;  /* 0x0000001214107208 */ /* 0x001fe40004000000 */
[----:B------:R-:W-:-:S06]  /*6150*/  FSEL R17, R21, R19, !P0 ;  /* 0x0000001315117208 */ /* 0x000fcc0004000000 */
        /* <DEDUP_REMOVED lines=8> */
[----:B------:R-:W-:Y:S01]  /*61e0*/  IMAD.MOV.U32 R20, RZ, RZ, R18 ;  /* 0x000000ffff147224 */ /* 0x000fe200078e0012 */
[----:B------:R-:W-:-:S04]  /*61f0*/  UMOV UR10, UR4 ;  /* 0x00000004000a7c82 */ /* 0x000fc80008000000 */
        /* <DEDUP_REMOVED lines=10> */
[----:B------:R-:W-:-:S05]  /*62a0*/  MOV R20, R19 ;  /* 0x0000001300147202 */ /* 0x000fca0000000f00 */
        /* <DEDUP_REMOVED lines=25> */
[----:B------:R-:W-:Y:S01]  /*6440*/  MOV R22, UR10 ;  /* 0x0000000a00167c02 */ /* 0x000fe20008000f00 */
        /* <DEDUP_REMOVED lines=26> */
[----:B------:R-:W-:Y:S01]  /*65f0*/  UMOV UR10, UR5 ;  /* 0x00000005000a7c82 */ /* 0x000fe20008000000 */
[----:B------:R-:W-:Y:S01]  /*6600*/  UIADD3 UR11, UPT, UPT, UR11, 0x8, URZ ;  /* 0x000000080b0b7890 */ /* 0x000fe2000fffe0ff */
[----:B------:R-:W-:Y:S01]  /*6610*/  IMAD.U32 R20, RZ, RZ, UR10 ;  /* 0x0000000aff147e24 */ /* 0x000fe2000f8e00ff */
[----:B------:R-:W-:Y:S01]  /*6620*/  IADD3 R5, PT, PT, R5, 0x8, RZ ;  /* 0x0000000805057810 */ /* 0x000fe20007ffe0ff */
[----:B------:R-:W-:Y:S01]  /*6630*/  VIADD R13, R13, 0x8 ;  /* 0x000000080d0d7836 */ /* 0x000fe20000000000 */
[----:B------:R-:W-:Y:S01]  /*6640*/  UISETP.NE.AND UP1, UPT, UR11, URZ, UPT ;  /* 0x000000ff0b00728c */ /* 0x000fe2000bf25270 */
[----:B--2---:R-:W-:Y:S01]  /*6650*/  DSETP.MAX.AND P1, P2, R8, UR4, PT ;  /* 0x0000000408007e2a */ /* 0x004fe2000ba2f000 */
        /* <DEDUP_REMOVED lines=9> */
[----:B------:R1:W-:Y:S01]  /*66f0*/  STG.E.64 desc[UR16][R10.64+0x18], R8 ;  /* 0x000018080a007986 */ /* 0x0003e2000c101b10 */
[----:B------:R-:W-:Y:S05]  /*6700*/  BRA.U UP1, `(.L_x_995) ;  /* 0xfffffff901147547 */ /* 0x000fea000b83ffff */
.L_x_994:
[----:B------:R-:W-:Y:S02]  /*6710*/  IMAD R0, R0, UR13, RZ ;  /* 0x0000000d00007c24 */ /* 0x000fe4000f8e02ff */
[----:B------:R-:W-:Y:S01]  /*6720*/  IMAD R12, R12, UR13, RZ ;  /* 0x0000000d0c0c7c24 */ /* 0x000fe2000f8e02ff */
[----:B------:R-:W-:Y:S06]  /*6730*/  BRA.U !UP0, `(.L_x_993) ;  /* 0x0000000908187547 */ /* 0x000fec000b800000 */
[----:B------:R-:W-:Y:S02]  /*6740*/  UISETP.GE.U32.AND UP0, UPT, UR14, 0x4, UPT ;  /* 0x000000040e00788c */ /* 0x000fe4000bf06070 */
[----:B------:R-:W-:-:S04]  /*6750*/  ULOP3.LUT UR7, UR12, 0x3, URZ, 0xc0, !UPT ;  /* 0x000000030c077892 */ /* 0x000fc8000f8ec0ff */
[----:B------:R-:W-:-:S03]  /*6760*/  UISETP.NE.AND UP1, UPT, UR7, URZ, UPT ;  /* 0x000000ff0700728c */ /* 0x000fc6000bf25270 */
[----:B------:R-:W-:Y:S08]  /*6770*/  BRA.U !UP0, `(.L_x_996) ;  /* 0x0000000508047547 */ /* 0x000ff0000b800000 */
[----:B-1----:R-:W1:Y:S01]  /*6780*/  LDC.64 R8, c[0x0][0x3a0] ;  /* 0x0000e800ff087b82 */ /* 0x002e620000000a00 */
[----:B------:R-:W-:Y:S01]  /*6790*/  IMAD R5, R3, UR12, R6 ;  /* 0x0000000c03057c24 */ /* 0x000fe2000f8e0206 */
[----:B------:R-:W2:Y:S03]  /*67a0*/  LDCU.64 UR4, c[0x0][0x3d0] ;  /* 0x00007a00ff0477ac */ /* 0x000ea60008000a00 */
[----:B------:R-:W-:-:S03]  /*67b0*/  IMAD.IADD R11, R12, 0x1, R5 ;  /* 0x000000010c0b7824 */ /* 0x000fc600078e0205 */
[----:B------:R-:W3:Y:S01]  /*67c0*/  LDC.64 R18, c[0x0][0x3a8] ;  /* 0x0000ea00ff127b82 */ /* 0x000ee20000000a00 */
[----:B-1----:R-:W-:-:S05]  /*67d0*/  IMAD.WIDE R8, R11, 0x8, R8 ;  /* 0x000000080b087825 */ /* 0x002fca00078e0208 */
[----:B------:R-:W4:Y:S01]  /*67e0*/  LDG.E.64 R10, desc[UR16][R8.64] ;  /* 0x00000010080a7981 */ /* 0x000f22000c1e1b00 */
[----:B--2---:R-:W-:Y:S02]  /*67f0*/  UMOV UR6, UR5 ;  /* 0x0000000500067c82 */ /* 0x004fe40008000000 */
[----:B------:R-:W-:Y:S01]  /*6800*/  IMAD.U32 R20, RZ, RZ, UR6 ;  /* 0x00000006ff147e24 */ /* 0x000fe2000f8e00ff */
[----:B----4-:R-:W-:Y:S01]  /*6810*/  DSETP.MAX.AND P0, P1, R10, UR4, PT ;  /* 0x000000040a007e2a */ /* 0x010fe2000b90f000 */
[----:B------:R-:W-:-:S05]  /*6820*/  IMAD.MOV.U32 R13, RZ, RZ, R11 ;  /* 0x000000ffff0d7224 */ /* 0x000fca00078e000b */
[----:B0-----:R-:W-:Y:S01]  /*6830*/  FSEL R17, R13, UR6, P0 ;  /* 0x000000060d117c08 */ /* 0x001fe20008000000 */
[----:B------:R-:W-:Y:S01]  /*6840*/  IMAD.MOV.U32 R13, RZ, RZ, R10 ;  /* 0x000000ffff0d7224 */ /* 0x000fe200078e000a */
[----:B------:R-:W-:-:S04]  /*6850*/  UMOV UR6, UR4 ;  /* 0x0000000400067c82 */ /* 0x000fc80008000000 */
[----:B------:R-:W-:Y:S02]  /*6860*/  SEL R16, R13, UR6, P0 ;  /* 0x000000060d107c07 */ /* 0x000fe40008000000 */
[----:B------:R-:W-:Y:S02]  /*6870*/  @P1 LOP3.LUT R17, R20, 0x80000, RZ, 0xfc, !PT ;  /* 0x0008000014111812 */ /* 0x000fe400078efcff */
[----:B------:R-:W-:-:S04]  /*6880*/  ISETP.GE.AND P0, PT, R3, R2, PT ;  /* 0x000000020300720c */ /* 0x000fc80003f06270 */
[----:B------:R-:W-:Y:S02]  /*6890*/  FSEL R16, R16, R10, !P0 ;  /* 0x0000000a10107208 */ /* 0x000fe40004000000 */
[----:B------:R-:W-:Y:S02]  /*68a0*/  FSEL R17, R17, R11, !P0 ;  /* 0x0000000b11117208 */ /* 0x000fe40004000000 */
[----:B------:R-:W-:-:S04]  /*68b0*/  IADD3 R11, PT, PT, R0, R5, RZ ;  /* 0x00000005000b7210 */ /* 0x000fc80007ffe0ff */
[----:B------:R-:W-:Y:S01]  /*68c0*/  DADD R16, RZ, R16 ;  /* 0x00000000ff107229 */ /* 0x000fe20000000010 */
[----:B---3--:R-:W-:-:S06]  /*68d0*/  IMAD.WIDE R10, R11, 0x8, R18 ;  /* 0x000000080b0a7825 */ /* 0x008fcc00078e0212 */
        /* <DEDUP_REMOVED lines=29> */
[----:B------:R-:W3:Y:S01]  /*6ab0*/  LDG.E.64 R8, desc[UR16][R8.64+0x18] ;  /* 0x0000181008087981 */ /* 0x000ee2000c1e1b00 */
[----:B------:R-:W-:Y:S01]  /*6ac0*/  UMOV UR6, UR5 ;  /* 0x0000000500067c82 */ /* 0x000fe20008000000 */
[----:B------:R-:W-:Y:S01]  /*6ad0*/  IADD3 R6, PT, PT, R6, 0x4, RZ ;  /* 0x0000000406067810 */ /* 0x000fe20007ffe0ff */
[----:B------:R-:W-:Y:S01]  /*6ae0*/  IMAD.U32 R13, RZ, RZ, UR6 ;  /* 0x00000006ff0d7e24 */ /* 0x000fe2000f8e00ff */
[----:B---3--:R-:W-:Y:S01]  /*6af0*/  DSETP.MAX.AND P1, P2, R8, UR4, PT ;  /* 0x0000000408007e2a */ /* 0x008fe2000ba2f000 */
        /* <DEDUP_REMOVED lines=9> */
.L_x_996:
[----:B------:R-:W-:Y:S05]  /*6b90*/  BRA.U !UP1, `(.L_x_993) ;  /* 0x0000000509007547 */ /* 0x000fea000b800000 */
[----:B------:R-:W-:Y:S02]  /*6ba0*/  UISETP.NE.AND UP0, UPT, UR7, 0x1, UPT ;  /* 0x000000010700788c */ /* 0x000fe4000bf05270 */
[----:B------:R-:W-:-:S04]  /*6bb0*/  ULOP3.LUT UR4, UR12, 0x1, URZ, 0xc0, !UPT ;  /* 0x000000010c047892 */ /* 0x000fc8000f8ec0ff */
[----:B------:R-:W-:-:S03]  /*6bc0*/  UISETP.NE.U32.AND UP1, UPT, UR4, 0x1, UPT ;  /* 0x000000010400788c */ /* 0x000fc6000bf25070 */
[----:B------:R-:W-:Y:S08]  /*6bd0*/  BRA.U !UP0, `(.L_x_997) ;  /* 0x0000000108947547 */ /* 0x000ff0000b800000 */
[----:B-12---:R-:W1:Y:S01]  /*6be0*/  LDC.64 R8, c[0x0][0x3a0] ;  /* 0x0000e800ff087b82 */ /* 0x006e620000000a00 */
[----:B------:R-:W-:Y:S01]  /*6bf0*/  IMAD R5, R3, UR12, R6 ;  /* 0x0000000c03057c24 */ /* 0x000fe2000f8e0206 */
[----:B------:R-:W2:Y:S03]  /*6c00*/  LDCU.64 UR4, c[0x0][0x3d0] ;  /* 0x00007a00ff0477ac */ /* 0x000ea60008000a00 */
[----:B------:R-:W-:-:S03]  /*6c10*/  IMAD.IADD R19, R12, 0x1, R5 ;  /* 0x000000010c137824 */ /* 0x000fc600078e0205 */
[----:B0-----:R-:W0:Y:S01]  /*6c20*/  LDC.64 R16, c[0x0][0x3a8] ;  /* 0x0000ea00ff107b82 */ /* 0x001e220000000a00 */
[----:B-1----:R-:W-:-:S05]  /*6c30*/  IMAD.WIDE R18, R19, 0x8, R8 ;  /* 0x0000000813127825 */ /* 0x002fca00078e0208 */
[----:B------:R-:W3:Y:S01]  /*6c40*/  LDG.E.64 R8, desc[UR16][R18.64] ;  /* 0x0000001012087981 */ /* 0x000ee2000c1e1b00 */
[----:B--2---:R-:W-:Y:S01]  /*6c50*/  UMOV UR6, UR5 ;  /* 0x0000000500067c82 */ /* 0x004fe20008000000 */
[----:B------:R-:W-:Y:S01]  /*6c60*/  IADD3 R21, PT, PT, R0, R5, RZ ;  /* 0x0000000500157210 */ /* 0x000fe20007ffe0ff */
[----:B------:R-:W-:-:S04]  /*6c70*/  IMAD.U32 R13, RZ, RZ, UR6 ;  /* 0x00000006ff0d7e24 */ /* 0x000fc8000f8e00ff */
[----:B0-----:R-:W-:Y:S01]  /*6c80*/  IMAD.WIDE R20, R21, 0x8, R16 ;  /* 0x0000000815147825 */ /* 0x001fe200078e0210 */
[----:B---3--:R-:W-:-:S03]  /*6c90*/  DSETP.MAX.AND P0, P1, R8, UR4, PT ;  /* 0x0000000408007e2a */ /* 0x008fc6000b90f000 */
        /* <DEDUP_REMOVED lines=8> */
[----:B------:R-:W-:-:S06]  /*6d20*/  FSEL R9, R11, R9, !P0 ;  /* 0x000000090b097208 */ /* 0x000fcc0004000000 */
[----:B------:R-:W-:-:S07]  /*6d30*/  DADD R8, RZ, R8 ;  /* 0x00000000ff087229 */ /* 0x000fce0000000008 */
[----:B------:R0:W-:Y:S04]  /*6d40*/  STG.E.64 desc[UR16][R20.64], R8 ;  /* 0x0000000814007986 */ /* 0x0001e8000c101b10 */
[----:B------:R-:W2:Y:S01]  /*6d50*/  LDG.E.64 R10, desc[UR16][R18.64+0x8] ;  /* 0x00000810120a7981 */ /* 0x000ea2000c1e1b00 */
[----:B------:R-:W-:Y:S01]  /*6d60*/  UMOV UR6, UR5 ;  /* 0x0000000500067c82 */ /* 0x000fe20008000000 */
[----:B------:R-:W-:Y:S02]  /*6d70*/  VIADD R6, R6, 0x2 ;  /* 0x0000000206067836 */ /* 0x000fe40000000000 */
[----:B------:R-:W-:Y:S01]  /*6d80*/  IMAD.U32 R13, RZ, RZ, UR6 ;  /* 0x00000006ff0d7e24 */ /* 0x000fe2000f8e00ff */
[----:B--2---:R-:W-:Y:S01]  /*6d90*/  DSETP.MAX.AND P1, P2, R10, UR4, PT ;  /* 0x000000040a007e2a */ /* 0x004fe2000ba2f000 */
[----:B------:R-:W-:-:S05]  /*6da0*/  IMAD.MOV.U32 R5, RZ, RZ, R11 ;  /* 0x000000ffff057224 */ /* 0x000fca00078e000b */
[----:B------:R-:W-:Y:S01]  /*6db0*/  FSEL R17, R5, UR6, P1 ;  /* 0x0000000605117c08 */ /* 0x000fe20008800000 */
[----:B------:R-:W-:-:S05]  /*6dc0*/  IMAD.MOV.U32 R5, RZ, RZ, R10 ;  /* 0x000000ffff057224 */ /* 0x000fca00078e000a */
[----:B------:R-:W-:Y:S02]  /*6dd0*/  SEL R16, R5, UR4, P1 ;  /* 0x0000000405107c07 */ /* 0x000fe40008800000 */
[----:B------:R-:W-:Y:S02]  /*6de0*/  @P2 LOP3.LUT R17, R13, 0x80000, RZ, 0xfc, !PT ;  /* 0x000800000d112812 */ /* 0x000fe400078efcff */
[----:B0-----:R-:W-:Y:S02]  /*6df0*/  FSEL R8, R16, R10, !P0 ;  /* 0x0000000a10087208 */ /* 0x001fe40004000000 */
[----:B------:R-:W-:-:S06]  /*6e00*/  FSEL R9, R17, R11, !P0 ;  /* 0x0000000b11097208 */ /* 0x000fcc0004000000 */
[----:B------:R-:W-:-:S07]  /*6e10*/  DADD R8, RZ, R8 ;  /* 0x00000000ff087229 */ /* 0x000fce0000000008 */
[----:B------:R3:W-:Y:S04]  /*6e20*/  STG.E.64 desc[UR16][R20.64+0x8], R8 ;  /* 0x0000080814007986 */ /* 0x0007e8000c101b10 */
.L_x_997:
[----:B------:R-:W-:Y:S05]  /*6e30*/  BRA.U UP1, `(.L_x_993) ;  /* 0x0000000101587547 */ /* 0x000fea000b800000 */
[----:B-123--:R-:W1:Y:S01]  /*6e40*/  LDC.64 R8, c[0x0][0x3a0] ;  /* 0x0000e800ff087b82 */ /* 0x00ee620000000a00 */
[----:B------:R-:W-:Y:S01]  /*6e50*/  IMAD R5, R3, UR12, R6 ;  /* 0x0000000c03057c24 */ /* 0x000fe2000f8e0206 */
[----:B------:R-:W2:Y:S04]  /*6e60*/  LDCU.64 UR4, c[0x0][0x3d0] ;  /* 0x00007a00ff0477ac */ /* 0x000ea80008000a00 */
[----:B------:R-:W-:Y:S02]  /*6e70*/  IADD3 R11, PT, PT, R12, R5, RZ ;  /* 0x000000050c0b7210 */ /* 0x000fe40007ffe0ff */
[----:B------:R-:W3:Y:S03]  /*6e80*/  LDC.64 R12, c[0x0][0x3a8] ;  /* 0x0000ea00ff0c7b82 */ /* 0x000ee60000000a00 */
[----:B-1----:R-:W-:-:S06]  /*6e90*/  IMAD.WIDE R8, R11, 0x8, R8 ;  /* 0x000000080b087825 */ /* 0x002fcc00078e0208 */
[----:B------:R-:W4:Y:S01]  /*6ea0*/  LDG.E.64 R8, desc[UR16][R8.64] ;  /* 0x0000001008087981 */ /* 0x000f22000c1e1b00 */
[----:B--2---:R-:W-:Y:S02]  /*6eb0*/  UMOV UR6, UR5 ;  /* 0x0000000500067c82 */ /* 0x004fe40008000000 */
[----:B0-----:R-:W-:Y:S01]  /*6ec0*/  IMAD.U32 R16, RZ, RZ, UR6 ;  /* 0x00000006ff107e24 */ /* 0x001fe2000f8e00ff */
[----:B----4-:R-:W-:Y:S01]  /*6ed0*/  DSETP.MAX.AND P0, P1, R8, UR4, PT ;  /* 0x0000000408007e2a */ /* 0x010fe2000b90f000 */
        /* <DEDUP_REMOVED lines=9> */
[----:B---3--:R-:W-:Y:S01]  /*6f70*/  IMAD.WIDE R8, R9, 0x8, R12 ;  /* 0x0000000809087825 */ /* 0x008fe200078e020c */
[----:B------:R-:W-:-:S07]  /*6f80*/  DADD R10, RZ, R10 ;  /* 0x00000000ff0a7229 */ /* 0x000fce000000000a */
[----:B------:R4:W-:Y:S04]  /*6f90*/  STG.E.64 desc[UR16][R8.64], R10 ;  /* 0x0000000a08007986 */ /* 0x0009e8000c101b10 */
.L_x_993:
[----:B------:R-:W5:Y:S01]  /*6fa0*/  LDCU UR4, c[0x0][0x3c0] ;  /* 0x00007800ff0477ac */ /* 0x000f620008000800 */
[----:B-1234-:R-:W1:Y:S01]  /*6fb0*/  LDC.64 R8, c[0x0][0x3b0] ;  /* 0x0000ec00ff087b82 */ /* 0x01ee620000000a00 */
[----:B-----5:R-:W-:-:S04]  /*6fc0*/  IMAD R4, R4, UR4, R7 ;  /* 0x0000000404047c24 */ /* 0x020fc8000f8e0207 */
[----:B------:R-:W-:-:S04]  /*6fd0*/  IMAD R3, R4, UR18, R3 ;  /* 0x0000001204037c24 */ /* 0x000fc8000f8e0203 */
[----:B-1----:R-:W-:-:S06]  /*6fe0*/  IMAD.WIDE R2, R3, 0x8, R8 ;  /* 0x0000000803027825 */ /* 0x002fcc00078e0208 */
[----:B------:R-:W2:Y:S04]  /*6ff0*/  LDG.E.64 R2, desc[UR16][R2.64] ;  /* 0x0000001002027981 */ /* 0x000ea8000c1e1b00 */
[----:B--2---:R-:W-:Y:S01]  /*7000*/  STG.E.64 desc[UR16][R14.64], R2 ;  /* 0x000000020e007986 */ /* 0x004fe2000c101b10 */
[----:B------:R-:W-:Y:S05]  /*7010*/  EXIT ;  /* 0x000000000000794d */ /* 0x000fea0003800000 */
        .weak           $__internal_25_$__cuda_sm20_div_rn_f64_full
        .type           $__internal_25_$__cuda_sm20_div_rn_f64_full,@function
        .size           $__internal_25_$__cuda_sm20_div_rn_f64_full,(.L_x_1123 - $__internal_25_$__cuda_sm20_div_rn_f64_full)
$__internal_25_$__cuda_sm20_div_rn_f64_full:
        /* <DEDUP_REMOVED lines=9> */
[----:B------:R-:W-:Y:S01]  /*70b0*/  @!P0 DMUL R6, R16, 8.98846567431157953865e+307 ;  /* 0x7fe0000010068828 */ /* 0x000fe20000000000 */
[----:B------:R-:W-:Y:S02]  /*70c0*/  MOV R35, R25 ;  /* 0x0000001900237202 */ /* 0x000fe40000000f00 */
[----:B------:R-:W-:Y:S01]  /*70d0*/  ISETP.GE.U32.AND P1, PT, R25, R34, PT ;  /* 0x000000221900720c */ /* 0x000fe20003f26070 */
[----:B------:R-:W-:Y:S01]  /*70e0*/  @!P2 IMAD.MOV.U32 R30, RZ, RZ, RZ ;  /* 0x000000ffff1ea224 */ /* 0x000fe200078e00ff */
[----:B------:R-:W-:Y:S01]  /*70f0*/  @!P2 LOP3.LUT R28, R17, 0x7ff00000, RZ, 0xc0, !PT ;  /* 0x7ff00000111ca812 */ /* 0x000fe200078ec0ff */
[----:B------:R-:W0:Y:S03]  /*7100*/  MUFU.RCP64H R27, R7 ;  /* 0x00000007001b7308 */ /* 0x000e260000001800 */
[----:B------:R-:W-:Y:S01]  /*7110*/  @!P2 ISETP.GE.U32.AND P3, PT, R25, R28, PT ;  /* 0x0000001c1900a20c */ /* 0x000fe20003f66070 */
[----:B------:R-:W-:Y:S01]  /*7120*/  IMAD.MOV.U32 R28, RZ, RZ, 0x1ca00000 ;  /* 0x1ca00000ff1c7424 */ /* 0x000fe200078e00ff */
[----:B------:R-:W-:-:S04]  /*7130*/  @!P0 LOP3.LUT R34, R7, 0x7ff00000, RZ, 0xc0, !PT ;  /* 0x7ff0000007228812 */ /* 0x000fc800078ec0ff */
[----:B------:R-:W-:Y:S01]  /*7140*/  @!P2 SEL R29, R28, 0x63400000, !P3 ;  /* 0x634000001c1da807 */ /* 0x000fe20005800000 */
[----:B------:R-:W-:-:S03]  /*7150*/  VIADD R36, R34, 0xffffffff ;  /* 0xffffffff22247836 */ /* 0x000fc60000000000 */
        /* <DEDUP_REMOVED lines=46> */
.L_x_999:
        /* <DEDUP_REMOVED lines=16> */
.L_x_1002:
[----:B------:R-:W-:Y:S01]  /*7540*/  LOP3.LUT R29, R17, 0x80000, RZ, 0xfc, !PT ;  /* 0x00080000111d7812 */ /* 0x000fe200078efcff */
[----:B------:R-:W-:Y:S01]  /*7550*/  IMAD.MOV.U32 R28, RZ, RZ, R16 ;  /* 0x000000ffff1c7224 */ /* 0x000fe200078e0010 */
[----:B------:R-:W-:Y:S06]  /*7560*/  BRA `(.L_x_1000) ;  /* 0x0000000000087947 */ /* 0x000fec0003800000 */
.L_x_1001:
[----:B------:R-:W-:Y:S02]  /*7570*/  LOP3.LUT R29, R19, 0x80000, RZ, 0xfc, !PT ;  /* 0x00080000131d7812 */ /* 0x000fe400078efcff */
[----:B------:R-:W-:-:S07]  /*7580*/  MOV R28, R18 ;  /* 0x00000012001c7202 */ /* 0x000fce0000000f00 */
.L_x_1000:
[----:B------:R-:W-:Y:S05]  /*7590*/  BSYNC.RECONVERGENT B1 ;  /* 0x0000000000017941 */ /* 0x000fea0003800200 */
.L_x_998:
[----:B------:R-:W-:Y:S02]  /*75a0*/  IMAD.MOV.U32 R25, RZ, RZ, 0x0 ;  /* 0x00000000ff197424 */ /* 0x000fe400078e00ff */
[----:B------:R-:W-:Y:S02]  /*75b0*/  IMAD.MOV.U32 R6, RZ, RZ, R28 ;  /* 0x000000ffff067224 */ /* 0x000fe400078e001c */
[----:B------:R-:W-:Y:S01]  /*75c0*/  IMAD.MOV.U32 R7, RZ, RZ, R29 ;  /* 0x000000ffff077224 */ /* 0x000fe200078e001d */
[----:B------:R-:W-:Y:S06]  /*75d0*/  RET.REL.NODEC R24 `(_Z13opac_interpolPdS_S_S_S_S_S_S_iiiidi) ;  /* 0xffffff8818887950 */ /* 0x000fec0003c3ffff */
.L_x_1003:
        /* <DEDUP_REMOVED lines=10> */
.L_x_1123:


//--------------------- .text._Z10temp_interPdS_i --------------------------
	.section	.text._Z10temp_interPdS_i,"ax",@progbits
	.align	128
        .global         _Z10temp_interPdS_i
        .type           _Z10temp_interPdS_i,@function
        .size           _Z10temp_interPdS_i,(.L_x_1154 - _Z10temp_interPdS_i)
        .other          _Z10temp_interPdS_i,@"STO_CUDA_ENTRY STV_DEFAULT"
_Z10temp_interPdS_i:
.text._Z10temp_interPdS_i:
[----:B------:R-:W-:Y:S01]  /*0000*/  LDC R1, c[0x0][0x37c] ;  /* 0x0000df00ff017b82 */ /* 0x000fe20000000800 */
[----:B------:R-:W0:Y:S07]  /*0010*/  S2R R0, SR_TID.X ;  /* 0x0000000000007919 */ /* 0x000e2e0000002100 */
[----:B------:R-:W0:Y:S01]  /*0020*/  S2UR UR4, SR_CTAID.X ;  /* 0x00000000000479c3 */ /* 0x000e220000002500 */
[----:B------:R-:W-:Y:S07]  /*0030*/  BSSY.RECONVERGENT B0, `(.L_x_1004) ;  /* 0x000001c000007945 */ /* 0x000fee0003800200 */
[----:B------:R-:W0:Y:S08]  /*0040*/  LDC R3, c[0x0][0x360] ;  /* 0x0000d800ff037b82 */ /* 0x000e300000000800 */
[----:B------:R-:W1:Y:S01]  /*0050*/  LDC R7, c[0x0][0x390] ;  /* 0x0000e400ff077b82 */ /* 0x000e620000000800 */
[----:B0-----:R-:W-:Y:S01]  /*0060*/  IMAD R0, R3, UR4, R0 ;  /* 0x0000000403007c24 */ /* 0x001fe2000f8e0200 */
[----:B------:R-:W0:Y:S01]  /*0070*/  LDCU.64 UR4, c[0x0][0x358] ;  /* 0x00006b00ff0477ac */ /* 0x000e220008000a00 */
[----:B-1----:R-:W-:-:S04]  /*0080*/  IADD3 R3, PT, PT, R7, -0x1, RZ ;  /* 0xffffffff07037810 */ /* 0x002fc80007ffe0ff */
[----:B------:R-:W-:-:S04]  /*0090*/  ISETP.GE.AND P0, PT, R0, R3, PT ;  /* 0x000000030000720c */ /* 0x000fc80003f06270 */
[----:B------:R-:W-:-:S13]  /*00a0*/  ISETP.LT.OR P0, PT, R0, 0x1, P0 ;  /* 0x000000010000780c */ /* 0x000fda0000701670 */
[----:B0-----:R-:W-:Y:S05]  /*00b0*/  @P0 BRA `(.L_x_1005) ;  /* 0x0000000000300947 */ /* 0x001fea0003800000 */
[----:B------:R-:W0:Y:S01]  /*00c0*/  LDC.64 R6, c[0x0][0x380] ;  /* 0x0000e000ff067b82 */ /* 0x000e220000000a00 */
[----:B------:R-:W-:-:S07]  /*00d0*/  IADD3 R5, PT, PT, R0, -0x1, RZ ;  /* 0xffffffff00057810 */ /* 0x000fce0007ffe0ff */
[----:B------:R-:W1:Y:S01]  /*00e0*/  LDC.64 R10, c[0x0][0x388] ;  /* 0x0000e200ff0a7b82 */ /* 0x000e620000000a00 */
[----:B0-----:R-:W-:-:S04]  /*00f0*/  IMAD.WIDE.U32 R4, R5, 0x8, R6 ;  /* 0x0000000805047825 */ /* 0x001fc800078e0006 */
[C---:B------:R-:W-:Y:S02]  /*0100*/  IMAD.WIDE.U32 R6, R0.reuse, 0x8, R6 ;  /* 0x0000000800067825 */ /* 0x040fe400078e0006 */
[----:B------:R-:W2:Y:S04]  /*0110*/  LDG.E.64 R4, desc[UR4][R4.64] ;  /* 0x0000000404047981 */ /* 0x000ea8000c1e1b00 */
[----:B------:R-:W2:Y:S01]  /*0120*/  LDG.E.64 R6, desc[UR4][R6.64] ;  /* 0x0000000406067981 */ /* 0x000ea2000c1e1b00 */
[----:B-1----:R-:W-:Y:S01]  /*0130*/  IMAD.WIDE.U32 R10, R0, 0x8, R10 ;  /* 0x00000008000a7825 */ /* 0x002fe200078e000a */
[----:B--2---:R-:W-:-:S08]  /*0140*/  DADD R8, -R4, R6 ;  /* 0x0000000004087229 */ /* 0x004fd00000000106 */
[----:B------:R-:W-:-:S07]  /*0150*/  DFMA R8, R8, 0.5, R4 ;  /* 0x3fe000000808782b */ /* 0x000fce0000000004 */
[----:B------:R1:W-:Y:S01]  /*0160*/  STG.E.64 desc[UR4][R10.64], R8 ;  /* 0x000000080a007986 */ /* 0x0003e2000c101b04 */
[----:B------:R-:W-:Y:S05]  /*0170*/  BRA `(.L_x_1006) ;  /* 0x00000000001c7947 */ /* 0x000fea0003800000 */
.L_x_1005:
[----:B------:R-:W-:-:S13]  /*0180*/  ISETP.NE.AND P0, PT, R0, RZ, PT ;  /* 0x000000ff0000720c */ /* 0x000fda0003f05270 */
[----:B------:R-:W-:Y:S05]  /*0190*/  @P0 BRA `(.L_x_1006) ;  /* 0x0000000000140947 */ /* 0x000fea0003800000 */
[----:B------:R-:W0:Y:S02]  /*01a0*/  LDC.64 R4, c[0x0][0x380] ;  /* 0x0000e000ff047b82 */ /* 0x000e240000000a00 */
[----:B0-----:R-:W-:-:S06]  /*01b0*/  IMAD.WIDE R4, R7, 0x8, R4 ;  /* 0x0000000807047825 */ /* 0x001fcc00078e0204 */
[----:B------:R-:W2:Y:S01]  /*01c0*/  LDG.E.64 R4, desc[UR4][R4.64+-0x8] ;  /* 0xfffff80404047981 */ /* 0x000ea2000c1e1b00 */
[----:B------:R-:W2:Y:S03]  /*01d0*/  LDC.64 R6, c[0x0][0x388] ;  /* 0x0000e200ff067b82 */ /* 0x000ea60000000a00 */
[----:B--2---:R0:W-:Y:S02]  /*01e0*/  STG.E.64 desc[UR4][R6.64], R4 ;  /* 0x0000000406007986 */ /* 0x0041e4000c101b04 */
.L_x_1006:
[----:B------:R-:W-:Y:S05]  /*01f0*/  BSYNC.RECONVERGENT B0 ;  /* 0x0000000000007941 */ /* 0x000fea0003800200 */
.L_x_1004:
[----:B------:R-:W-:-:S13]  /*0200*/  ISETP.NE.AND P0, PT, R0, R3, PT ;  /* 0x000000030000720c */ /* 0x000fda0003f05270 */
[----:B------:R-:W-:Y:S05]  /*0210*/  @P0 EXIT ;  /* 0x000000000000094d */ /* 0x000fea0003800000 */
[----:B------:R-:W2:Y:S08]  /*0220*/  LDC.64 R2, c[0x0][0x380] ;  /* 0x0000e000ff027b82 */ /* 0x000eb00000000a00 */
[----:B-1----:R-:W1:Y:S01]  /*0230*/  LDC.64 R8, c[0x0][0x388] ;  /* 0x0000e200ff087b82 */ /* 0x002e620000000a00 */
[----:B--2---:R-:W-:-:S05]  /*0240*/  IMAD.WIDE R2, R0, 0x8, R2 ;  /* 0x0000000800027825 */ /* 0x004fca00078e0202 */
[----:B0-----:R-:W2:Y:S04]  /*0250*/  LDG.E.64 R4, desc[UR4][R2.64+-0x8] ;  /* 0xfffff80402047981 */ /* 0x001ea8000c1e1b00 */
[----:B------:R-:W2:Y:S02]  /*0260*/  LDG.E.64 R6, desc[UR4][R2.64+-0x10] ;  /* 0xfffff00402067981 */ /* 0x000ea4000c1e1b00 */
[----:B--2---:R-:W-:-:S08]  /*0270*/  DADD R6, R4, -R6 ;  /* 0x0000000004067229 */ /* 0x004fd00000000806 */
[----:B------:R-:W-:Y:S01]  /*0280*/  DFMA R6, R6, 0.5, R4 ;  /* 0x3fe000000606782b */ /* 0x000fe20000000004 */
[----:B-1----:R-:W-:-:S06]  /*0290*/  IMAD.WIDE R4, R0, 0x8, R8 ;  /* 0x0000000800047825 */ /* 0x002fcc00078e0208 */
[----:B------:R-:W-:Y:S01]  /*02a0*/  STG.E.64 desc[UR4][R4.64], R6 ;  /* 0x0000000604007986 */ /* 0x000fe2000c101b04 */
[----:B------:R-:W-:Y:S05]  /*02b0*/  EXIT ;  /* 0x000000000000794d */ /* 0x000fea0003800000 */
.L_x_1007:
        /* <DEDUP_REMOVED lines=12> */
.L_x_1154:


//--------------------- .text._Z19cloud_normalizationPdS_S_S_S_S_S_S_S_ddddii --------------------------
	.section	.text._Z19cloud_normalizationPdS_S_S_S_S_S_S_S_ddddii,"ax",@progbits
	.align	128
        .global         _Z19cloud_normalizationPdS_S_S_S_S_S_S_S_ddddii
        .type           _Z19cloud_normalizationPdS_S_S_S_S_S_S_S_ddddii,@function
        .size           _Z19cloud_normalizationPdS_S_S_S_S_S_S_S_ddddii,(.L_x_1125 - _Z19cloud_normalizationPdS_S_S_S_S_S_S_S_ddddii)
        .other          _Z19cloud_normalizationPdS_S_S_S_S_S_S_S_ddddii,@"STO_CUDA_ENTRY STV_DEFAULT"
_Z19cloud_normalizationPdS_S_S_S_S_S_S_S_ddddii:
.text._Z19cloud_normalizationPdS_S_S_S_S_S_S_S_ddddii:
[----:B------:R-:W-:Y:S01]  /*0000*/  LDC R1, c[0x0][0x37c] ;  /* 0x0000df00ff017b82 */ /* 0x000fe20000000800 */
[----:B------:R-:W0:Y:S07]  /*0010*/  S2R R5, SR_TID.Y ;  /* 0x0000000000057919 */ /* 0x000e2e0000002200 */
[----:B------:R-:W1:Y:S01]  /*0020*/  LDC R3, c[0x0][0x360] ;  /* 0x0000d800ff037b82 */ /* 0x000e620000000800 */
[----:B------:R-:W2:Y:S01]  /*0030*/  LDCU.64 UR6, c[0x0][0x3e8] ;  /* 0x00007d00ff0677ac */ /* 0x000ea20008000a00 */
[----:B------:R-:W1:Y:S01]  /*0040*/  S2R R0, SR_TID.X ;  /* 0x0000000000007919 */ /* 0x000e620000002100 */
[----:B------:R-:W3:Y:S05]  /*0050*/  LDCU.64 UR8, c[0x0][0x3d8] ;  /* 0x00007b00ff0877ac */ /* 0x000eea0008000a00 */
[----:B------:R-:W0:Y:S08]  /*0060*/  S2UR UR5, SR_CTAID.Y ;  /* 0x00000000000579c3 */ /* 0x000e300000002600 */
[----:B------:R-:W0:Y:S08]  /*0070*/  LDC R2, c[0x0][0x364] ;  /* 0x0000d900ff027b82 */ /* 0x000e300000000800 */
[----:B------:R-:W1:Y:S01]  /*0080*/  S2UR UR4, SR_CTAID.X ;  /* 0x00000000000479c3 */ /* 0x000e620000002500 */
[----:B0-----:R-:W-:-:S02]  /*0090*/  IMAD R5, R2, UR5, R5 ;  /* 0x0000000502057c24 */ /* 0x001fc4000f8e0205 */
[----:B---3--:R-:W-:-:S03]  /*00a0*/  IMAD.U32 R2, RZ, RZ, UR8 ;  /* 0x00000008ff027e24 */ /* 0x008fc6000f8e00ff */
[----:B--2---:R-:W-:Y:S01]  /*00b0*/  ISETP.GE.AND P0, PT, R5, UR7, PT ;  /* 0x0000000705007c0c */ /* 0x004fe2000bf06270 */
[----:B-1----:R-:W-:Y:S02]  /*00c0*/  IMAD R0, R3, UR4, R0 ;  /* 0x0000000403007c24 */ /* 0x002fe4000f8e0200 */
[----:B------:R-:W-:-:S03]  /*00d0*/  IMAD.U32 R3, RZ, RZ, UR9 ;  /* 0x00000009ff037e24 */ /* 0x000fc6000f8e00ff */
[----:B------:R-:W-:-:S13]  /*00e0*/  ISETP.GE.OR P0, PT, R0, UR6, P0 ;  /* 0x0000000600007c0c */ /* 0x000fda0008706670 */
[----:B------:R-:W-:Y:S05]  /*00f0*/  @P0 EXIT ;  /* 0x000000000000094d */ /* 0x000fea0003800000 */
[----:B------:R-:W0:Y:S01]  /*0100*/  LDC.64 R8, c[0x0][0x380] ;  /* 0x0000e000ff087b82 */ /* 0x000e220000000a00 */
[----:B------:R-:W1:Y:S01]  /*0110*/  LDCU.64 UR4, c[0x0][0x358] ;  /* 0x00006b00ff0477ac */ /* 0x000e620008000a00 */
[----:B0-----:R-:W-:-:S05]  /*0120*/  IMAD.WIDE.U32 R8, R5, 0x8, R8 ;  /* 0x0000000805087825 */ /* 0x001fca00078e0008 */
[----:B-1----:R-:W2:Y:S01]  /*0130*/  LDG.E.64 R6, desc[UR4][R8.64] ;  /* 0x0000000408067981 */ /* 0x002ea2000c1e1b00 */
[----:B------:R-:W-:Y:S01]  /*0140*/  BSSY.RECONVERGENT B0, `(.L_x_1008) ;  /* 0x0000053000007945 */ /* 0x000fe20003800200 */
[----:B--2---:R-:W-:Y:S01]  /*0150*/  ISETP.GT.AND P0, PT, R7, 0xfffff, PT ;  /* 0x000fffff0700780c */ /* 0x004fe20003f04270 */
[----:B------:R-:W-:Y:S02]  /*0160*/  IMAD.MOV.U32 R10, RZ, RZ, R6 ;  /* 0x000000ffff0a7224 */ /* 0x000fe400078e0006 */
[----:B------:R-:W-:-:S10]  /*0170*/  IMAD.MOV.U32 R11, RZ, RZ, R7 ;  /* 0x000000ffff0b7224 */ /* 0x000fd400078e0007 */
        /* <DEDUP_REMOVED lines=9> */
[----:B------:R-:W-:Y:S01]  /*0210*/  IMAD.MOV.U32 R10, RZ, RZ, RZ ;  /* 0x000000ffff0a7224 */ /* 0x000fe200078e00ff */
[----:B------:R-:W-:Y:S01]  /*0220*/  UMOV UR6, 0x3ae80f1e ;  /* 0x3ae80f1e00067882 */ /* 0x000fe20000000000 */
[----:B------:R-:W-:Y:S01]  /*0230*/  IMAD.MOV.U32 R18, RZ, RZ, -0x748574fc ;  /* 0x8b7a8b04ff127424 */ /* 0x000fe200078e00ff */
[----:B------:R-:W-:Y:S01]  /*0240*/  LOP3.LUT R9, R8, 0x3ff00000, RZ, 0xfc, !PT ;  /* 0x3ff0000008097812 */ /* 0x000fe200078efcff */
[----:B------:R-:W-:Y:S01]  /*0250*/  IMAD.MOV.U32 R8, RZ, RZ, R6 ;  /* 0x000000ffff087224 */ /* 0x000fe200078e0006 */
[----:B------:R-:W-:Y:S01]  /*0260*/  UMOV UR7, 0x3eb1380b ;  /* 0x3eb1380b00077882 */ /* 0x000fe20000000000 */
[----:B------:R-:W-:Y:S01]  /*0270*/  IMAD.MOV.U32 R19, RZ, RZ, 0x3ed0ee25 ;  /* 0x3ed0ee25ff137424 */ /* 0x000fe200078e00ff */
[----:B------:R-:W-:Y:S01]  /*0280*/  ISETP.GE.U32.AND P0, PT, R9, 0x3ff6a09f, PT ;  /* 0x3ff6a09f0900780c */ /* 0x000fe20003f06070 */
[----:B------:R-:W-:Y:S01]  /*0290*/  IMAD.MOV.U32 R21, RZ, RZ, 0x43300000 ;  /* 0x43300000ff157424 */ /* 0x000fe200078e00ff */
[----:B------:R-:W-:Y:S01]  /*02a0*/  LEA.HI R4, R7, R4, RZ, 0xc ;  /* 0x0000000407047211 */ /* 0x000fe200078f60ff */
[----:B------:R-:W-:Y:S01]  /*02b0*/  UMOV UR8, 0x80000000 ;  /* 0x8000000000087882 */ /* 0x000fe20000000000 */
[----:B------:R-:W-:-:S09]  /*02c0*/  UMOV UR9, 0x43300000 ;  /* 0x4330000000097882 */ /* 0x000fd20000000000 */
[----:B------:R-:W-:Y:S02]  /*02d0*/  @P0 VIADD R11, R9, 0xfff00000 ;  /* 0xfff00000090b0836 */ /* 0x000fe40000000000 */
[----:B------:R-:W-:-:S03]  /*02e0*/  @P0 VIADD R4, R4, 0x1 ;  /* 0x0000000104040836 */ /* 0x000fc60000000000 */
[----:B------:R-:W-:Y:S02]  /*02f0*/  @P0 MOV R9, R11 ;  /* 0x0000000b00090202 */ /* 0x000fe40000000f00 */
[----:B------:R-:W-:-:S04]  /*0300*/  LOP3.LUT R20, R4, 0x80000000, RZ, 0x3c, !PT ;  /* 0x8000000004147812 */ /* 0x000fc800078e3cff */
        /* <DEDUP_REMOVED lines=48> */
.L_x_1009:
[----:B------:R-:W-:Y:S01]  /*0610*/  MOV R6, 0x0 ;  /* 0x0000000000067802 */ /* 0x000fe20000000f00 */
[----:B------:R-:W-:Y:S01]  /*0620*/  IMAD.MOV.U32 R7, RZ, RZ, 0x7ff00000 ;  /* 0x7ff00000ff077424 */ /* 0x000fe200078e00ff */
[----:B------:R-:W-:-:S05]  /*0630*/  LOP3.LUT P0, RZ, R11, 0x7fffffff, RZ, 0xc0, !PT ;  /* 0x7fffffff0bff7812 */ /* 0x000fca000780c0ff */
[----:B------:R-:W-:-:S10]  /*0640*/  DFMA R6, R10, R6, +INF ;  /* 0x7ff000000a06742b */ /* 0x000fd40000000006 */
[----:B------:R-:W-:Y:S02]  /*0650*/  FSEL R8, R6, RZ, P0 ;  /* 0x000000ff06087208 */ /* 0x000fe40000000000 */
[----:B------:R-:W-:-:S07]  /*0660*/  FSEL R9, R7, -QNAN , P0 ;  /* 0xfff0000007097808 */ /* 0x000fce0000000000 */
.L_x_1010:
[----:B------:R-:W-:Y:S05]  /*0670*/  BSYNC.RECONVERGENT B0 ;  /* 0x0000000000007941 */ /* 0x000fea0003800200 */
.L_x_1008:
[----:B------:R-:W0:Y:S08]  /*0680*/  LDC R4, c[0x0][0x3dc] ;  /* 0x0000f700ff047b82 */ /* 0x000e300000000800 */
[----:B------:R-:W1:Y:S08]  /*0690*/  LDC R7, c[0x0][0x3dc] ;  /* 0x0000f700ff077b82 */ /* 0x000e700000000800 */
[----:B------:R-:W2:Y:S01]  /*06a0*/  LDC R6, c[0x0][0x3d8] ;  /* 0x0000f600ff067b82 */ /* 0x000ea20000000800 */
[----:B0-----:R-:W-:-:S13]  /*06b0*/  ISETP.GT.AND P0, PT, R4, 0xfffff, PT ;  /* 0x000fffff0400780c */ /* 0x001fda0003f04270 */
[----:B------:R-:W0:Y:S02]  /*06c0*/  @!P0 LDC.64 R10, c[0x0][0x3d8] ;  /* 0x0000f600ff0a8b82 */ /* 0x000e240000000a00 */
[----:B0-----:R-:W-:-:S10]  /*06d0*/  @!P0 DMUL R2, R10, 1.80143985094819840000e+16 ;  /* 0x435000000a028828 */ /* 0x001fd40000000000 */
[----:B-1----:R-:W-:Y:S01]  /*06e0*/  @!P0 IMAD.MOV.U32 R7, RZ, RZ, R3 ;  /* 0x000000ffff078224 */ /* 0x002fe200078e0003 */
[----:B--2---:R-:W-:-:S03]  /*06f0*/  @!P0 MOV R6, R2 ;  /* 0x0000000200068202 */ /* 0x004fc60000000f00 */
[----:B------:R-:W-:-:S05]  /*0700*/  VIADD R4, R7, 0xffffffff ;  /* 0xffffffff07047836 */ /* 0x000fca0000000000 */
[----:B------:R-:W-:Y:S01]  /*0710*/  ISETP.GT.U32.AND P1, PT, R4, 0x7feffffe, PT ;  /* 0x7feffffe0400780c */ /* 0x000fe20003f24070 */
[----:B------:R-:W-:Y:S02]  /*0720*/  IMAD.MOV.U32 R4, RZ, RZ, -0x3ff ;  /* 0xfffffc01ff047424 */ /* 0x000fe400078e00ff */
[----:B------:R-:W-:-:S10]  /*0730*/  @!P0 IMAD.MOV.U32 R4, RZ, RZ, -0x435 ;  /* 0xfffffbcbff048424 */ /* 0x000fd400078e00ff */
[----:B------:R-:W-:Y:S05]  /*0740*/  @P1 BRA `(.L_x_1011) ;  /* 0x0000000400041947 */ /* 0x000fea0003800000 */
[----:B------:R-:W-:Y:S01]  /*0750*/  LOP3.LUT R2, R7, 0xfffff, RZ, 0xc0, !PT ;  /* 0x000fffff07027812 */ /* 0x000fe200078ec0ff */
[----:B------:R-:W-:Y:S01]  /*0760*/  IMAD.MOV.U32 R10, RZ, RZ, RZ ;  /* 0x000000ffff0a7224 */ /* 0x000fe200078e00ff */
[----:B------:R-:W-:Y:S01]  /*0770*/  MOV R19, 0x3ed0ee25 ;  /* 0x3ed0ee2500137802 */ /* 0x000fe20000000f00 */
[----:B------:R-:W-:Y:S01]  /*0780*/  IMAD.MOV.U32 R18, RZ, RZ, -0x748574fc ;  /* 0x8b7a8b04ff127424 */ /* 0x000fe200078e00ff */
[----:B------:R-:W-:Y:S01]  /*0790*/  LOP3.LUT R3, R2, 0x3ff00000, RZ, 0xfc, !PT ;  /* 0x3ff0000002037812 */ /* 0x000fe200078efcff */
[----:B------:R-:W-:Y:S01]  /*07a0*/  IMAD.MOV.U32 R2, RZ, RZ, R6 ;  /* 0x000000ffff027224 */ /* 0x000fe200078e0006 */
[----:B------:R-:W-:Y:S01]  /*07b0*/  UMOV UR6, 0x3ae80f1e ;  /* 0x3ae80f1e00067882 */ /* 0x000fe20000000000 */
        /* <DEDUP_REMOVED lines=58> */
.L_x_1011:
[----:B------:R-:W-:Y:S01]  /*0b60*/  IMAD.MOV.U32 R6, RZ, RZ, 0x0 ;  /* 0x00000000ff067424 */ /* 0x000fe200078e00ff */
[----:B------:R-:W-:Y:S01]  /*0b70*/  LOP3.LUT P0, RZ, R3, 0x7fffffff, RZ, 0xc0, !PT ;  /* 0x7fffffff03ff7812 */ /* 0x000fe2000780c0ff */
[----:B------:R-:W-:-:S06]  /*0b80*/  IMAD.MOV.U32 R7, RZ, RZ, 0x7ff00000 ;  /* 0x7ff00000ff077424 */ /* 0x000fcc00078e00ff */
[----:B------:R-:W-:-:S10]  /*0b90*/  DFMA R6, R2, R6, +INF ;  /* 0x7ff000000206742b */ /* 0x000fd40000000006 */
[----:B------:R-:W-:Y:S02]  /*0ba0*/  FSEL R2, R6, RZ, P0 ;  /* 0x000000ff06027208 */ /* 0x000fe40000000000 */
[----:B------:R-:W-:-:S07]  /*0bb0*/  FSEL R3, R7, -QNAN , P0 ;  /* 0xfff0000007037808 */ /* 0x000fce0000000000 */
.L_x_1012:
[----:B------:R-:W0:Y:S01]  /*0bc0*/  LDC.64 R10, c[0x0][0x3e0] ;  /* 0x0000f800ff0a7b82 */ /* 0x000e220000000a00 */
[----:B------:R-:W-:Y:S01]  /*0bd0*/  IMAD.MOV.U32 R14, RZ, RZ, 0x1 ;  /* 0x00000001ff0e7424 */ /* 0x000fe200078e00ff */
[----:B------:R-:W-:Y:S01]  /*0be0*/  UMOV UR6, 0xbaaafad3 ;  /* 0xbaaafad300067882 */ /* 0x000fe20000000000 */
[----:B------:R-:W-:Y:S01]  /*0bf0*/  UMOV UR7, 0x3c695355 ;  /* 0x3c69535500077882 */ /* 0x000fe20000000000 */
[----:B------:R-:W-:Y:S01]  /*0c00*/  BSSY.RECONVERGENT B0, `(.L_x_1013) ;  /* 0x0000020000007945 */ /* 0x000fe20003800200 */
[----:B------:R-:W-:Y:S02]  /*0c10*/  DMUL R12, R8, UR6 ;  /* 0x00000006080c7c28 */ /* 0x000fe40008000000 */
[----:B0-----:R-:W-:-:S08]  /*0c20*/  DMUL R6, R10, R10 ;  /* 0x0000000a0a067228 */ /* 0x001fd00000000000 */
[----:B------:R-:W-:Y:S02]  /*0c30*/  DFMA R6, R10, R10, R6 ;  /* 0x0000000a0a06722b */ /* 0x000fe40000000006 */
[----:B------:R-:W-:Y:S01]  /*0c40*/  DMUL R10, R2, UR6 ;  /* 0x00000006020a7c28 */ /* 0x000fe20008000000 */
[----:B------:R-:W-:Y:S01]  /*0c50*/  UMOV UR6, 0x1526e50e ;  /* 0x1526e50e00067882 */ /* 0x000fe20000000000 */
[----:B------:R-:W-:Y:S02]  /*0c60*/  UMOV UR7, 0x3fdbcb7b ;  /* 0x3fdbcb7b00077882 */ /* 0x000fe40000000000 */
[----:B------:R-:W0:Y:S01]  /*0c70*/  MUFU.RCP64H R15, R7 ;  /* 0x00000007000f7308 */ /* 0x000e220000001800 */
[----:B------:R-:W-:-:S03]  /*0c80*/  DFMA R12, R8, UR6, R12 ;  /* 0x00000006080c7c2b */ /* 0x000fc6000800000c */
[----:B------:R-:W-:-:S08]  /*0c90*/  DFMA R10, R2, UR6, R10 ;  /* 0x00000006020a7c2b */ /* 0x000fd0000800000a */
[----:B------:R-:W-:Y:S02]  /*0ca0*/  DADD R10, -R10, R12 ;  /* 0x000000000a0a7229 */ /* 0x000fe4000000010c */
[----:B0-----:R-:W-:-:S06]  /*0cb0*/  DFMA R16, -R6, R14, 1 ;  /* 0x3ff000000610742b */ /* 0x001fcc000000010e */
[----:B------:R-:W-:Y:S02]  /*0cc0*/  DMUL R12, R10, -R10 ;  /* 0x8000000a0a0c7228 */ /* 0x000fe40000000000 */
[----:B------:R-:W-:-:S08]  /*0cd0*/  DFMA R16, R16, R16, R16 ;  /* 0x000000101010722b */ /* 0x000fd00000000010 */
[----:B------:R-:W-:Y:S01]  /*0ce0*/  FSETP.GEU.AND P1, PT, |R13|, 6.5827683646048100446e-37, PT ;  /* 0x036000000d00780b */ /* 0x000fe20003f2e200 */
        /* <DEDUP_REMOVED lines=14> */
[----:B------:R-:W-:Y:S05]  /*0dd0*/  CALL.REL.NOINC `($__internal_27_$__cuda_sm20_div_rn_f64_full) ;  /* 0x0000000c00287944 */ /* 0x000fea0003c00000 */
[----:B------:R-:W-:Y:S02]  /*0de0*/  IMAD.MOV.U32 R2, RZ, RZ, R12 ;  /* 0x000000ffff027224 */ /* 0x000fe400078e000c */
[----:B------:R-:W-:-:S07]  /*0df0*/  IMAD.MOV.U32 R3, RZ, RZ, R13 ;  /* 0x000000ffff037224 */ /* 0x000fce00078e000d */
.L_x_1014:
[----:B------:R-:W-:Y:S05]  /*0e00*/  BSYNC.RECONVERGENT B0 ;  /* 0x0000000000007941 */ /* 0x000fea0003800200 */
.L_x_1013:
[----:B------:R-:W-:Y:S01]  /*0e10*/  MOV R6, 0x652b82fe ;  /* 0x652b82fe00067802 */ /* 0x000fe20000000f00 */
[----:B------:R-:W-:Y:S01]  /*0e20*/  IMAD.MOV.U32 R7, RZ, RZ, 0x3ff71547 ;  /* 0x3ff71547ff077424 */ /* 0x000fe200078e00ff */
[----:B------:R-:W-:Y:S01]  /*0e30*/  UMOV UR6, 0xfefa39ef ;  /* 0xfefa39ef00067882 */ /* 0x000fe20000000000 */
[----:B------:R-:W-:Y:S01]  /*0e40*/  UMOV UR7, 0x3fe62e42 ;  /* 0x3fe62e4200077882 */ /* 0x000fe20000000000 */
[----:B------:R-:W0:Y:S01]  /*0e50*/  LDCU.64 UR8, c[0x0][0x3e0] ;  /* 0x00007c00ff0877ac */ /* 0x000e220008000a00 */
[----:B------:R-:W-:Y:S01]  /*0e60*/  IMAD.MOV.U32 R14, RZ, RZ, 0x1ff62705 ;  /* 0x1ff62705ff0e7424 */ /* 0x000fe200078e00ff */
[----:B------:R-:W-:Y:S01]  /*0e70*/  FSETP.GEU.AND P0, PT, |R3|, 4.1917929649353027344, PT ;  /* 0x4086232b0300780b */ /* 0x000fe20003f0e200 */
[----:B------:R-:W-:Y:S01]  /*0e80*/  DFMA R6, R2, R6, 6.75539944105574400000e+15 ;  /* 0x433800000206742b */ /* 0x000fe20000000006 */
[----:B------:R-:W-:Y:S01]  /*0e90*/  IMAD.MOV.U32 R15, RZ, RZ, 0x40040d93 ;  /* 0x40040d93ff0f7424 */ /* 0x000fe200078e00ff */
[----:B------:R-:W-:Y:S06]  /*0ea0*/  BSSY.RECONVERGENT B0, `(.L_x_1015) ;  /* 0x000003d000007945 */ /* 0x000fec0003800200 */
        /* <DEDUP_REMOVED lines=23> */
[----:B0-----:R-:W-:Y:S01]  /*1020*/  DMUL R8, R14, UR8 ;  /* 0x000000080e087c28 */ /* 0x001fe20008000000 */
[----:B------:R-:W-:-:S05]  /*1030*/  UMOV UR7, 0x3f811111 ;  /* 0x3f81111100077882 */ /* 0x000fca0000000000 */
[----:B------:R-:W-:Y:S01]  /*1040*/  DFMA R14, R10, R12, UR6 ;  /* 0x000000060a0e7e2b */ /* 0x000fe2000800000c */
[----:B------:R-:W-:Y:S01]  /*1050*/  UMOV UR6, 0x555502a1 ;  /* 0x555502a100067882 */ /* 0x000fe20000000000 */
[----:B------:R-:W0:Y:S01]  /*1060*/  MUFU.RCP64H R13, R9 ;  /* 0x00000009000d7308 */ /* 0x000e220000001800 */
[----:B------:R-:W-:Y:S01]  /*1070*/  UMOV UR7, 0x3fa55555 ;  /* 0x3fa5555500077882 */ /* 0x000fe20000000000 */
[----:B------:R-:W-:-:S04]  /*1080*/  IADD3 R12, PT, PT, R9, 0x300402, RZ ;  /* 0x00300402090c7810 */ /* 0x000fc80007ffe0ff */
[----:B------:R-:W-:Y:S01]  /*1090*/  DFMA R14, R10, R14, UR6 ;  /* 0x000000060a0e7e2b */ /* 0x000fe2000800000e */
[----:B------:R-:W-:Y:S01]  /*10a0*/  UMOV UR6, 0x55555511 ;  /* 0x5555551100067882 */ /* 0x000fe20000000000 */
[----:B------:R-:W-:Y:S01]  /*10b0*/  UMOV UR7, 0x3fc55555 ;  /* 0x3fc5555500077882 */ /* 0x000fe20000000000 */
[----:B------:R-:W-:-:S05]  /*10c0*/  FSETP.GEU.AND P2, PT, |R12|, 5.8789094863358348022e-39, PT ;  /* 0x004004020c00780b */ /* 0x000fca0003f4e200 */
[----:B------:R-:W-:Y:S01]  /*10d0*/  DFMA R14, R10, R14, UR6 ;  /* 0x000000060a0e7e2b */ /* 0x000fe2000800000e */
[----:B------:R-:W-:Y:S01]  /*10e0*/  UMOV UR6, 0xb ;  /* 0x0000000b00067882 */ /* 0x000fe20000000000 */
[----:B------:R-:W-:Y:S01]  /*10f0*/  UMOV UR7, 0x3fe00000 ;  /* 0x3fe0000000077882 */ /* 0x000fe20000000000 */
[----:B0-----:R-:W-:-:S05]  /*1100*/  DFMA R16, R12, -R8, 1 ;  /* 0x3ff000000c10742b */ /* 0x001fca0000000808 */
[----:B------:R-:W-:-:S03]  /*1110*/  DFMA R14, R10, R14, UR6 ;  /* 0x000000060a0e7e2b */ /* 0x000fc6000800000e */
[----:B------:R-:W-:-:S05]  /*1120*/  DFMA R16, R16, R16, R16 ;  /* 0x000000101010722b */ /* 0x000fca0000000010 */
[----:B------:R-:W-:-:S03]  /*1130*/  DFMA R14, R10, R14, 1 ;  /* 0x3ff000000a0e742b */ /* 0x000fc6000000000e */
[----:B------:R-:W-:-:S05]  /*1140*/  DFMA R16, R12, R16, R12 ;  /* 0x000000100c10722b */ /* 0x000fca000000000c */
[----:B------:R-:W-:-:S03]  /*1150*/  DFMA R14, R10, R14, 1 ;  /* 0x3ff000000a0e742b */ /* 0x000fc6000000000e */
[----:B------:R-:W-:-:S08]  /*1160*/  DFMA R10, R16, -R8, 1 ;  /* 0x3ff00000100a742b */ /* 0x000fd00000000808 */
        /* <DEDUP_REMOVED lines=16> */
.L_x_1016:
[----:B------:R-:W-:Y:S05]  /*1270*/  BSYNC.RECONVERGENT B0 ;  /* 0x0000000000007941 */ /* 0x000fea0003800200 */
.L_x_1015:
[----:B------:R-:W-:Y:S05]  /*1280*/  @P2 BRA `(.L_x_1017) ;  /* 0x0000000000102947 */ /* 0x000fea0003800000 */
[----:B------:R-:W-:-:S04]  /*1290*/  LOP3.LUT R2, R9, 0x7fffffff, RZ, 0xc0, !PT ;  /* 0x7fffffff09027812 */ /* 0x000fc800078ec0ff */
[----:B------:R-:W-:Y:S02]  /*12a0*/  IADD3 R12, PT, PT, R2, -0x100000, RZ ;  /* 0xfff00000020c7810 */ /* 0x000fe40007ffe0ff */
[----:B------:R-:W-:-:S07]  /*12b0*/  MOV R2, 0x12d0 ;  /* 0x000012d000027802 */ /* 0x000fce0000000f00 */
[----:B------:R-:W-:Y:S05]  /*12c0*/  CALL.REL.NOINC `($__internal_26_$__cuda_sm20_dblrcp_rn_slowpath_v3) ;  /* 0x0000000400487944 */ /* 0x000fea0003c00000 */
.L_x_1017:
[----:B------:R-:W0:Y:S01]  /*12d0*/  LDC.64 R2, c[0x0][0x390] ;  /* 0x0000e400ff027b82 */ /* 0x000e220000000a00 */
[----:B------:R-:W1:Y:S01]  /*12e0*/  LDCU.64 UR6, c[0x0][0x3d0] ;  /* 0x00007a00ff0677ac */ /* 0x000e620008000a00 */
[----:B------:R-:W-:-:S06]  /*12f0*/  DMUL R6, R12, R10 ;  /* 0x0000000a0c067228 */ /* 0x000fcc0000000000 */
[----:B------:R-:W2:Y:S02]  /*1300*/  LDC.64 R8, c[0x0][0x388] ;  /* 0x0000e200ff087b82 */ /* 0x000ea40000000a00 */
[----:B-1----:R-:W-:Y:S01]  /*1310*/  DMUL R6, R6, UR6 ;  /* 0x0000000606067c28 */ /* 0x002fe20008000000 */
[----:B0-----:R-:W-:-:S06]  /*1320*/  IMAD.WIDE.U32 R2, R5, 0x8, R2 ;  /* 0x0000000805027825 */ /* 0x001fcc00078e0002 */
[----:B------:R0:W-:Y:S01]  /*1330*/  STG.E.64 desc[UR4][R2.64], R6 ;  /* 0x0000000602007986 */ /* 0x0001e2000c101b04 */
[----:B--2---:R-:W-:-:S06]  /*1340*/  IMAD.WIDE R8, R0, 0x8, R8 ;  /* 0x0000000800087825 */ /* 0x004fcc00078e0208 */
[----:B------:R-:W2:Y:S01]  /*1350*/  LDG.E.64 R8, desc[UR4][R8.64] ;  /* 0x0000000408087981 */ /* 0x000ea2000c1e1b00 */
[----:B------:R-:W-:Y:S01]  /*1360*/  IMAD.MOV.U32 R10, RZ, RZ, 0x1 ;  /* 0x00000001ff0a7424 */ /* 0x000fe200078e00ff */
[----:B------:R-:W-:Y:S01]  /*1370*/  FSETP.GEU.AND P1, PT, |R7|, 6.5827683646048100446e-37, PT ;  /* 0x036000000700780b */ /* 0x000fe20003f2e200 */
[----:B------:R-:W-:Y:S01]  /*1380*/  BSSY.RECONVERGENT B0, `(.L_x_1018) ;  /* 0x0000013000007945 */ /* 0x000fe20003800200 */
[----:B--2---:R-:W1:Y:S03]  /*1390*/  MUFU.RCP64H R11, R9 ;  /* 0x00000009000b7308 */ /* 0x004e660000001800 */
        /* <DEDUP_REMOVED lines=12> */
[----:B------:R-:W-:Y:S01]  /*1460*/  MOV R4, 0x1490 ;  /* 0x0000149000047802 */ /* 0x000fe20000000f00 */
[----:B------:R-:W-:-:S07]  /*1470*/  IMAD.MOV.U32 R11, RZ, RZ, R7 ;  /* 0x000000ffff0b7224 */ /* 0x000fce00078e0007 */
[----:B------:R-:W-:Y:S05]  /*1480*/  CALL.REL.NOINC `($__internal_27_$__cuda_sm20_div_rn_f64_full) ;  /* 0x00000004007c7944 */ /* 0x000fea0003c00000 */
[----:B------:R-:W-:Y:S02]  /*1490*/  IMAD.MOV.U32 R2, RZ, RZ, R12 ;  /* 0x000000ffff027224 */ /* 0x000fe400078e000c */
[----:B------:R-:W-:-:S07]  /*14a0*/  IMAD.MOV.U32 R3, RZ, RZ, R13 ;  /* 0x000000ffff037224 */ /* 0x000fce00078e000d */
.L_x_1019:
[----:B------:R-:W-:Y:S05]  /*14b0*/  BSYNC.RECONVERGENT B0 ;  /* 0x0000000000007941 */ /* 0x000fea0003800200 */
.L_x_1018:
[----:B------:R-:W0:Y:S01]  /*14c0*/  LDC.64 R6, c[0x0][0x3b0] ;  /* 0x0000ec00ff067b82 */ /* 0x000e220000000a00 */
[----:B------:R-:W1:Y:S07]  /*14d0*/  LDCU UR6, c[0x0][0x3e8] ;  /* 0x00007d00ff0677ac */ /* 0x000e6e0008000800 */
[----:B------:R-:W2:Y:S08]  /*14e0*/  LDC.64 R10, c[0x0][0x398] ;  /* 0x0000e600ff0a7b82 */ /* 0x000eb00000000a00 */
[----:B------:R-:W3:Y:S01]  /*14f0*/  LDC.64 R12, c[0x0][0x3a0] ;  /* 0x0000e800ff0c7b82 */ /* 0x000ee20000000a00 */
[----:B0-----:R-:W-:-:S07]  /*1500*/  IMAD.WIDE.U32 R6, R5, 0x8, R6 ;  /* 0x0000000805067825 */ /* 0x001fce00078e0006 */
[----:B------:R-:W0:Y:S01]  /*1510*/  LDC.64 R8, c[0x0][0x3a8] ;  /* 0x0000ea00ff087b82 */ /* 0x000e220000000a00 */
[----:B------:R-:W4:Y:S01]  /*1520*/  LDG.E.64 R6, desc[UR4][R6.64] ;  /* 0x0000000406067981 */ /* 0x000f22000c1e1b00 */
[----:B--2---:R-:W-:Y:S01]  /*1530*/  IMAD.WIDE R10, R0, 0x8, R10 ;  /* 0x00000008000a7825 */ /* 0x004fe200078e020a */
[----:B------:R-:W-:-:S05]  /*1540*/  MOV R14, 0x1 ;  /* 0x00000001000e7802 */ /* 0x000fca0000000f00 */
[----:B------:R-:W2:Y:S01]  /*1550*/  LDC.64 R18, c[0x0][0x3c8] ;  /* 0x0000f200ff127b82 */ /* 0x000ea20000000a00 */
[----:B------:R-:W5:Y:S01]  /*1560*/  LDG.E.64 R10, desc[UR4][R10.64] ;  /* 0x000000040a0a7981 */ /* 0x000f62000c1e1b00 */
[----:B-1----:R-:W-:-:S04]  /*1570*/  IMAD R5, R5, UR6, R0 ;  /* 0x0000000605057c24 */ /* 0x002fc8000f8e0200 */
[----:B---3--:R-:W-:-:S04]  /*1580*/  IMAD.WIDE R12, R5, 0x8, R12 ;  /* 0x00000008050c7825 */ /* 0x008fc800078e020c */
[----:B0-----:R-:W-:Y:S01]  /*1590*/  IMAD.WIDE R8, R5, 0x8, R8 ;  /* 0x0000000805087825 */ /* 0x001fe200078e0208 */
[----:B----4-:R-:W-:-:S08]  /*15a0*/  DMUL R2, R6, R2 ;  /* 0x0000000206027228 */ /* 0x010fd00000000000 */
[----:B-----5:R-:W-:Y:S01]  /*15b0*/  DMUL R2, R2, R10 ;  /* 0x0000000a02027228 */ /* 0x020fe20000000000 */
[----:B------:R-:W0:Y:S06]  /*15c0*/  LDC.64 R10, c[0x0][0x3c0] ;  /* 0x0000f000ff0a7b82 */ /* 0x000e2c0000000a00 */
[----:B------:R1:W-:Y:S04]  /*15d0*/  STG.E.64 desc[UR4][R12.64], R2 ;  /* 0x000000020c007986 */ /* 0x0003e8000c101b04 */
[----:B------:R-:W3:Y:S01]  /*15e0*/  LDG.E.64 R8, desc[UR4][R8.64] ;  /* 0x0000000408087981 */ /* 0x000ee2000c1e1b00 */
[----:B0-----:R-:W-:-:S06]  /*15f0*/  IMAD.WIDE R10, R0, 0x8, R10 ;  /* 0x00000008000a7825 */ /* 0x001fcc00078e020a */
[----:B------:R-:W1:Y:S01]  /*1600*/  LDG.E.64 R10, desc[UR4][R10.64] ;  /* 0x000000040a0a7981 */ /* 0x000e62000c1e1b00 */
[----:B------:R-:W-:Y:S01]  /*1610*/  BSSY.RECONVERGENT B0, `(.L_x_1020) ;  /* 0x0000019000007945 */ /* 0x000fe20003800200 */
[----:B---3--:R-:W-:-:S06]  /*1620*/  DADD R6, R2, R8 ;  /* 0x0000000002067229 */ /* 0x008fcc0000000008 */
[----:B------:R-:W0:Y:S01]  /*1630*/  MUFU.RCP64H R15, R7 ;  /* 0x00000007000f7308 */ /* 0x000e220000001800 */
[----:B-1----:R-:W-:Y:S02]  /*1640*/  DMUL R2, R2, R10 ;  /* 0x0000000a02027228 */ /* 0x002fe40000000000 */
[----:B0-----:R-:W-:-:S06]  /*1650*/  DFMA R16, -R6, R14, 1 ;  /* 0x3ff000000610742b */ /* 0x001fcc000000010e */
[----:B--2---:R-:W-:Y:S02]  /*1660*/  DFMA R18, R8, R18, R2 ;  /* 0x000000120812722b */ /* 0x004fe40000000002 */
[----:B------:R-:W-:-:S08]  /*1670*/  DFMA R16, R16, R16, R16 ;  /* 0x000000101010722b */ /* 0x000fd00000000010 */
[----:B------:R-:W-:Y:S01]  /*1680*/  DFMA R16, R14, R16, R14 ;  /* 0x000000100e10722b */ /* 0x000fe2000000000e */
[----:B------:R-:W-:-:S07]  /*1690*/  FSETP.GEU.AND P1, PT, |R19|, 6.5827683646048100446e-37, PT ;  /* 0x036000001300780b */ /* 0x000fce0003f2e200 */
        /* <DEDUP_REMOVED lines=13> */
[----:B------:R-:W-:Y:S05]  /*1770*/  CALL.REL.NOINC `($__internal_27_$__cuda_sm20_div_rn_f64_full) ;  /* 0x0000000000c07944 */ /* 0x000fea0003c00000 */
[----:B------:R-:W-:Y:S01]  /*1780*/  IMAD.MOV.U32 R2, RZ, RZ, R12 ;  /* 0x000000ffff027224 */ /* 0x000fe200078e000c */
[----:B------:R-:W-:-:S07]  /*1790*/  MOV R3, R13 ;  /* 0x0000000d00037202 */ /* 0x000fce0000000f00 */
.L_x_1021:
[----:B------:R-:W-:Y:S05]  /*17a0*/  BSYNC.RECONVERGENT B0 ;  /* 0x0000000000007941 */ /* 0x000fea0003800200 */
.L_x_1020:
[----:B------:R-:W0:Y:S02]  /*17b0*/  LDC.64 R6, c[0x0][0x3b8] ;  /* 0x0000ee00ff067b82 */ /* 0x000e240000000a00 */
[----:B0-----:R-:W-:-:S05]  /*17c0*/  IMAD.WIDE R4, R5, 0x8, R6 ;  /* 0x0000000805047825 */ /* 0x001fca00078e0206 */
[----:B------:R-:W-:Y:S01]  /*17d0*/  STG.E.64 desc[UR4][R4.64], R2 ;  /* 0x0000000204007986 */ /* 0x000fe2000c101b04 */
[----:B------:R-:W-:Y:S05]  /*17e0*/  EXIT ;  /* 0x000000000000794d */ /* 0x000fea0003800000 */
        .weak           $__internal_26_$__cuda_sm20_dblrcp_rn_slowpath_v3
        .type           $__internal_26_$__cuda_sm20_dblrcp_rn_slowpath_v3,@function
        .size           $__internal_26_$__cuda_sm20_dblrcp_rn_slowpath_v3,($__internal_27_$__cuda_sm20_div_rn_f64_full - $__internal_26_$__cuda_sm20_dblrcp_rn_slowpath_v3)
$__internal_26_$__cuda_sm20_dblrcp_rn_slowpath_v3:
[----:B------:R-:W-:Y:S02]  /*17f0*/  IMAD.MOV.U32 R6, RZ, RZ, R8 ;  /* 0x000000ffff067224 */ /* 0x000fe400078e0008 */
[----:B------:R-:W-:-:S06]  /*1800*/  IMAD.MOV.U32 R7, RZ, RZ, R9 ;  /* 0x000000ffff077224 */ /* 0x000fcc00078e0009 */
[----:B------:R-:W-:-:S14]  /*1810*/  DSETP.GTU.AND P0, PT, |R6|, +INF , PT ;  /* 0x7ff000000600742a */ /* 0x000fdc0003f0c200 */
        /* <DEDUP_REMOVED lines=9> */
[----:B------:R-:W-:Y:S01]  /*18b0*/  VIADD R9, R7, 0xc0200000 ;  /* 0xc020000007097836 */ /* 0x000fe20000000000 */
[----:B------:R-:W-:-:S03]  /*18c0*/  MOV R8, R6 ;  /* 0x0000000600087202 */ /* 0x000fc60000000f00 */
[----:B------:R-:W0:Y:S03]  /*18d0*/  MUFU.RCP64H R13, R9 ;  /* 0x00000009000d7308 */ /* 0x000e260000001800 */
        /* <DEDUP_REMOVED lines=10> */
.L_x_1024:
[----:B------:R-:W-:Y:S01]  /*1980*/  DMUL R6, R6, 8.11296384146066816958e+31 ;  /* 0x4690000006067828 */ /* 0x000fe20000000000 */
[----:B------:R-:W-:-:S05]  /*1990*/  IMAD.MOV.U32 R8, RZ, RZ, R12 ;  /* 0x000000ffff087224 */ /* 0x000fca00078e000c */
        /* <DEDUP_REMOVED lines=8> */
.L_x_1022:
[----:B------:R-:W-:Y:S01]  /*1a20*/  LOP3.LUT R9, R7, 0x80000, RZ, 0xfc, !PT ;  /* 0x0008000007097812 */ /* 0x000fe200078efcff */
[----:B------:R-:W-:-:S07]  /*1a30*/  IMAD.MOV.U32 R8, RZ, RZ, R6 ;  /* 0x000000ffff087224 */ /* 0x000fce00078e0006 */
.L_x_1023:
[----:B------:R-:W-:Y:S02]  /*1a40*/  IMAD.MOV.U32 R3, RZ, RZ, 0x0 ;  /* 0x00000000ff037424 */ /* 0x000fe400078e00ff */
[----:B------:R-:W-:Y:S02]  /*1a50*/  IMAD.MOV.U32 R12, RZ, RZ, R8 ;  /* 0x000000ffff0c7224 */ /* 0x000fe400078e0008 */
[----:B------:R-:W-:Y:S01]  /*1a60*/  IMAD.MOV.U32 R13, RZ, RZ, R9 ;  /* 0x000000ffff0d7224 */ /* 0x000fe200078e0009 */
[----:B------:R-:W-:Y:S06]  /*1a70*/  RET.REL.NODEC R2 `(_Z19cloud_normalizationPdS_S_S_S_S_S_S_S_ddddii) ;  /* 0xffffffe402607950 */ /* 0x000fec0003c3ffff */
        .weak           $__internal_27_$__cuda_sm20_div_rn_f64_full
        .type           $__internal_27_$__cuda_sm20_div_rn_f64_full,@function
        .size           $__internal_27_$__cuda_sm20_div_rn_f64_full,(.L_x_1125 - $__internal_27_$__cuda_sm20_div_rn_f64_full)
$__internal_27_$__cuda_sm20_div_rn_f64_full:
        /* <DEDUP_REMOVED lines=10> */
[C---:B------:R-:W-:Y:S02]  /*1b20*/  ISETP.GE.U32.AND P1, PT, R12.reuse, R19, PT ;  /* 0x000000130c00720c */ /* 0x040fe40003f26070 */
[----:B------:R-:W-:Y:S01]  /*1b30*/  @!P2 LOP3.LUT R13, R9, 0x7ff00000, RZ, 0xc0, !PT ;  /* 0x7ff00000090da812 */ /* 0x000fe200078ec0ff */
[----:B------:R-:W0:Y:S03]  /*1b40*/  MUFU.RCP64H R15, R7 ;  /* 0x00000007000f7308 */ /* 0x000e260000001800 */
[----:B------:R-:W-:Y:S01]  /*1b50*/  @!P2 ISETP.GE.U32.AND P3, PT, R12, R13, PT ;  /* 0x0000000d0c00a20c */ /* 0x000fe20003f66070 */
[----:B------:R-:W-:-:S05]  /*1b60*/  IMAD.MOV.U32 R13, RZ, RZ, 0x1ca00000 ;  /* 0x1ca00000ff0d7424 */ /* 0x000fca00078e00ff */
        /* <DEDUP_REMOVED lines=11> */
[----:B------:R-:W-:Y:S01]  /*1c20*/  @!P2 DFMA R2, R2, 2, -R20 ;  /* 0x400000000202a82b */ /* 0x000fe20000000814 */
[----:B------:R-:W-:Y:S01]  /*1c30*/  MOV R21, R12 ;  /* 0x0000000c00157202 */ /* 0x000fe20000000f00 */
[----:B------:R-:W-:-:S03]  /*1c40*/  IMAD.MOV.U32 R20, RZ, RZ, R19 ;  /* 0x000000ffff147224 */ /* 0x000fc600078e0013 */
[----:B------:R-:W-:Y:S01]  /*1c50*/  DFMA R14, R14, R16, R14 ;  /* 0x000000100e0e722b */ /* 0x000fe2000000000e */
[----:B------:R-:W-:-:S04]  /*1c60*/  @!P0 LOP3.LUT R20, R7, 0x7ff00000, RZ, 0xc0, !PT ;  /* 0x7ff0000007148812 */ /* 0x000fc800078ec0ff */
[----:B------:R-:W-:Y:S01]  /*1c70*/  @!P2 LOP3.LUT R21, R3, 0x7ff00000, RZ, 0xc0, !PT ;  /* 0x7ff000000315a812 */ /* 0x000fe200078ec0ff */
[----:B------:R-:W-:Y:S02]  /*1c80*/  VIADD R23, R20, 0xffffffff ;  /* 0xffffffff14177836 */ /* 0x000fe40000000000 */
        /* <DEDUP_REMOVED lines=13> */
[----:B------:R-:W-:-:S03]  /*1d60*/  IMAD.MOV.U32 R10, RZ, RZ, RZ ;  /* 0x000000ffff0a7224 */ /* 0x000fc600078e00ff */
        /* <DEDUP_REMOVED lines=20> */
.L_x_1026:
        /* <DEDUP_REMOVED lines=16> */
.L_x_1029:
[----:B------:R-:W-:Y:S02]  /*1fb0*/  LOP3.LUT R13, R9, 0x80000, RZ, 0xfc, !PT ;  /* 0x00080000090d7812 */ /* 0x000fe400078efcff */
[----:B------:R-:W-:Y:S01]  /*1fc0*/  MOV R12, R8 ;  /* 0x00000008000c7202 */ /* 0x000fe20000000f00 */
[----:B------:R-:W-:Y:S06]  /*1fd0*/  BRA `(.L_x_1027) ;  /* 0x0000000000087947 */ /* 0x000fec0003800000 */
.L_x_1028:
[----:B------:R-:W-:Y:S01]  /*1fe0*/  LOP3.LUT R13, R11, 0x80000, RZ, 0xfc, !PT ;  /* 0x000800000b0d7812 */ /* 0x000fe200078efcff */
[----:B------:R-:W-:-:S07]  /*1ff0*/  IMAD.MOV.U32 R12, RZ, RZ, R10 ;  /* 0x000000ffff0c7224 */ /* 0x000fce00078e000a */
.L_x_1027:
[----:B------:R-:W-:Y:S05]  /*2000*/  BSYNC.RECONVERGENT B1 ;  /* 0x0000000000017941 */ /* 0x000fea0003800200 */
.L_x_1025:
[----:B------:R-:W-:Y:S02]  /*2010*/  IMAD.MOV.U32 R2, RZ, RZ, R4 ;  /* 0x000000ffff027224 */ /* 0x000fe400078e0004 */
[----:B------:R-:W-:-:S04]  /*2020*/  IMAD.MOV.U32 R3, RZ, RZ, 0x0 ;  /* 0x00000000ff037424 */ /* 0x000fc800078e00ff */
[----:B------:R-:W-:Y:S05]  /*2030*/  RET.REL.NODEC R2 `(_Z19cloud_normalizationPdS_S_S_S_S_S_S_S_ddddii) ;  /* 0xffffffdc02f07950 */ /* 0x000fea0003c3ffff */
.L_x_1030:
        /* <DEDUP_REMOVED lines=12> */
.L_x_1125:


//--------------------- .text._Z15corr_inc_energyPdS_S_iidi --------------------------
	.section	.text._Z15corr_inc_energyPdS_S_iidi,"ax",@progbits
	.align	128
        .global         _Z15corr_inc_energyPdS_S_iidi
        .type           _Z15corr_inc_energyPdS_S_iidi,@function
        .size           _Z15corr_inc_energyPdS_S_iidi,(.L_x_1127 - _Z15corr_inc_energyPdS_S_iidi)
        .other          _Z15corr_inc_energyPdS_S_iidi,@"STO_CUDA_ENTRY STV_DEFAULT"
_Z15corr_inc_energyPdS_S_iidi:
.text._Z15corr_inc_energyPdS_S_iidi:
[----:B------:R-:W0:Y:S01]  /*0000*/  LDC R1, c[0x0][0x37c] ;  /* 0x0000df00ff017b82 */ /* 0x000e220000000800 */
[----:B------:R-:W1:Y:S01]  /*0010*/  S2R R19, SR_TID.X ;  /* 0x0000000000137919 */ /* 0x000e620000002100 */
[----:B------:R-:W2:Y:S06]  /*0020*/  LDCU UR5, c[0x0][0x2fc] ;  /* 0x00005f80ff0577ac */ /* 0x000eac0008000800 */
[----:B------:R-:W1:Y:S01]  /*0030*/  S2UR UR6, SR_CTAID.X ;  /* 0x00000000000679c3 */ /* 0x000e620000002500 */
[----:B0-----:R-:W-:Y:S01]  /*0040*/  VIADD R1, R1, 0xfffffff8 ;  /* 0xfffffff801017836 */ /* 0x001fe20000000000 */
[----:B------:R-:W0:Y:S01]  /*0050*/  LDCU UR7, c[0x0][0x39c] ;  /* 0x00007380ff0777ac */ /* 0x000e220008000800 */
[----:B------:R-:W3:Y:S05]  /*0060*/  LDCU UR4, c[0x0][0x2f8] ;  /* 0x00005f00ff0477ac */ /* 0x000eea0008000800 */
[----:B------:R-:W1:Y:S01]  /*0070*/  LDC R0, c[0x0][0x360] ;  /* 0x0000d800ff007b82 */ /* 0x000e620000000800 */
[----:B---3--:R-:W-:-:S05]  /*0080*/  IADD3 R2, P1, PT, R1, UR4, RZ ;  /* 0x0000000401027c10 */ /* 0x008fca000ff3e0ff */
[----:B--2---:R-:W-:Y:S02]  /*0090*/  IMAD.X R18, RZ, RZ, UR5, P1 ;  /* 0x00000005ff127e24 */ /* 0x004fe400088e06ff */
[----:B-1----:R-:W-:-:S05]  /*00a0*/  IMAD R19, R0, UR6, R19 ;  /* 0x0000000600137c24 */ /* 0x002fca000f8e0213 */
[----:B0-----:R-:W-:-:S13]  /*00b0*/  ISETP.GE.AND P0, PT, R19, UR7, PT ;  /* 0x0000000713007c0c */ /* 0x001fda000bf06270 */
[----:B------:R-:W-:Y:S05]  /*00c0*/  @P0 EXIT ;  /* 0x000000000000094d */ /* 0x000fea0003800000 */
[----:B------:R-:W0:Y:S01]  /*00d0*/  LDCU UR4, c[0x0][0x398] ;  /* 0x00007300ff0477ac */ /* 0x000e220008000800 */
[----:B------:R-:W-:Y:S01]  /*00e0*/  CS2R R4, SRZ ;  /* 0x0000000000047805 */ /* 0x000fe2000001ff00 */
[----:B------:R-:W1:Y:S01]  /*00f0*/  LDCU.64 UR36, c[0x0][0x358] ;  /* 0x00006b00ff2477ac */ /* 0x000e620008000a00 */
[----:B0-----:R-:W-:-:S09]  /*0100*/  UISETP.NE.AND UP0, UPT, UR4, 0x1, UPT ;  /* 0x000000010400788c */ /* 0x001fd2000bf05270 */
[----:B-1----:R-:W-:Y:S05]  /*0110*/  BRA.U !UP0, `(.L_x_1031) ;  /* 0x0000000908f87547 */ /* 0x002fea000b800000 */
[----:B------:R-:W-:-:S09]  /*0120*/  UISETP.GE.AND UP0, UPT, UR7, 0x1, UPT ;  /* 0x000000010700788c */ /* 0x000fd2000bf06270 */
[----:B------:R-:W-:Y:S05]  /*0130*/  BRA.U !UP0, `(.L_x_1032) ;  /* 0x0000001508747547 */ /* 0x000fea000b800000 */
[----:B------:R-:W0:Y:S01]  /*0140*/  LDCU UR4, c[0x0][0x3a8] ;  /* 0x00007500ff0477ac */ /* 0x000e220008000800 */
[----:B------:R-:W-:Y:S01]  /*0150*/  IMAD.MOV.U32 R0, RZ, RZ, RZ ;  /* 0x000000ffff007224 */ /* 0x000fe200078e00ff */
[----:B------:R-:W-:Y:S01]  /*0160*/  CS2R R4, SRZ ;  /* 0x0000000000047805 */ /* 0x000fe2000001ff00 */
[----:B------:R-:W-:Y:S02]  /*0170*/  UISETP.GE.U32.AND UP1, UPT, UR7, 0x10, UPT ;  /* 0x000000100700788c */ /* 0x000fe4000bf26070 */
[----:B------:R-:W-:-:S04]  /*0180*/  ULOP3.LUT UR10, UR7, 0xf, URZ, 0xc0, !UPT ;  /* 0x0000000f070a7892 */ /* 0x000fc8000f8ec0ff */
[----:B------:R-:W-:Y:S02]  /*0190*/  UISETP.NE.AND UP0, UPT, UR10, URZ, UPT ;  /* 0x000000ff0a00728c */ /* 0x000fe4000bf05270 */
[----:B0-----:R-:W-:Y:S01]  /*01a0*/  UIMAD UR4, UR7, UR4, URZ ;  /* 0x00000004070472a4 */ /* 0x001fe2000f8e02ff */
[----:B------:R-:W-:Y:S11]  /*01b0*/  BRA.U !UP1, `(.L_x_1033) ;  /* 0x0000000509507547 */ /* 0x000ff6000b800000 */
[----:B------:R-:W0:Y:S01]  /*01c0*/  LDCU.64 UR8, c[0x0][0x390] ;  /* 0x00007200ff0877ac */ /* 0x000e220008000a00 */
[----:B------:R-:W-:Y:S01]  /*01d0*/  IMAD.U32 R3, RZ, RZ, UR4 ;  /* 0x00000004ff037e24 */ /* 0x000fe2000f8e00ff */
[----:B------:R-:W-:Y:S01]  /*01e0*/  CS2R R4, SRZ ;  /* 0x0000000000047805 */ /* 0x000fe2000001ff00 */
[----:B0-----:R-:W-:Y:S02]  /*01f0*/  UIADD3 UR5, UP1, UPT, UR8, 0x40, URZ ;  /* 0x0000004008057890 */ /* 0x001fe4000ff3e0ff */
[----:B------:R-:W-:Y:S02]  /*0200*/  ULOP3.LUT UR8, UR7, 0x7ffffff0, URZ, 0xc0, !UPT ;  /* 0x7ffffff007087892 */ /* 0x000fe4000f8ec0ff */
[----:B------:R-:W-:Y:S02]  /*0210*/  UIADD3.X UR6, UPT, UPT, URZ, UR9, URZ, UP1, !UPT ;  /* 0x00000009ff067290 */ /* 0x000fe40008ffe4ff */
[----:B------:R-:W-:Y:S01]  /*0220*/  IMAD.U32 R6, RZ, RZ, UR5 ;  /* 0x00000005ff067e24 */ /* 0x000fe2000f8e00ff */
[----:B------:R-:W-:-:S02]  /*0230*/  UIADD3 UR9, UPT, UPT, -UR8, URZ, URZ ;  /* 0x000000ff08097290 */ /* 0x000fc4000fffe1ff */
[----:B------:R-:W-:Y:S01]  /*0240*/  MOV R0, UR8 ;  /* 0x0000000800007c02 */ /* 0x000fe20008000f00 */
[----:B------:R-:W-:-:S09]  /*0250*/  IMAD.U32 R7, RZ, RZ, UR6 ;  /* 0x00000006ff077e24 */ /* 0x000fd2000f8e00ff */
.L_x_1034:
[----:B------:R-:W0:Y:S01]  /*0260*/  LDC.64 R8, c[0x0][0x380] ;  /* 0x0000e000ff087b82 */ /* 0x000e220000000a00 */
[----:B------:R-:W2:Y:S04]  /*0270*/  LDG.E.64 R24, desc[UR36][R6.64+-0x40] ;  /* 0xffffc02406187981 */ /* 0x000ea8000c1e1b00 */
[----:B------:R-:W3:Y:S04]  /*0280*/  LDG.E.64 R20, desc[UR36][R6.64+-0x38] ;  /* 0xffffc82406147981 */ /* 0x000ee8000c1e1b00 */
[----:B------:R-:W4:Y:S01]  /*0290*/  LDG.E.64 R14, desc[UR36][R6.64+-0x30] ;  /* 0xffffd024060e7981 */ /* 0x000f22000c1e1b00 */
[----:B------:R-:W-:Y:S01]  /*02a0*/  UMOV UR12, 0x54442d18 ;  /* 0x54442d18000c7882 */ /* 0x000fe20000000000 */
[----:B------:R-:W-:-:S02]  /*02b0*/  UMOV UR13, 0x400921fb ;  /* 0x400921fb000d7882 */ /* 0x000fc40000000000 */
[----:B------:R-:W5:Y:S01]  /*02c0*/  LDG.E.64 R10, desc[UR36][R6.64+-0x28] ;  /* 0xffffd824060a7981 */ /* 0x000f62000c1e1b00 */
[----:B0-----:R-:W-:-:S05]  /*02d0*/  IMAD.WIDE R8, R3, 0x8, R8 ;  /* 0x0000000803087825 */ /* 0x001fca00078e0208 */
[----:B------:R-:W3:Y:S04]  /*02e0*/  LDG.E.64 R22, desc[UR36][R8.64] ;  /* 0x0000002408167981 */ /* 0x000ee8000c1e1b00 */
[----:B------:R-:W4:Y:S04]  /*02f0*/  LDG.E.64 R16, desc[UR36][R8.64+0x8] ;  /* 0x0000082408107981 */ /* 0x000f28000c1e1b00 */
[----:B------:R-:W5:Y:S04]  /*0300*/  LDG.E.64 R12, desc[UR36][R8.64+0x10] ;  /* 0x00001024080c7981 */ /* 0x000f68000c1e1b00 */
[----:B------:R-:W5:Y:S01]  /*0310*/  LDG.E.64 R26, desc[UR36][R8.64+0x78] ;  /* 0x00007824081a7981 */ /* 0x000f62000c1e1b00 */
[----:B--2---:R-:W-:-:S08]  /*0320*/  DMUL R24, R24, UR12 ;  /* 0x0000000c18187c28 */ /* 0x004fd00008000000 */
[----:B---3--:R-:W-:Y:S02]  /*0330*/  DFMA R22, R24, R22, R4 ;  /* 0x000000161816722b */ /* 0x008fe40000000004 */
[----:B------:R-:W-:Y:S01]  /*0340*/  DMUL R4, R20, UR12 ;  /* 0x0000000c14047c28 */ /* 0x000fe20008000000 */
[----:B------:R-:W2:Y:S04]  /*0350*/  LDG.E.64 R24, desc[UR36][R8.64+0x18] ;  /* 0x0000182408187981 */ /* 0x000ea8000c1e1b00 */
[----:B------:R-:W3:Y:S03]  /*0360*/  LDG.E.64 R20, desc[UR36][R6.64+-0x20] ;  /* 0xffffe02406147981 */ /* 0x000ee6000c1e1b00 */
[----:B----4-:R-:W-:Y:S01]  /*0370*/  DFMA R16, R4, R16, R22 ;  /* 0x000000100410722b */ /* 0x010fe20000000016 */
[----:B------:R-:W4:Y:S01]  /*0380*/  LDG.E.64 R22, desc[UR36][R8.64+0x20] ;  /* 0x0000202408167981 */ /* 0x000f22000c1e1b00 */
[----:B------:R-:W-:-:S03]  /*0390*/  DMUL R4, R14, UR12 ;  /* 0x0000000c0e047c28 */ /* 0x000fc60008000000 */
[----:B------:R-:W4:Y:S05]  /*03a0*/  LDG.E.64 R14, desc[UR36][R6.64+-0x18] ;  /* 0xffffe824060e7981 */ /* 0x000f2a000c1e1b00 */
[----:B-----5:R-:W-:Y:S01]  /*03b0*/  DFMA R12, R4, R12, R16 ;  /* 0x0000000c040c722b */ /* 0x020fe20000000010 */
[----:B------:R-:W5:Y:S01]  /*03c0*/  LDG.E.64 R16, desc[UR36][R8.64+0x28] ;  /* 0x0000282408107981 */ /* 0x000f62000c1e1b00 */
[----:B------:R-:W-:-:S03]  /*03d0*/  DMUL R10, R10, UR12 ;  /* 0x0000000c0a0a7c28 */ /* 0x000fc60008000000 */
[----:B------:R-:W5:Y:S05]  /*03e0*/  LDG.E.64 R4, desc[UR36][R6.64+-0x10] ;  /* 0xfffff02406047981 */ /* 0x000f6a000c1e1b00 */
[----:B--2---:R-:W-:Y:S01]  /*03f0*/  DFMA R24, R10, R24, R12 ;  /* 0x000000180a18722b */ /* 0x004fe2000000000c */
[----:B------:R-:W2:Y:S01]  /*0400*/  LDG.E.64 R12, desc[UR36][R8.64+0x30] ;  /* 0x00003024080c7981 */ /* 0x000ea2000c1e1b00 */
[----:B---3--:R-:W-:-:S03]  /*0410*/  DMUL R20, R20, UR12 ;  /* 0x0000000c14147c28 */ /* 0x008fc60008000000 */
[----:B------:R-:W3:Y:S05]  /*0420*/  LDG.E.64 R10, desc[UR36][R6.64+-0x8] ;  /* 0xfffff824060a7981 */ /* 0x000eea000c1e1b00 */
        /* <DEDUP_REMOVED lines=16> */
[----:B-----5:R-:W-:Y:S02]  /*0530*/  DFMA R22, R20, R22, R24 ;  /* 0x000000161416722b */ /* 0x020fe40000000018 */
        /* <DEDUP_REMOVED lines=12> */
[----:B------:R0:W5:Y:S04]  /*0600*/  LDG.E.64 R10, desc[UR36][R6.64+0x38] ;  /* 0x00003824060a7981 */ /* 0x000168000c1e1b00 */
[----:B------:R-:W5:Y:S01]  /*0610*/  LDG.E.64 R12, desc[UR36][R8.64+0x70] ;  /* 0x00007024080c7981 */ /* 0x000f62000c1e1b00 */
[----:B------:R-:W-:Y:S01]  /*0620*/  DMUL R24, R24, UR12 ;  /* 0x0000000c18187c28 */ /* 0x000fe20008000000 */
[----:B------:R-:W-:-:S04]  /*0630*/  UIADD3 UR9, UPT, UPT, UR9, 0x10, URZ ;  /* 0x0000001009097890 */ /* 0x000fc8000fffe0ff */
[----:B------:R-:W-:Y:S01]  /*0640*/  UISETP.NE.AND UP1, UPT, UR9, URZ, UPT ;  /* 0x000000ff0900728c */ /* 0x000fe2000bf25270 */
[----:B0-----:R-:W-:Y:S01]  /*0650*/  IADD3 R6, P0, PT, R6, 0x80, RZ ;  /* 0x0000008006067810 */ /* 0x001fe20007f1e0ff */
[----:B------:R-:W-:-:S04]  /*0660*/  VIADD R3, R3, 0x10 ;  /* 0x0000001003037836 */ /* 0x000fc80000000000 */
[----:B------:R-:W-:Y:S01]  /*0670*/  IMAD.X R7, RZ, RZ, R7, P0 ;  /* 0x000000ffff077224 */ /* 0x000fe200000e0607 */
[----:B--2---:R-:W-:Y:S02]  /*0680*/  DFMA R20, R24, R22, R20 ;  /* 0x000000161814722b */ /* 0x004fe40000000014 */
[----:B---3--:R-:W-:-:S08]  /*0690*/  DMUL R14, R14, UR12 ;  /* 0x0000000c0e0e7c28 */ /* 0x008fd00008000000 */
[----:B----4-:R-:W-:Y:S02]  /*06a0*/  DFMA R14, R14, R16, R20 ;  /* 0x000000100e0e722b */ /* 0x010fe40000000014 */
[----:B------:R-:W-:Y:S02]  /*06b0*/  DMUL R4, R4, UR12 ;  /* 0x0000000c04047c28 */ /* 0x000fe40008000000 */
[----:B-----5:R-:W-:-:S06]  /*06c0*/  DMUL R10, R10, UR12 ;  /* 0x0000000c0a0a7c28 */ /* 0x020fcc0008000000 */
[----:B------:R-:W-:-:S08]  /*06d0*/  DFMA R4, R4, R12, R14 ;  /* 0x0000000c0404722b */ /* 0x000fd0000000000e */
[----:B------:R-:W-:Y:S01]  /*06e0*/  DFMA R4, R10, R26, R4 ;  /* 0x0000001a0a04722b */ /* 0x000fe20000000004 */
[----:B------:R-:W-:Y:S10]  /*06f0*/  BRA.U UP1, `(.L_x_1034) ;  /* 0xfffffff901d87547 */ /* 0x000ff4000b83ffff */
.L_x_1033:
[----:B------:R-:W-:Y:S05]  /*0700*/  BRA.U !UP0, `(.L_x_1032) ;  /* 0x0000001108007547 */ /* 0x000fea000b800000 */
[----:B------:R-:W-:Y:S02]  /*0710*/  UISETP.GE.U32.AND UP0, UPT, UR10, 0x8, UPT ;  /* 0x000000080a00788c */ /* 0x000fe4000bf06070 */
[----:B------:R-:W-:-:S04]  /*0720*/  ULOP3.LUT UR6, UR7, 0x7, URZ, 0xc0, !UPT ;  /* 0x0000000707067892 */ /* 0x000fc8000f8ec0ff */
[----:B------:R-:W-:-:S03]  /*0730*/  UISETP.NE.AND UP1, UPT, UR6, URZ, UPT ;  /* 0x000000ff0600728c */ /* 0x000fc6000bf25270 */
[----:B------:R-:W-:Y:S08]  /*0740*/  BRA.U !UP0, `(.L_x_1035) ;  /* 0x0000000108a07547 */ /* 0x000ff0000b800000 */
[----:B------:R-:W0:Y:S01]  /*0750*/  LDC.64 R24, c[0x0][0x390] ;  /* 0x0000e400ff187b82 */ /* 0x000e220000000a00 */
[----:B------:R-:W-:-:S07]  /*0760*/  IADD3 R3, PT, PT, R0, UR4, RZ ;  /* 0x0000000400037c10 */ /* 0x000fce000fffe0ff */
[----:B------:R-:W1:Y:S01]  /*0770*/  LDC.64 R8, c[0x0][0x380] ;  /* 0x0000e000ff087b82 */ /* 0x000e620000000a00 */
[----:B0-----:R-:W-:-:S05]  /*0780*/  IMAD.WIDE.U32 R24, R0, 0x8, R24 ;  /* 0x0000000800187825 */ /* 0x001fca00078e0018 */
[----:B------:R-:W2:Y:S01]  /*0790*/  LDG.E.64 R6, desc[UR36][R24.64] ;  /* 0x0000002418067981 */ /* 0x000ea2000c1e1b00 */
[----:B-1----:R-:W-:-:S03]  /*07a0*/  IMAD.WIDE R8, R3, 0x8, R8 ;  /* 0x0000000803087825 */ /* 0x002fc600078e0208 */
[----:B------:R-:W3:Y:S04]  /*07b0*/  LDG.E.64 R10, desc[UR36][R24.64+0x8] ;  /* 0x00000824180a7981 */ /* 0x000ee8000c1e1b00 */
[----:B------:R-:W4:Y:S04]  /*07c0*/  LDG.E.64 R20, desc[UR36][R8.64] ;  /* 0x0000002408147981 */ /* 0x000f28000c1e1b00 */
[----:B------:R-:W5:Y:S04]  /*07d0*/  LDG.E.64 R12, desc[UR36][R8.64+0x8] ;  /* 0x00000824080c7981 */ /* 0x000f68000c1e1b00 */
[----:B------:R-:W5:Y:S04]  /*07e0*/  LDG.E.64 R14, desc[UR36][R24.64+0x10] ;  /* 0x00001024180e7981 */ /* 0x000f68000c1e1b00 */
[----:B------:R-:W5:Y:S01]  /*07f0*/  LDG.E.64 R16, desc[UR36][R8.64+0x10] ;  /* 0x0000102408107981 */ /* 0x000f62000c1e1b00 */
[----:B------:R-:W-:Y:S01]  /*0800*/  UMOV UR8, 0x54442d18 ;  /* 0x54442d1800087882 */ /* 0x000fe20000000000 */
[----:B------:R-:W-:-:S02]  /*0810*/  UMOV UR9, 0x400921fb ;  /* 0x400921fb00097882 */ /* 0x000fc40000000000 */
[----:B------:R-:W5:Y:S04]  /*0820*/  LDG.E.64 R26, desc[UR36][R8.64+0x30] ;  /* 0x00003024081a7981 */ /* 0x000f68000c1e1b00 */
[----:B------:R-:W5:Y:S01]  /*0830*/  LDG.E.64 R28, desc[UR36][R8.64+0x38] ;  /* 0x00003824081c7981 */ /* 0x000f62000c1e1b00 */
[----:B--2---:R-:W-:-:S03]  /*0840*/  DMUL R22, R6, UR8 ;  /* 0x0000000806167c28 */ /* 0x004fc60008000000 */
[----:B------:R-:W2:Y:S05]  /*0850*/  LDG.E.64 R6, desc[UR36][R24.64+0x18] ;  /* 0x0000182418067981 */ /* 0x000eaa000c1e1b00 */
[----:B----4-:R-:W-:Y:S02]  /*0860*/  DFMA R20, R22, R20, R4 ;  /* 0x000000141614722b */ /* 0x010fe40000000004 */
[----:B---3--:R-:W-:Y:S01]  /*0870*/  DMUL R22, R10, UR8 ;  /* 0x000000080a167c28 */ /* 0x008fe20008000000 */
[----:B------:R-:W3:Y:S04]  /*0880*/  LDG.E.64 R4, desc[UR36][R8.64+0x18] ;  /* 0x0000182408047981 */ /* 0x000ee8000c1e1b00 */
[----:B------:R-:W4:Y:S03]  /*0890*/  LDG.E.64 R10, desc[UR36][R24.64+0x20] ;  /* 0x00002024180a7981 */ /* 0x000f26000c1e1b00 */
[----:B-----5:R-:W-:-:S02]  /*08a0*/  DFMA R20, R22, R12, R20 ;  /* 0x0000000c1614722b */ /* 0x020fc40000000014 */
[----:B------:R-:W-:Y:S01]  /*08b0*/  DMUL R22, R14, UR8 ;  /* 0x000000080e167c28 */ /* 0x000fe20008000000 */
[----:B------:R-:W5:Y:S04]  /*08c0*/  LDG.E.64 R12, desc[UR36][R8.64+0x20] ;  /* 0x00002024080c7981 */ /* 0x000f68000c1e1b00 */
[----:B------:R-:W5:Y:S03]  /*08d0*/  LDG.E.64 R14, desc[UR36][R24.64+0x28] ;  /* 0x00002824180e7981 */ /* 0x000f66000c1e1b00 */
[----:B------:R-:W-:Y:S01]  /*08e0*/  DFMA R16, R22, R16, R20 ;  /* 0x000000101610722b */ /* 0x000fe20000000014 */
[----:B------:R-:W5:Y:S04]  /*08f0*/  LDG.E.64 R20, desc[UR36][R8.64+0x28] ;  /* 0x0000282408147981 */ /* 0x000f68000c1e1b00 */
[----:B------:R-:W5:Y:S04]  /*0900*/  LDG.E.64 R22, desc[UR36][R24.64+0x30] ;  /* 0x0000302418167981 */ /* 0x000f68000c1e1b00 */
[----:B------:R-:W5:Y:S01]  /*0910*/  LDG.E.64 R24, desc[UR36][R24.64+0x38] ;  /* 0x0000382418187981 */ /* 0x000f62000c1e1b00 */
[----:B------:R-:W-:Y:S01]  /*0920*/  VIADD R0, R0, 0x8 ;  /* 0x0000000800007836 */ /* 0x000fe20000000000 */
[----:B--2---:R-:W-:-:S08]  /*0930*/  DMUL R6, R6, UR8 ;  /* 0x0000000806067c28 */ /* 0x004fd00008000000 */
[----:B---3--:R-:W-:Y:S02]  /*0940*/  DFMA R4, R6, R4, R16 ;  /* 0x000000040604722b */ /* 0x008fe40000000010 */
[----:B----4-:R-:W-:-:S08]  /*0950*/  DMUL R10, R10, UR8 ;  /* 0x000000080a0a7c28 */ /* 0x010fd00008000000 */
[----:B-----5:R-:W-:Y:S02]  /*0960*/  DFMA R4, R10, R12, R4 ;  /* 0x0000000c0a04722b */ /* 0x020fe40000000004 */
[----:B------:R-:W-:-:S08]  /*0970*/  DMUL R14, R14, UR8 ;  /* 0x000000080e0e7c28 */ /* 0x000fd00008000000 */
[----:B------:R-:W-:Y:S02]  /*0980*/  DFMA R4, R14, R20, R4 ;  /* 0x000000140e04722b */ /* 0x000fe40000000004 */
[----:B------:R-:W-:-:S08]  /*0990*/  DMUL R22, R22, UR8 ;  /* 0x0000000816167c28 */ /* 0x000fd00008000000 */
[----:B------:R-:W-:Y:S02]  /*09a0*/  DFMA R4, R22, R26, R4 ;  /* 0x0000001a1604722b */ /* 0x000fe40000000004 */
[----:B------:R-:W-:-:S08]  /*09b0*/  DMUL R6, R24, UR8 ;  /* 0x0000000818067c28 */ /* 0x000fd00008000000 */
[----:B------:R-:W-:-:S11]  /*09c0*/  DFMA R4, R6, R28, R4 ;  /* 0x0000001c0604722b */ /* 0x000fd60000000004 */
.L_x_1035:
[----:B------:R-:W-:Y:S05]  /*09d0*/  BRA.U !UP1, `(.L_x_1032) ;  /* 0x0000000d094c7547 */ /* 0x000fea000b800000 */
[----:B------:R-:W-:Y:S02]  /*09e0*/  UISETP.GE.U32.AND UP0, UPT, UR6, 0x4, UPT ;  /* 0x000000040600788c */ /* 0x000fe4000bf06070 */
[----:B------:R-:W-:-:S04]  /*09f0*/  ULOP3.LUT UR5, UR7, 0x3, URZ, 0xc0, !UPT ;  /* 0x0000000307057892 */ /* 0x000fc8000f8ec0ff */
[----:B------:R-:W-:-:S03]  /*0a00*/  UISETP.NE.AND UP1, UPT, UR5, URZ, UPT ;  /* 0x000000ff0500728c */ /* 0x000fc6000bf25270 */
[----:B------:R-:W-:Y:S08]  /*0a10*/  BRA.U !UP0, `(.L_x_1036) ;  /* 0x0000000108607547 */ /* 0x000ff0000b800000 */
[----:B------:R-:W0:Y:S01]  /*0a20*/  LDC.64 R6, c[0x0][0x390] ;  /* 0x0000e400ff067b82 */ /* 0x000e220000000a00 */
[----:B------:R-:W-:-:S07]  /*0a30*/  VIADD R27, R0, UR4 ;  /* 0x00000004001b7c36 */ /* 0x000fce0008000000 */
[----:B------:R-:W1:Y:S01]  /*0a40*/  LDC.64 R8, c[0x0][0x380] ;  /* 0x0000e000ff087b82 */ /* 0x000e620000000a00 */
[----:B0-----:R-:W-:-:S05]  /*0a50*/  IMAD.WIDE.U32 R24, R0, 0x8, R6 ;  /* 0x0000000800187825 */ /* 0x001fca00078e0006 */
[----:B------:R-:W2:Y:S01]  /*0a60*/  LDG.E.64 R14, desc[UR36][R24.64] ;  /* 0x00000024180e7981 */ /* 0x000ea2000c1e1b00 */
[----:B-1----:R-:W-:-:S03]  /*0a70*/  IMAD.WIDE R26, R27, 0x8, R8 ;  /* 0x000000081b1a7825 */ /* 0x002fc600078e0208 */
[----:B------:R-:W3:Y:S04]  /*0a80*/  LDG.E.64 R6, desc[UR36][R24.64+0x10] ;  /* 0x0000102418067981 */ /* 0x000ee8000c1e1b00 */
[----:B------:R-:W4:Y:S04]  /*0a90*/  LDG.E.64 R12, desc[UR36][R26.64] ;  /* 0x000000241a0c7981 */ /* 0x000f28000c1e1b00 */
[----:B------:R-:W5:Y:S04]  /*0aa0*/  LDG.E.64 R8, desc[UR36][R24.64+0x8] ;  /* 0x0000082418087981 */ /* 0x000f68000c1e1b00 */
[----:B------:R-:W3:Y:S04]  /*0ab0*/  LDG.E.64 R10, desc[UR36][R26.64+0x8] ;  /* 0x000008241a0a7981 */ /* 0x000ee8000c1e1b00 */
[----:B------:R-:W3:Y:S04]  /*0ac0*/  LDG.E.64 R16, desc[UR36][R24.64+0x18] ;  /* 0x0000182418107981 */ /* 0x000ee8000c1e1b00 */
[----:B------:R-:W3:Y:S04]  /*0ad0*/  LDG.E.64 R20, desc[UR36][R26.64+0x10] ;  /* 0x000010241a147981 */ /* 0x000ee8000c1e1b00 */
[----:B------:R-:W3:Y:S01]  /*0ae0*/  LDG.E.64 R22, desc[UR36][R26.64+0x18] ;  /* 0x000018241a167981 */ /* 0x000ee2000c1e1b00 */
[----:B------:R-:W-:Y:S01]  /*0af0*/  UMOV UR6, 0x54442d18 ;  /* 0x54442d1800067882 */ /* 0x000fe20000000000 */
[----:B------:R-:W-:Y:S01]  /*0b00*/  UMOV UR7, 0x400921fb ;  /* 0x400921fb00077882 */ /* 0x000fe20000000000 */
[----:B------:R-:W-:Y:S01]  /*0b10*/  VIADD R0, R0, 0x4 ;  /* 0x0000000400007836 */ /* 0x000fe20000000000 */
[----:B--2---:R-:W-:-:S08]  /*0b20*/  DMUL R14, R14, UR6 ;  /* 0x000000060e0e7c28 */ /* 0x004fd00008000000 */
[----:B----4-:R-:W-:Y:S02]  /*0b30*/  DFMA R12, R14, R12, R4 ;  /* 0x0000000c0e0c722b */ /* 0x010fe40000000004 */
[----:B-----5:R-:W-:Y:S02]  /*0b40*/  DMUL R8, R8, UR6 ;  /* 0x0000000608087c28 */ /* 0x020fe40008000000 */
[----:B---3--:R-:W-:-:S06]  /*0b50*/  DMUL R6, R6, UR6 ;  /* 0x0000000606067c28 */ /* 0x008fcc0008000000 */
[----:B------:R-:W-:Y:S02]  /*0b60*/  DFMA R8, R8, R10, R12 ;  /* 0x0000000a0808722b */ /* 0x000fe4000000000c */
[----:B------:R-:W-:-:S06]  /*0b70*/  DMUL R16, R16, UR6 ;  /* 0x0000000610107c28 */ /* 0x000fcc0008000000 */
[----:B------:R-:W-:-:S08]  /*0b80*/  DFMA R6, R6, R20, R8 ;  /* 0x000000140606722b */ /* 0x000fd00000000008 */
[----:B------:R-:W-:-:S11]  /*0b90*/  DFMA R4, R16, R22, R6 ;  /* 0x000000161004722b */ /* 0x000fd60000000006 */
.L_x_1036:
[----:B------:R-:W-:Y:S05]  /*0ba0*/  BRA.U !UP1, `(.L_x_1032) ;  /* 0x0000000909d87547 */ /* 0x000fea000b800000 */
[----:B------:R-:W0:Y:S01]  /*0bb0*/  LDC.64 R8, c[0x0][0x390] ;  /* 0x0000e400ff087b82 */ /* 0x000e220000000a00 */
[----:B------:R-:W-:Y:S01]  /*0bc0*/  VIADD R3, R0, UR4 ;  /* 0x0000000400037c36 */ /* 0x000fe20008000000 */
[----:B------:R-:W-:-:S06]  /*0bd0*/  UIADD3 UR5, UPT, UPT, -UR5, URZ, URZ ;  /* 0x000000ff05057290 */ /* 0x000fcc000fffe1ff */
[----:B------:R-:W1:Y:S01]  /*0be0*/  LDC.64 R6, c[0x0][0x380] ;  /* 0x0000e000ff067b82 */ /* 0x000e620000000a00 */
[----:B0-----:R-:W-:-:S04]  /*0bf0*/  IMAD.WIDE.U32 R8, R0, 0x8, R8 ;  /* 0x0000000800087825 */ /* 0x001fc800078e0008 */
[----:B------:R-:W-:Y:S01]  /*0c00*/  IMAD.MOV.U32 R12, RZ, RZ, R8 ;  /* 0x000000ffff0c7224 */ /* 0x000fe200078e0008 */
[----:B------:R-:W-:-:S07]  /*0c10*/  MOV R13, R9 ;  /* 0x00000009000d7202 */ /* 0x000fce0000000f00 */
.L_x_1037:
[----:B------:R0:W2:Y:S01]  /*0c20*/  LDG.E.64 R10, desc[UR36][R12.64] ;  /* 0x000000240c0a7981 */ /* 0x0000a2000c1e1b00 */
[----:B-1----:R-:W-:-:S06]  /*0c30*/  IMAD.WIDE R8, R3, 0x8, R6 ;  /* 0x0000000803087825 */ /* 0x002fcc00078e0206 */
[----:B------:R-:W3:Y:S01]  /*0c40*/  LDG.E.64 R8, desc[UR36][R8.64] ;  /* 0x0000002408087981 */ /* 0x000ee2000c1e1b00 */
[----:B------:R-:W-:Y:S01]  /*0c50*/  UIADD3 UR5, UPT, UPT, UR5, 0x1, URZ ;  /* 0x0000000105057890 */ /* 0x000fe2000fffe0ff */
[----:B------:R-:W-:Y:S01]  /*0c60*/  VIADD R3, R3, 0x1 ;  /* 0x0000000103037836 */ /* 0x000fe20000000000 */
[----:B------:R-:W-:Y:S01]  /*0c70*/  UMOV UR6, 0x54442d18 ;  /* 0x54442d1800067882 */ /* 0x000fe20000000000 */
[----:B------:R-:W-:Y:S01]  /*0c80*/  UMOV UR7, 0x400921fb ;  /* 0x400921fb00077882 */ /* 0x000fe20000000000 */
[----:B------:R-:W-:Y:S01]  /*0c90*/  UISETP.NE.AND UP0, UPT, UR5, URZ, UPT ;  /* 0x000000ff0500728c */ /* 0x000fe2000bf05270 */
[----:B0-----:R-:W-:-:S05]  /*0ca0*/  IADD3 R12, P0, PT, R12, 0x8, RZ ;  /* 0x000000080c0c7810 */ /* 0x001fca0007f1e0ff */
[----:B------:R-:W-:Y:S01]  /*0cb0*/  IMAD.X R13, RZ, RZ, R13, P0 ;  /* 0x000000ffff0d7224 */ /* 0x000fe200000e060d */
[----:B--2---:R-:W-:-:S08]  /*0cc0*/  DMUL R10, R10, UR6 ;  /* 0x000000060a0a7c28 */ /* 0x004fd00008000000 */
[----:B---3--:R-:W-:Y:S01]  /*0cd0*/  DFMA R4, R10, R8, R4 ;  /* 0x000000080a04722b */ /* 0x008fe20000000004 */
[----:B------:R-:W-:Y:S10]  /*0ce0*/  BRA.U UP0, `(.L_x_1037) ;  /* 0xfffffffd00cc7547 */ /* 0x000ff4000b83ffff */
[----:B------:R-:W-:Y:S05]  /*0cf0*/  BRA `(.L_x_1032) ;  /* 0x0000000800847947 */ /* 0x000fea0003800000 */
.L_x_1031:
[----:B------:R-:W-:-:S09]  /*0d00*/  UISETP.GE.AND UP0, UPT, UR7, 0x1, UPT ;  /* 0x000000010700788c */ /* 0x000fd2000bf06270 */
[----:B------:R-:W-:Y:S05]  /*0d10*/  BRA.U !UP0, `(.L_x_1032) ;  /* 0x00000009087c7547 */ /* 0x000fea000b800000 */
[----:B------:R-:W-:Y:S01]  /*0d20*/  UISETP.GE.U32.AND UP1, UPT, UR7, 0x10, UPT ;  /* 0x000000100700788c */ /* 0x000fe2000bf26070 */
[----:B------:R-:W-:Y:S01]  /*0d30*/  IMAD.MOV.U32 R0, RZ, RZ, RZ ;  /* 0x000000ffff007224 */ /* 0x000fe200078e00ff */
[----:B------:R-:W-:Y:S01]  /*0d40*/  ULOP3.LUT UR10, UR7, 0xf, URZ, 0xc0, !UPT ;  /* 0x0000000f070a7892 */ /* 0x000fe2000f8ec0ff */
[----:B------:R-:W-:-:S03]  /*0d50*/  CS2R R4, SRZ ;  /* 0x0000000000047805 */ /* 0x000fc6000001ff00 */
[----:B------:R-:W-:-:S03]  /*0d60*/  UISETP.NE.AND UP0, UPT, UR10, URZ, UPT ;  /* 0x000000ff0a00728c */ /* 0x000fc6000bf05270 */
[----:B------:R-:W-:Y:S08]  /*0d70*/  BRA.U !UP1, `(.L_x_1038) ;  /* 0x0000000509247547 */ /* 0x000ff0000b800000 */
[----:B------:R-:W0:Y:S01]  /*0d80*/  LDCU.64 UR8, c[0x0][0x390] ;  /* 0x00007200ff0877ac */ /* 0x000e220008000a00 */
[----:B------:R-:W-:Y:S01]  /*0d90*/  CS2R R4, SRZ ;  /* 0x0000000000047805 */ /* 0x000fe2000001ff00 */
[----:B------:R-:W1:Y:S01]  /*0da0*/  LDCU.64 UR4, c[0x0][0x388] ;  /* 0x00007100ff0477ac */ /* 0x000e620008000a00 */
[----:B------:R-:W-:-:S04]  /*0db0*/  ULOP3.LUT UR11, UR7, 0x7ffffff0, URZ, 0xc0, !UPT ;  /* 0x7ffffff0070b7892 */ /* 0x000fc8000f8ec0ff */
[----:B------:R-:W-:Y:S02]  /*0dc0*/  UIADD3 UR6, UPT, UPT, -UR11, URZ, URZ ;  /* 0x000000ff0b067290 */ /* 0x000fe4000fffe1ff */
[----:B------:R-:W-:Y:S01]  /*0dd0*/  MOV R0, UR11 ;  /* 0x0000000b00007c02 */ /* 0x000fe20008000f00 */
[----:B0-----:R-:W-:Y:S02]  /*0de0*/  UIADD3 UR8, UP2, UPT, UR8, 0x40, URZ ;  /* 0x0000004008087890 */ /* 0x001fe4000ff5e0ff */
[----:B-1----:R-:W-:Y:S02]  /*0df0*/  UIADD3 UR4, UP1, UPT, UR4, 0x40, URZ ;  /* 0x0000004004047890 */ /* 0x002fe4000ff3e0ff */
[----:B------:R-:W-:Y:S02]  /*0e00*/  UIADD3.X UR9, UPT, UPT, URZ, UR9, URZ, UP2, !UPT ;  /* 0x00000009ff097290 */ /* 0x000fe400097fe4ff */
[----:B------:R-:W-:Y:S01]  /*0e10*/  IMAD.U32 R11, RZ, RZ, UR8 ;  /* 0x00000008ff0b7e24 */ /* 0x000fe2000f8e00ff */
[----:B------:R-:W-:Y:S01]  /*0e20*/  UIADD3.X UR5, UPT, UPT, URZ, UR5, URZ, UP1, !UPT ;  /* 0x00000005ff057290 */ /* 0x000fe20008ffe4ff */
[----:B------:R-:W-:-:S02]  /*0e30*/  IMAD.U32 R3, RZ, RZ, UR4 ;  /* 0x00000004ff037e24 */ /* 0x000fc4000f8e00ff */
[----:B------:R-:W-:-:S03]  /*0e40*/  IMAD.U32 R12, RZ, RZ, UR9 ;  /* 0x00000009ff0c7e24 */ /* 0x000fc6000f8e00ff */
[----:B------:R-:W-:-:S07]  /*0e50*/  IMAD.U32 R10, RZ, RZ, UR5 ;  /* 0x00000005ff0a7e24 */ /* 0x000fce000f8e00ff */
.L_x_1039:
[----:B------:R-:W-:Y:S01]  /*0e60*/  MOV R6, R11 ;  /* 0x0000000b00067202 */ /* 0x000fe20000000f00 */
[----:B------:R-:W-:Y:S02]  /*0e70*/  IMAD.MOV.U32 R7, RZ, RZ, R12 ;  /* 0x000000ffff077224 */ /* 0x000fe400078e000c */
[----:B------:R-:W-:Y:S02]  /*0e80*/  IMAD.MOV.U32 R8, RZ, RZ, R3 ;  /* 0x000000ffff087224 */ /* 0x000fe400078e0003 */
[----:B------:R-:W-:Y:S01]  /*0e90*/  IMAD.MOV.U32 R9, RZ, RZ, R10 ;  /* 0x000000ffff097224 */ /* 0x000fe200078e000a */
[----:B------:R-:W2:Y:S04]  /*0ea0*/  LDG.E.64 R14, desc[UR36][R6.64+-0x40] ;  /* 0xffffc024060e7981 */ /* 0x000ea8000c1e1b00 */
[----:B------:R-:W2:Y:S04]  /*0eb0*/  LDG.E.64 R24, desc[UR36][R8.64+-0x40] ;  /* 0xffffc02408187981 */ /* 0x000ea8000c1e1b00 */
[----:B------:R-:W3:Y:S04]  /*0ec0*/  LDG.E.64 R12, desc[UR36][R6.64+-0x38] ;  /* 0xffffc824060c7981 */ /* 0x000ee8000c1e1b00 */
[----:B------:R-:W3:Y:S04]  /*0ed0*/  LDG.E.64 R26, desc[UR36][R8.64+-0x38] ;  /* 0xffffc824081a7981 */ /* 0x000ee8000c1e1b00 */
[----:B------:R-:W4:Y:S04]  /*0ee0*/  LDG.E.64 R10, desc[UR36][R6.64+-0x30] ;  /* 0xffffd024060a7981 */ /* 0x000f28000c1e1b00 */
[----:B------:R-:W4:Y:S04]  /*0ef0*/  LDG.E.64 R22, desc[UR36][R8.64+-0x30] ;  /* 0xffffd02408167981 */ /* 0x000f28000c1e1b00 */
[----:B------:R-:W5:Y:S04]  /*0f00*/  LDG.E.64 R20, desc[UR36][R6.64+-0x28] ;  /* 0xffffd82406147981 */ /* 0x000f68000c1e1b00 */
[----:B------:R-:W5:Y:S01]  /*0f10*/  LDG.E.64 R16, desc[UR36][R8.64+-0x28] ;  /* 0xffffd82408107981 */ /* 0x000f62000c1e1b00 */
[----:B--2---:R-:W-:-:S03]  /*0f20*/  DFMA R24, R14, R24, R4 ;  /* 0x000000180e18722b */ /* 0x004fc60000000004 */
[----:B------:R-:W2:Y:S04]  /*0f30*/  LDG.E.64 R4, desc[UR36][R6.64+-0x20] ;  /* 0xffffe02406047981 */ /* 0x000ea8000c1e1b00 */
[----:B------:R-:W2:Y:S01]  /*0f40*/  LDG.E.64 R14, desc[UR36][R8.64+-0x20] ;  /* 0xffffe024080e7981 */ /* 0x000ea2000c1e1b00 */
[----:B---3--:R-:W-:-:S03]  /*0f50*/  DFMA R26, R12, R26, R24 ;  /* 0x0000001a0c1a722b */ /* 0x008fc60000000018 */
[----:B------:R-:W3:Y:S04]  /*0f60*/  LDG.E.64 R12, desc[UR36][R6.64+-0x18] ;  /* 0xffffe824060c7981 */ /* 0x000ee8000c1e1b00 */
[----:B------:R-:W3:Y:S01]  /*0f70*/  LDG.E.64 R24, desc[UR36][R8.64+-0x18] ;  /* 0xffffe82408187981 */ /* 0x000ee2000c1e1b00 */
[----:B----4-:R-:W-:-:S03]  /*0f80*/  DFMA R22, R10, R22, R26 ;  /* 0x000000160a16722b */ /* 0x010fc6000000001a */
[----:B------:R-:W4:Y:S04]  /*0f90*/  LDG.E.64 R10, desc[UR36][R6.64+-0x10] ;  /* 0xfffff024060a7981 */ /* 0x000f28000c1e1b00 */
[----:B------:R-:W4:Y:S01]  /*0fa0*/  LDG.E.64 R26, desc[UR36][R8.64+-0x10] ;  /* 0xfffff024081a7981 */ /* 0x000f22000c1e1b00 */
[----:B-----5:R-:W-:-:S03]  /*0fb0*/  DFMA R16, R20, R16, R22 ;  /* 0x000000101410722b */ /* 0x020fc60000000016 */
        /* <DEDUP_REMOVED lines=26> */
[----:B------:R-:W-:Y:S01]  /*1160*/  UIADD3 UR6, UPT, UPT, UR6, 0x10, URZ ;  /* 0x0000001006067890 */ /* 0x000fe2000fffe0ff */
[----:B------:R-:W-:-:S03]  /*1170*/  IADD3 R3, P1, PT, R8, 0x80, RZ ;  /* 0x0000008008037810 */ /* 0x000fc60007f3e0ff */
[----:B------:R-:W-:Y:S01]  /*1180*/  UISETP.NE.AND UP1, UPT, UR6, URZ, UPT ;  /* 0x000000ff0600728c */ /* 0x000fe2000bf25270 */
[----:B--2---:R-:W-:-:S08]  /*1190*/  DFMA R4, R20, R4, R26 ;  /* 0x000000041404722b */ /* 0x004fd0000000001a */
[----:B---3--:R-:W-:-:S08]  /*11a0*/  DFMA R4, R14, R16, R4 ;  /* 0x000000100e04722b */ /* 0x008fd00000000004 */
[----:B----4-:R-:W-:Y:S01]  /*11b0*/  DFMA R4, R10, R12, R4 ;  /* 0x0000000c0a04722b */ /* 0x010fe20000000004 */
[----:B------:R-:W-:Y:S02]  /*11c0*/  IADD3 R11, P0, PT, R6, 0x80, RZ ;  /* 0x00000080060b7810 */ /* 0x000fe40007f1e0ff */
[----:B------:R-:W-:-:S03]  /*11d0*/  IADD3.X R10, PT, PT, RZ, R9, RZ, P1, !PT ;  /* 0x00000009ff0a7210 */ /* 0x000fc60000ffe4ff */
[----:B------:R-:W-:Y:S02]  /*11e0*/  IMAD.X R12, RZ, RZ, R7, P0 ;  /* 0x000000ffff0c7224 */ /* 0x000fe400000e0607 */
[----:B-----5:R-:W-:Y:S01]  /*11f0*/  DFMA R4, R22, R24, R4 ;  /* 0x000000181604722b */ /* 0x020fe20000000004 */
[----:B------:R-:W-:Y:S10]  /*1200*/  BRA.U UP1, `(.L_x_1039) ;  /* 0xfffffffd01147547 */ /* 0x000ff4000b83ffff */
.L_x_1038:
[----:B------:R-:W-:Y:S05]  /*1210*/  BRA.U !UP0, `(.L_x_1032) ;  /* 0x00000005083c7547 */ /* 0x000fea000b800000 */
[----:B------:R-:W-:Y:S02]  /*1220*/  UISETP.GE.U32.AND UP0, UPT, UR10, 0x8, UPT ;  /* 0x000000080a00788c */ /* 0x000fe4000bf06070 */
[----:B------:R-:W-:-:S04]  /*1230*/  ULOP3.LUT UR5, UR7, 0x7, URZ, 0xc0, !UPT ;  /* 0x0000000707057892 */ /* 0x000fc8000f8ec0ff */
[----:B------:R-:W-:-:S03]  /*1240*/  UISETP.NE.AND UP1, UPT, UR5, URZ, UPT ;  /* 0x000000ff0500728c */ /* 0x000fc6000bf25270 */
[----:B------:R-:W-:Y:S08]  /*1250*/  BRA.U !UP0, `(.L_x_1040) ;  /* 0x0000000108747547 */ /* 0x000ff0000b800000 */
[----:B------:R-:W0:Y:S08]  /*1260*/  LDC.64 R12, c[0x0][0x390] ;  /* 0x0000e400ff0c7b82 */ /* 0x000e300000000a00 */
[----:B------:R-:W1:Y:S01]  /*1270*/  LDC.64 R6, c[0x0][0x388] ;  /* 0x0000e200ff067b82 */ /* 0x000e620000000a00 */
[----:B0-----:R-:W-:-:S05]  /*1280*/  IMAD.WIDE.U32 R12, R0, 0x8, R12 ;  /* 0x00000008000c7825 */ /* 0x001fca00078e000c */
[----:B------:R-:W2:Y:S01]  /*1290*/  LDG.E.64 R14, desc[UR36][R12.64] ;  /* 0x000000240c0e7981 */ /* 0x000ea2000c1e1b00 */
[----:B-1----:R-:W-:-:S03]  /*12a0*/  IMAD.WIDE.U32 R6, R0, 0x8, R6 ;  /* 0x0000000800067825 */ /* 0x002fc600078e0006 */
[----:B------:R-:W3:Y:S04]  /*12b0*/  LDG.E.64 R16, desc[UR36][R12.64+0x8] ;  /* 0x000008240c107981 */ /* 0x000ee8000c1e1b00 */
[----:B------:R-:W2:Y:S04]  /*12c0*/  LDG.E.64 R20, desc[UR36][R6.64] ;  /* 0x0000002406147981 */ /* 0x000ea8000c1e1b00 */
[----:B------:R-:W3:Y:S04]  /*12d0*/  LDG.E.64 R26, desc[UR36][R6.64+0x8] ;  /* 0x00000824061a7981 */ /* 0x000ee8000c1e1b00 */
[----:B------:R-:W4:Y:S04]  /*12e0*/  LDG.E.64 R24, desc[UR36][R12.64+0x10] ;  /* 0x000010240c187981 */ /* 0x000f28000c1e1b00 */
[----:B------:R-:W4:Y:S04]  /*12f0*/  LDG.E.64 R22, desc[UR36][R6.64+0x10] ;  /* 0x0000102406167981 */ /* 0x000f28000c1e1b00 */
[----:B------:R-:W5:Y:S04]  /*1300*/  LDG.E.64 R8, desc[UR36][R12.64+0x18] ;  /* 0x000018240c087981 */ /* 0x000f68000c1e1b00 */
        /* <DEDUP_REMOVED lines=10> */
[----:B------:R-:W4:Y:S04]  /*13b0*/  LDG.E.64 R26, desc[UR36][R6.64+0x30] ;  /* 0x00003024061a7981 */ /* 0x000f28000c1e1b00 */
[----:B------:R-:W4:Y:S01]  /*13c0*/  LDG.E.64 R6, desc[UR36][R6.64+0x38] ;  /* 0x0000382406067981 */ /* 0x000f22000c1e1b00 */
[----:B-----5:R-:W-:Y:S01]  /*13d0*/  DFMA R8, R8, R10, R22 ;  /* 0x0000000a0808722b */ /* 0x020fe20000000016 */
[----:B------:R-:W-:-:S07]  /*13e0*/  VIADD R0, R0, 0x8 ;  /* 0x0000000800007836 */ /* 0x000fce0000000000 */
[----:B--2---:R-:W-:-:S08]  /*13f0*/  DFMA R4, R4, R14, R8 ;  /* 0x0000000e0404722b */ /* 0x004fd00000000008 */
[----:B---3--:R-:W-:-:S08]  /*1400*/  DFMA R4, R16, R20, R4 ;  /* 0x000000141004722b */ /* 0x008fd00000000004 */
[----:B----4-:R-:W-:-:S08]  /*1410*/  DFMA R4, R24, R26, R4 ;  /* 0x0000001a1804722b */ /* 0x010fd00000000004 */
[----:B------:R-:W-:-:S11]  /*1420*/  DFMA R4, R28, R6, R4 ;  /* 0x000000061c04722b */ /* 0x000fd60000000004 */
.L_x_1040:
        /* <DEDUP_REMOVED lines=16> */
[----:B------:R-:W5:Y:S01]  /*1530*/  LDG.E.64 R22, desc[UR36][R26.64+0x18] ;  /* 0x000018241a167981 */ /* 0x000f62000c1e1b00 */
[----:B------:R-:W-:Y:S01]  /*1540*/  VIADD R0, R0, 0x4 ;  /* 0x0000000400007836 */ /* 0x000fe20000000000 */
[----:B--2---:R-:W-:-:S08]  /*1550*/  DFMA R6, R6, R8, R4 ;  /* 0x000000080606722b */ /* 0x004fd00000000004 */
[----:B---3--:R-:W-:-:S08]  /*1560*/  DFMA R6, R10, R12, R6 ;  /* 0x0000000c0a06722b */ /* 0x008fd00000000006 */
[----:B----4-:R-:W-:-:S08]  /*1570*/  DFMA R6, R14, R16, R6 ;  /* 0x000000100e06722b */ /* 0x010fd00000000006 */
[----:B-----5:R-:W-:-:S11]  /*1580*/  DFMA R4, R20, R22, R6 ;  /* 0x000000161404722b */ /* 0x020fd60000000006 */
.L_x_1041:
[----:B------:R-:W-:Y:S05]  /*1590*/  BRA.U !UP1, `(.L_x_1032) ;  /* 0x00000001095c7547 */ /* 0x000fea000b800000 */
[----:B------:R-:W0:Y:S01]  /*15a0*/  LDC.64 R8, c[0x0][0x390] ;  /* 0x0000e400ff087b82 */ /* 0x000e220000000a00 */
[----:B------:R-:W-:-:S07]  /*15b0*/  UIADD3 UR4, UPT, UPT, -UR4, URZ, URZ ;  /* 0x000000ff04047290 */ /* 0x000fce000fffe1ff */
[----:B------:R-:W1:Y:S01]  /*15c0*/  LDC.64 R6, c[0x0][0x388] ;  /* 0x0000e200ff067b82 */ /* 0x000e620000000a00 */
[----:B0-----:R-:W-:-:S04]  /*15d0*/  IMAD.WIDE.U32 R8, R0, 0x8, R8 ;  /* 0x0000000800087825 */ /* 0x001fc800078e0008 */
[----:B------:R-:W-:Y:S02]  /*15e0*/  IMAD.MOV.U32 R3, RZ, RZ, R9 ;  /* 0x000000ffff037224 */ /* 0x000fe400078e0009 */
[----:B-1----:R-:W-:Y:S01]  /*15f0*/  IMAD.WIDE.U32 R6, R0, 0x8, R6 ;  /* 0x0000000800067825 */ /* 0x002fe200078e0006 */
[----:B------:R-:W-:-:S03]  /*1600*/  MOV R0, R8 ;  /* 0x0000000800007202 */ /* 0x000fc60000000f00 */
[----:B------:R-:W-:Y:S02]  /*1610*/  IMAD.MOV.U32 R10, RZ, RZ, R6 ;  /* 0x000000ffff0a7224 */ /* 0x000fe400078e0006 */
[----:B------:R-:W-:-:S07]  /*1620*/  IMAD.MOV.U32 R11, RZ, RZ, R7 ;  /* 0x000000ffff0b7224 */ /* 0x000fce00078e0007 */
.L_x_1042:
[----:B------:R-:W-:Y:S01]  /*1630*/  IMAD.MOV.U32 R6, RZ, RZ, R0 ;  /* 0x000000ffff067224 */ /* 0x000fe200078e0000 */
[----:B------:R-:W-:Y:S01]  /*1640*/  MOV R9, R11 ;  /* 0x0000000b00097202 */ /* 0x000fe20000000f00 */
[----:B------:R-:W-:Y:S02]  /*1650*/  IMAD.MOV.U32 R7, RZ, RZ, R3 ;  /* 0x000000ffff077224 */ /* 0x000fe400078e0003 */
[----:B------:R-:W-:-:S04]  /*1660*/  IMAD.MOV.U32 R8, RZ, RZ, R10 ;  /* 0x000000ffff087224 */ /* 0x000fc800078e000a */
[----:B------:R-:W2:Y:S04]  /*1670*/  LDG.E.64 R6, desc[UR36][R6.64] ;  /* 0x0000002406067981 */ /* 0x000ea8000c1e1b00 */
[----:B------:R-:W2:Y:S01]  /*1680*/  LDG.E.64 R8, desc[UR36][R8.64] ;  /* 0x0000002408087981 */ /* 0x000ea2000c1e1b00 */
[----:B------:R-:W-:Y:S01]  /*1690*/  UIADD3 UR4, UPT, UPT, UR4, 0x1, URZ ;  /* 0x0000000104047890 */ /* 0x000fe2000fffe0ff */
[----:B------:R-:W-:Y:S02]  /*16a0*/  IADD3 R10, P0, PT, R10, 0x8, RZ ;  /* 0x000000080a0a7810 */ /* 0x000fe40007f1e0ff */
[----:B------:R-:W-:Y:S01]  /*16b0*/  IADD3 R0, P1, PT, R0, 0x8, RZ ;  /* 0x0000000800007810 */ /* 0x000fe20007f3e0ff */
[----:B------:R-:W-:Y:S02]  /*16c0*/  UISETP.NE.AND UP0, UPT, UR4, URZ, UPT ;  /* 0x000000ff0400728c */ /* 0x000fe4000bf05270 */
[----:B------:R-:W-:-:S02]  /*16d0*/  IMAD.X R11, RZ, RZ, R11, P0 ;  /* 0x000000ffff0b7224 */ /* 0x000fc400000e060b */
[----:B------:R-:W-:Y:S01]  /*16e0*/  IMAD.X R3, RZ, RZ, R3, P1 ;  /* 0x000000ffff037224 */ /* 0x000fe200008e0603 */
[----:B--2---:R-:W-:-:S04]  /*16f0*/  DFMA R4, R6, R8, R4 ;  /* 0x000000080604722b */ /* 0x004fc80000000004 */
[----:B------:R-:W-:Y:S07]  /*1700*/  BRA.U UP0, `(.L_x_1042) ;  /* 0xfffffffd00c87547 */ /* 0x000fee000b83ffff */
.L_x_1032:
[----:B------:R-:W-:-:S07]  /*1710*/  MOV R0, 0x1730 ;  /* 0x0000173000007802 */ /* 0x000fce0000000f00 */
[----:B------:R-:W-:Y:S05]  /*1720*/  CALL.REL.NOINC `($_Z15corr_inc_energyPdS_S_iidi$__internal_accurate_pow) ;  /* 0x0000000800d87944 */ /* 0x000fea0003c00000 */
[----:B------:R-:W0:Y:S01]  /*1730*/  LDC.64 R12, c[0x0][0x3a0] ;  /* 0x0000e800ff0c7b82 */ /* 0x000e220000000a00 */
[----:B------:R-:W1:Y:S01]  /*1740*/  MUFU.RCP64H R9, R5 ;  /* 0x0000000500097308 */ /* 0x000e620000001800 */
[----:B------:R-:W-:Y:S01]  /*1750*/  IMAD.MOV.U32 R8, RZ, RZ, 0x1 ;  /* 0x00000001ff087424 */ /* 0x000fe200078e00ff */
[----:B------:R-:W-:Y:S01]  /*1760*/  UMOV UR4, 0x44054510 ;  /* 0x4405451000047882 */ /* 0x000fe20000000000 */
[----:B------:R-:W-:-:S04]  /*1770*/  UMOV UR5, 0x3f0dbaa3 ;  /* 0x3f0dbaa300057882 */ /* 0x000fc80000000000 */
[----:B-1----:R-:W-:Y:S02]  /*1780*/  DFMA R10, R8, -R4, 1 ;  /* 0x3ff00000080a742b */ /* 0x002fe40000000804 */
[C---:B0-----:R-:W-:Y:S02]  /*1790*/  DADD R6, R12.reuse, 4 ;  /* 0x401000000c067429 */ /* 0x041fe40000000000 */
[----:B------:R-:W-:-:S04]  /*17a0*/  DSETP.NEU.AND P0, PT, R12, RZ, PT ;  /* 0x000000ff0c00722a */ /* 0x000fc80003f0d000 */
[----:B------:R-:W-:-:S04]  /*17b0*/  DFMA R10, R10, R10, R10 ;  /* 0x0000000a0a0a722b */ /* 0x000fc8000000000a */
[----:B------:R-:W-:-:S04]  /*17c0*/  LOP3.LUT R6, R7, 0x7ff00000, RZ, 0xc0, !PT ;  /* 0x7ff0000007067812 */ /* 0x000fc800078ec0ff */
[----:B------:R-:W-:Y:S01]  /*17d0*/  DFMA R10, R8, R10, R8 ;  /* 0x0000000a080a722b */ /* 0x000fe20000000008 */
[----:B------:R-:W-:Y:S02]  /*17e0*/  MOV R7, R14 ;  /* 0x0000000e00077202 */ /* 0x000fe40000000f00 */
[----:B------:R-:W-:Y:S01]  /*17f0*/  ISETP.NE.AND P1, PT, R6, 0x7ff00000, PT ;  /* 0x7ff000000600780c */ /* 0x000fe20003f25270 */
[----:B------:R-:W-:Y:S01]  /*1800*/  IMAD.MOV.U32 R6, RZ, RZ, R3 ;  /* 0x000000ffff067224 */ /* 0x000fe200078e0003 */
        /* <DEDUP_REMOVED lines=8> */
.L_x_1043:
[----:B------:R-:W-:Y:S02]  /*1890*/  DMUL R6, R6, UR4 ;  /* 0x0000000406067c28 */ /* 0x000fe40008000000 */
[----:B------:R-:W-:Y:S02]  /*18a0*/  DFMA R8, R10, -R4, 1 ;  /* 0x3ff000000a08742b */ /* 0x000fe40000000804 */
[----:B------:R-:W-:-:S06]  /*18b0*/  DSETP.NEU.AND P0, PT, R12, 1, PT ;  /* 0x3ff000000c00742a */ /* 0x000fcc0003f0d000 */
[----:B------:R-:W-:Y:S01]  /*18c0*/  DFMA R8, R10, R8, R10 ;  /* 0x000000080a08722b */ /* 0x000fe2000000000a */
[----:B------:R-:W-:Y:S02]  /*18d0*/  FSEL R10, R6, 533.0791015625, P0 ;  /* 0x44054510060a7808 */ /* 0x000fe40000000000 */
[----:B------:R-:W-:-:S04]  /*18e0*/  FSEL R11, R7, 0.55362910032272338867, P0 ;  /* 0x3f0dbaa3070b7808 */ /* 0x000fc80000000000 */
[----:B------:R-:W-:Y:S02]  /*18f0*/  FSETP.GEU.AND P1, PT, |R11|, 6.5827683646048100446e-37, PT ;  /* 0x036000000b00780b */ /* 0x000fe40003f2e200 */
        /* <DEDUP_REMOVED lines=8> */
[----:B------:R-:W-:-:S07]  /*1980*/  IMAD.MOV.U32 R7, RZ, RZ, R5 ;  /* 0x000000ffff077224 */ /* 0x000fce00078e0005 */
[----:B------:R-:W-:Y:S05]  /*1990*/  CALL.REL.NOINC `($__internal_28_$__cuda_sm20_div_rn_f64_full) ;  /* 0x0000000000c87944 */ /* 0x000fea0003c00000 */
.L_x_1044:
[----:B------:R-:W-:Y:S01]  /*19a0*/  ISETP.NE.AND P0, PT, R19, RZ, PT ;  /* 0x000000ff1300720c */ /* 0x000fe20003f05270 */
[----:B------:R-:W-:-:S12]  /*19b0*/  BSSY.RECONVERGENT B6, `(.L_x_1045) ;  /* 0x000001e000067945 */ /* 0x000fd80003800200 */
[----:B------:R-:W-:Y:S05]  /*19c0*/  @P0 BRA `(.L_x_1046) ;  /* 0x0000000000700947 */ /* 0x000fea0003800000 */
[----:B------:R-:W-:-:S14]  /*19d0*/  DSETP.GT.AND P0, PT, R16, 1, PT ;  /* 0x3ff000001000742a */ /* 0x000fdc0003f04000 */
[----:B------:R-:W-:Y:S05]  /*19e0*/  @!P0 BRA `(.L_x_1047) ;  /* 0x0000000000308947 */ /* 0x000fea0003800000 */
[----:B------:R-:W-:Y:S01]  /*19f0*/  DADD R8, R16, -1 ;  /* 0xbff0000010087429 */ /* 0x000fe20000000000 */
[----:B------:R-:W-:Y:S01]  /*1a00*/  MOV R0, 0x30 ;  /* 0x0000003000007802 */ /* 0x000fe20000000f00 */
[----:B------:R-:W0:Y:S01]  /*1a10*/  LDCU.64 UR4, c[0x4][0x8] ;  /* 0x01000100ff0477ac */ /* 0x000e220008000a00 */
[----:B------:R-:W-:Y:S02]  /*1a20*/  IMAD.MOV.U32 R6, RZ, RZ, R2 ;  /* 0x000000ffff067224 */ /* 0x000fe400078e0002 */
[----:B------:R1:W2:Y:S01]  /*1a30*/  LDC.64 R10, c[0x4][R0] ;  /* 0x01000000000a7b82 */ /* 0x0002a20000000a00 */
[----:B------:R-:W-:Y:S02]  /*1a40*/  IMAD.MOV.U32 R7, RZ, RZ, R18 ;  /* 0x000000ffff077224 */ /* 0x000fe400078e0012 */
[----:B------:R-:W-:-:S07]  /*1a50*/  DMUL R8, R8, 100 ;  /* 0x4059000008087828 */ /* 0x000fce0000000000 */
[----:B------:R1:W-:Y:S01]  /*1a60*/  STL.64 [R1], R8 ;  /* 0x0000000801007387 */ /* 0x0003e20000100a00 */
[----:B0-----:R-:W-:Y:S01]  /*1a70*/  MOV R4, UR4 ;  /* 0x0000000400047c02 */ /* 0x001fe20008000f00 */
[----:B------:R-:W-:-:S07]  /*1a80*/  IMAD.U32 R5, RZ, RZ, UR5 ;  /* 0x00000005ff057e24 */ /* 0x000fce000f8e00ff */
[----:B------:R-:W-:-:S07]  /*1a90*/  LEPC R20, `(.L_x_1047) ;  /* 0x000000001014794e */ /* 0x000fce0000000000 */
[----:B-12---:R-:W-:Y:S05]  /*1aa0*/  CALL.ABS.NOINC R10 ;  /* 0x000000000a007343 */ /* 0x006fea0003c00000 */
.L_x_1047:
[----:B------:R-:W-:-:S14]  /*1ab0*/  DSETP.GEU.AND P0, PT, R16, 1, PT ;  /* 0x3ff000001000742a */ /* 0x000fdc0003f0e000 */
[----:B------:R-:W-:Y:S05]  /*1ac0*/  @P0 BRA `(.L_x_1046) ;  /* 0x0000000000300947 */ /* 0x000fea0003800000 */
[----:B------:R-:W-:Y:S01]  /*1ad0*/  DADD R8, -R16, 1 ;  /* 0x3ff0000010087429 */ /* 0x000fe20000000100 */
[----:B------:R-:W-:Y:S01]  /*1ae0*/  MOV R0, 0x30 ;  /* 0x0000003000007802 */ /* 0x000fe20000000f00 */
[----:B------:R-:W0:Y:S01]  /*1af0*/  LDCU.64 UR4, c[0x4][0x10] ;  /* 0x01000200ff0477ac */ /* 0x000e220008000a00 */
[----:B------:R-:W-:Y:S02]  /*1b00*/  IMAD.MOV.U32 R6, RZ, RZ, R2 ;  /* 0x000000ffff067224 */ /* 0x000fe400078e0002 */
[----:B------:R1:W2:Y:S01]  /*1b10*/  LDC.64 R10, c[0x4][R0] ;  /* 0x01000000000a7b82 */ /* 0x0002a20000000a00 */
[----:B------:R-:W-:Y:S02]  /*1b20*/  IMAD.MOV.U32 R7, RZ, RZ, R18 ;  /* 0x000000ffff077224 */ /* 0x000fe400078e0012 */
[----:B------:R-:W-:-:S07]  /*1b30*/  DMUL R8, R8, 100 ;  /* 0x4059000008087828 */ /* 0x000fce0000000000 */
[----:B------:R1:W-:Y:S01]  /*1b40*/  STL.64 [R1], R8 ;  /* 0x0000000801007387 */ /* 0x0003e20000100a00 */
[----:B0-----:R-:W-:Y:S01]  /*1b50*/  IMAD.U32 R4, RZ, RZ, UR4 ;  /* 0x00000004ff047e24 */ /* 0x001fe2000f8e00ff */
[----:B------:R-:W-:-:S07]  /*1b60*/  MOV R5, UR5 ;  /* 0x0000000500057c02 */ /* 0x000fce0008000f00 */
[----:B------:R-:W-:-:S07]  /*1b70*/  LEPC R20, `(.L_x_1046) ;  /* 0x000000001014794e */ /* 0x000fce0000000000 */
[----:B-12---:R-:W-:Y:S05]  /*1b80*/  CALL.ABS.NOINC R10 ;  /* 0x000000000a007343 */ /* 0x006fea0003c00000 */
.L_x_1046:
[----:B------:R-:W-:Y:S05]  /*1b90*/  BSYNC.RECONVERGENT B6 ;  /* 0x0000000000067941 */ /* 0x000fea0003800200 */
.L_x_1045:
[----:B------:R-:W0:Y:S02]  /*1ba0*/  LDCU UR4, c[0x0][0x398] ;  /* 0x00007300ff0477ac */ /* 0x000e240008000800 */
[----:B0-----:R-:W-:-:S09]  /*1bb0*/  UISETP.NE.AND UP0, UPT, UR4, 0x1, UPT ;  /* 0x000000010400788c */ /* 0x001fd2000bf05270 */
[----:B------:R-:W-:Y:S05]  /*1bc0*/  BRA.U UP0, `(.L_x_1048) ;  /* 0x0000000100187547 */ /* 0x000fea000b800000 */
[----:B------:R-:W0:Y:S02]  /*1bd0*/  LDC.64 R2, c[0x0][0x388] ;  /* 0x0000e200ff027b82 */ /* 0x000e240000000a00 */
[----:B0-----:R-:W-:-:S05]  /*1be0*/  IMAD.WIDE R2, R19, 0x8, R2 ;  /* 0x0000000813027825 */ /* 0x001fca00078e0202 */
[----:B------:R-:W2:Y:S02]  /*1bf0*/  LDG.E.64 R4, desc[UR36][R2.64] ;  /* 0x0000002402047981 */ /* 0x000ea4000c1e1b00 */
[----:B--2---:R-:W-:-:S07]  /*1c00*/  DMUL R4, R4, R16 ;  /* 0x0000001004047228 */ /* 0x004fce0000000000 */
[----:B------:R-:W-:Y:S01]  /*1c10*/  STG.E.64 desc[UR36][R2.64], R4 ;  /* 0x0000000402007986 */ /* 0x000fe2000c101b24 */
[----:B------:R-:W-:Y:S05]  /*1c20*/  EXIT ;  /* 0x000000000000794d */ /* 0x000fea0003800000 */
.L_x_1048:
[----:B------:R-:W0:Y:S01]  /*1c30*/  LDC R0, c[0x0][0x39c] ;  /* 0x0000e700ff007b82 */ /* 0x000e220000000800 */
[----:B------:R-:W0:Y:S07]  /*1c40*/  LDCU UR4, c[0x0][0x3a8] ;  /* 0x00007500ff0477ac */ /* 0x000e2e0008000800 */
[----:B------:R-:W1:Y:S01]  /*1c50*/  LDC.64 R2, c[0x0][0x380] ;  /* 0x0000e000ff027b82 */ /* 0x000e620000000a00 */
[----:B0-----:R-:W-:-:S04]  /*1c60*/  IMAD R19, R0, UR4, R19 ;  /* 0x0000000400137c24 */ /* 0x001fc8000f8e0213 */
[----:B-1----:R-:W-:-:S05]  /*1c70*/  IMAD.WIDE R2, R19, 0x8, R2 ;  /* 0x0000000813027825 */ /* 0x002fca00078e0202 */
[----:B------:R-:W2:Y:S02]  /*1c80*/  LDG.E.64 R4, desc[UR36][R2.64] ;  /* 0x0000002402047981 */ /* 0x000ea4000c1e1b00 */
[----:B--2---:R-:W-:-:S07]  /*1c90*/  DMUL R4, R4, R16 ;  /* 0x0000001004047228 */ /* 0x004fce0000000000 */
[----:B------:R-:W-:Y:S01]  /*1ca0*/  STG.E.64 desc[UR36][R2.64], R4 ;  /* 0x0000000402007986 */ /* 0x000fe2000c101b24 */
[----:B------:R-:W-:Y:S05]  /*1cb0*/  EXIT ;  /* 0x000000000000794d */ /* 0x000fea0003800000 */
        .weak           $__internal_28_$__cuda_sm20_div_rn_f64_full
        .type           $__internal_28_$__cuda_sm20_div_rn_f64_full,@function
        .size           $__internal_28_$__cuda_sm20_div_rn_f64_full,($_Z15corr_inc_energyPdS_S_iidi$__internal_accurate_pow - $__internal_28_$__cuda_sm20_div_rn_f64_full)
$__internal_28_$__cuda_sm20_div_rn_f64_full:
[C---:B------:R-:W-:Y:S01]  /*1cc0*/  FSETP.GEU.AND P0, PT, |R7|.reuse, 1.469367938527859385e-39, PT ;  /* 0x001000000700780b */ /* 0x040fe20003f0e200 */
[----:B------:R-:W-:Y:S01]  /*1cd0*/  IMAD.MOV.U32 R12, RZ, RZ, 0x1 ;  /* 0x00000001ff0c7424 */ /* 0x000fe200078e00ff */
[C---:B------:R-:W-:Y:S02]  /*1ce0*/  LOP3.LUT R4, R7.reuse, 0x800fffff, RZ, 0xc0, !PT ;  /* 0x800fffff07047812 */ /* 0x040fe400078ec0ff */
[----:B------:R-:W-:Y:S02]  /*1cf0*/  LOP3.LUT R15, R7, 0x7ff00000, RZ, 0xc0, !PT ;  /* 0x7ff00000070f7812 */ /* 0x000fe400078ec0ff */
[----:B------:R-:W-:Y:S01]  /*1d00*/  LOP3.LUT R5, R4, 0x3ff00000, RZ, 0xfc, !PT ;  /* 0x3ff0000004057812 */ /* 0x000fe200078efcff */
[----:B------:R-:W-:Y:S01]  /*1d10*/  IMAD.MOV.U32 R4, RZ, RZ, R6 ;  /* 0x000000ffff047224 */ /* 0x000fe200078e0006 */
[----:B------:R-:W-:Y:S02]  /*1d20*/  LOP3.LUT R14, R11, 0x7ff00000, RZ, 0xc0, !PT ;  /* 0x7ff000000b0e7812 */ /* 0x000fe400078ec0ff */
[----:B------:R-:W-:-:S02]  /*1d30*/  MOV R3, 0x1ca00000 ;  /* 0x1ca0000000037802 */ /* 0x000fc40000000f00 */
[----:B------:R-:W-:Y:S01]  /*1d40*/  ISETP.GE.U32.AND P1, PT, R14, R15, PT ;  /* 0x0000000f0e00720c */ /* 0x000fe20003f26070 */
[----:B------:R-:W-:Y:S01]  /*1d50*/  @!P0 DMUL R4, R6, 8.98846567431157953865e+307 ;  /* 0x7fe0000006048828 */ /* 0x000fe20000000000 */
[----:B------:R-:W-:-:S05]  /*1d60*/  IMAD.MOV.U32 R23, RZ, RZ, R14 ;  /* 0x000000ffff177224 */ /* 0x000fca00078e000e */
[----:B------:R-:W0:Y:S02]  /*1d70*/  MUFU.RCP64H R13, R5 ;  /* 0x00000005000d7308 */ /* 0x000e240000001800 */
[----:B0-----:R-:W-:-:S08]  /*1d80*/  DFMA R8, R12, -R4, 1 ;  /* 0x3ff000000c08742b */ /* 0x001fd00000000804 */
[----:B------:R-:W-:-:S08]  /*1d90*/  DFMA R8, R8, R8, R8 ;  /* 0x000000080808722b */ /* 0x000fd00000000008 */
[----:B------:R-:W-:Y:S01]  /*1da0*/  DFMA R12, R12, R8, R12 ;  /* 0x000000080c0c722b */ /* 0x000fe2000000000c */
[----:B------:R-:W-:Y:S01]  /*1db0*/  SEL R9, R3, 0x63400000, !P1 ;  /* 0x6340000003097807 */ /* 0x000fe20004800000 */
[----:B------:R-:W-:Y:S01]  /*1dc0*/  IMAD.MOV.U32 R8, RZ, RZ, R10 ;  /* 0x000000ffff087224 */ /* 0x000fe200078e000a */
[----:B------:R-:W-:Y:S02]  /*1dd0*/  FSETP.GEU.AND P1, PT, |R11|, 1.469367938527859385e-39, PT ;  /* 0x001000000b00780b */ /* 0x000fe40003f2e200 */
[----:B------:R-:W-:-:S03]  /*1de0*/  LOP3.LUT R9, R9, 0x800fffff, R11, 0xf8, !PT ;  /* 0x800fffff09097812 */ /* 0x000fc600078ef80b */
[----:B------:R-:W-:-:S08]  /*1df0*/  DFMA R16, R12, -R4, 1 ;  /* 0x3ff000000c10742b */ /* 0x000fd00000000804 */
[----:B------:R-:W-:Y:S01]  /*1e00*/  DFMA R12, R12, R16, R12 ;  /* 0x000000100c0c722b */ /* 0x000fe2000000000c */
[----:B------:R-:W-:Y:S10]  /*1e10*/  @P1 BRA `(.L_x_1049) ;  /* 0x0000000000201947 */ /* 0x000ff40003800000 */
[----:B------:R-:W-:Y:S01]  /*1e20*/  LOP3.LUT R17, R7, 0x7ff00000, RZ, 0xc0, !PT ;  /* 0x7ff0000007117812 */ /* 0x000fe200078ec0ff */
[----:B------:R-:W-:-:S03]  /*1e30*/  IMAD.MOV.U32 R16, RZ, RZ, RZ ;  /* 0x000000ffff107224 */ /* 0x000fc600078e00ff */
[----:B------:R-:W-:-:S04]  /*1e40*/  ISETP.GE.U32.AND P1, PT, R14, R17, PT ;  /* 0x000000110e00720c */ /* 0x000fc80003f26070 */
[----:B------:R-:W-:-:S04]  /*1e50*/  SEL R17, R3, 0x63400000, !P1 ;  /* 0x6340000003117807 */ /* 0x000fc80004800000 */
[----:B------:R-:W-:-:S04]  /*1e60*/  LOP3.LUT R17, R17, 0x80000000, R11, 0xf8, !PT ;  /* 0x8000000011117812 */ /* 0x000fc800078ef80b */
[----:B------:R-:W-:-:S06]  /*1e70*/  LOP3.LUT R17, R17, 0x100000, RZ, 0xfc, !PT ;  /* 0x0010000011117812 */ /* 0x000fcc00078efcff */
[----:B------:R-:W-:-:S10]  /*1e80*/  DFMA R8, R8, 2, -R16 ;  /* 0x400000000808782b */ /* 0x000fd40000000810 */
[----:B------:R-:W-:-:S07]  /*1e90*/  LOP3.LUT R23, R9, 0x7ff00000, RZ, 0xc0, !PT ;  /* 0x7ff0000009177812 */ /* 0x000fce00078ec0ff */
.L_x_1049:
[----:B------:R-:W-:Y:S01]  /*1ea0*/  IMAD.MOV.U32 R22, RZ, RZ, R15 ;  /* 0x000000ffff167224 */ /* 0x000fe200078e000f */
[----:B------:R-:W-:Y:S01]  /*1eb0*/  @!P0 LOP3.LUT R22, R5, 0x7ff00000, RZ, 0xc0, !PT ;  /* 0x7ff0000005168812 */ /* 0x000fe200078ec0ff */
[----:B------:R-:W-:Y:S01]  /*1ec0*/  DMUL R16, R12, R8 ;  /* 0x000000080c107228 */ /* 0x000fe20000000000 */
[----:B------:R-:W-:-:S03]  /*1ed0*/  IADD3 R15, PT, PT, R23, -0x1, RZ ;  /* 0xffffffff170f7810 */ /* 0x000fc60007ffe0ff */
[----:B------:R-:W-:Y:S01]  /*1ee0*/  VIADD R24, R22, 0xffffffff ;  /* 0xffffffff16187836 */ /* 0x000fe20000000000 */
[----:B------:R-:W-:-:S03]  /*1ef0*/  ISETP.GT.U32.AND P0, PT, R15, 0x7feffffe, PT ;  /* 0x7feffffe0f00780c */ /* 0x000fc60003f04070 */
[----:B------:R-:W-:Y:S01]  /*1f00*/  DFMA R20, R16, -R4, R8 ;  /* 0x800000041014722b */ /* 0x000fe20000000008 */
[----:B------:R-:W-:-:S07]  /*1f10*/  ISETP.GT.U32.OR P0, PT, R24, 0x7feffffe, P0 ;  /* 0x7feffffe1800780c */ /* 0x000fce0000704470 */
[----:B------:R-:W-:-:S06]  /*1f20*/  DFMA R12, R12, R20, R16 ;  /* 0x000000140c0c722b */ /* 0x000fcc0000000010 */
        /* <DEDUP_REMOVED lines=28> */
.L_x_1050:
        /* <DEDUP_REMOVED lines=16> */
.L_x_1053:
[----:B------:R-:W-:Y:S02]  /*21f0*/  LOP3.LUT R15, R7, 0x80000, RZ, 0xfc, !PT ;  /* 0x00080000070f7812 */ /* 0x000fe400078efcff */
[----:B------:R-:W-:Y:S01]  /*2200*/  MOV R14, R6 ;  /* 0x00000006000e7202 */ /* 0x000fe20000000f00 */
[----:B------:R-:W-:Y:S06]  /*2210*/  BRA `(.L_x_1051) ;  /* 0x0000000000087947 */ /* 0x000fec0003800000 */
.L_x_1052:
[----:B------:R-:W-:Y:S01]  /*2220*/  LOP3.LUT R15, R11, 0x80000, RZ, 0xfc, !PT ;  /* 0x000800000b0f7812 */ /* 0x000fe200078efcff */
[----:B------:R-:W-:-:S07]  /*2230*/  IMAD.MOV.U32 R14, RZ, RZ, R10 ;  /* 0x000000ffff0e7224 */ /* 0x000fce00078e000a */
.L_x_1051:
[----:B------:R-:W-:Y:S01]  /*2240*/  MOV R4, R0 ;  /* 0x0000000000047202 */ /* 0x000fe20000000f00 */
[----:B------:R-:W-:Y:S02]  /*2250*/  IMAD.MOV.U32 R5, RZ, RZ, 0x0 ;  /* 0x00000000ff057424 */ /* 0x000fe400078e00ff */
[----:B------:R-:W-:Y:S02]  /*2260*/  IMAD.MOV.U32 R16, RZ, RZ, R14 ;  /* 0x000000ffff107224 */ /* 0x000fe400078e000e */
[----:B------:R-:W-:Y:S01]  /*2270*/  IMAD.MOV.U32 R17, RZ, RZ, R15 ;  /* 0x000000ffff117224 */ /* 0x000fe200078e000f */
[----:B------:R-:W-:Y:S06]  /*2280*/  RET.REL.NODEC R4 `(_Z15corr_inc_energyPdS_S_iidi) ;  /* 0xffffffdc045c7950 */ /* 0x000fec0003c3ffff */
        .type           $_Z15corr_inc_energyPdS_S_iidi$__internal_accurate_pow,@function
        .size           $_Z15corr_inc_energyPdS_S_iidi$__internal_accurate_pow,(.L_x_1127 - $_Z15corr_inc_energyPdS_S_iidi$__internal_accurate_pow)
$_Z15corr_inc_energyPdS_S_iidi$__internal_accurate_pow:
[----:B------:R-:W0:Y:S01]  /*2290*/  LDC.64 R8, c[0x0][0x3a0] ;  /* 0x0000e800ff087b82 */ /* 0x000e220000000a00 */
[----:B------:R-:W-:Y:S01]  /*22a0*/  MOV R14, RZ ;  /* 0x000000ff000e7202 */ /* 0x000fe20000000f00 */
[----:B------:R-:W-:Y:S01]  /*22b0*/  IMAD.MOV.U32 R22, RZ, RZ, 0x41ad3b5a ;  /* 0x41ad3b5aff167424 */ /* 0x000fe200078e00ff */
[----:B------:R-:W-:Y:S01]  /*22c0*/  UMOV UR4, 0x7d2cafe2 ;  /* 0x7d2cafe200047882 */ /* 0x000fe20000000000 */
[----:B------:R-:W-:Y:S01]  /*22d0*/  IMAD.MOV.U32 R23, RZ, RZ, 0x3ed0f5d2 ;  /* 0x3ed0f5d2ff177424 */ /* 0x000fe200078e00ff */
[----:B------:R-:W-:Y:S01]  /*22e0*/  UMOV UR5, 0x3eb0f5ff ;  /* 0x3eb0f5ff00057882 */ /* 0x000fe20000000000 */
[----:B------:R-:W-:Y:S01]  /*22f0*/  UMOV UR6, 0x3b39803f ;  /* 0x3b39803f00067882 */ /* 0x000fe20000000000 */
[----:B------:R-:W-:Y:S01]  /*2300*/  UMOV UR7, 0x3c7abc9e ;  /* 0x3c7abc9e00077882 */ /* 0x000fe20000000000 */
[----:B0-----:R-:W-:-:S10]  /*2310*/  DADD R6, -RZ, |R8| ;  /* 0x00000000ff067229 */ /* 0x001fd40000000508 */
[----:B------:R-:W-:Y:S01]  /*2320*/  ISETP.GT.U32.AND P0, PT, R7, 0xfffff, PT ;  /* 0x000fffff0700780c */ /* 0x000fe20003f04070 */
[----:B------:R-:W-:-:S12]  /*2330*/  IMAD.MOV.U32 R3, RZ, RZ, R7 ;  /* 0x000000ffff037224 */ /* 0x000fd800078e0007 */
[----:B------:R-:W-:-:S10]  /*2340*/  @!P0 DMUL R8, |R8|, 1.80143985094819840000e+16 ;  /* 0x4350000008088828 */ /* 0x000fd40000000200 */
[----:B------:R-:W-:Y:S01]  /*2350*/  @!P0 IMAD.MOV.U32 R3, RZ, RZ, R9 ;  /* 0x000000ffff038224 */ /* 0x000fe200078e0009 */
[----:B------:R-:W-:-:S04]  /*2360*/  @!P0 MOV R6, R8 ;  /* 0x0000000800068202 */ /* 0x000fc80000000f00 */
[----:B------:R-:W-:Y:S01]  /*2370*/  LOP3.LUT R3, R3, 0x800fffff, RZ, 0xc0, !PT ;  /* 0x800fffff03037812 */ /* 0x000fe200078ec0ff */
[----:B------:R-:W-:Y:S01]  /*2380*/  IMAD.MOV.U32 R12, RZ, RZ, R6 ;  /* 0x000000ffff0c7224 */ /* 0x000fe200078e0006 */
[----:B------:R-:W-:Y:S02]  /*2390*/  SHF.R.U32.HI R6, RZ, 0x14, R7 ;  /* 0x00000014ff067819 */ /* 0x000fe40000011607 */
[----:B------:R-:W-:Y:S02]  /*23a0*/  LOP3.LUT R13, R3, 0x3ff00000, RZ, 0xfc, !PT ;  /* 0x3ff00000030d7812 */ /* 0x000fe400078efcff */
[----:B------:R-:W-:Y:S01]  /*23b0*/  @!P0 LEA.HI R6, R9, 0xffffffca, RZ, 0xc ;  /* 0xffffffca09068811 */ /* 0x000fe200078f60ff */
[----:B------:R-:W-:Y:S01]  /*23c0*/  IMAD.MOV.U32 R9, RZ, RZ, 0x43300000 ;  /* 0x43300000ff097424 */ /* 0x000fe200078e00ff */
[----:B------:R-:W-:-:S03]  /*23d0*/  ISETP.GE.U32.AND P1, PT, R13, 0x3ff6a09f, PT ;  /* 0x3ff6a09f0d00780c */ /* 0x000fc60003f26070 */
[----:B------:R-:W-:-:S10]  /*23e0*/  VIADD R8, R6, 0xfffffc01 ;  /* 0xfffffc0106087836 */ /* 0x000fd40000000000 */
        /* <DEDUP_REMOVED lines=35> */
[----:B------:R-:W-:-:S05]  /*2620*/  DMUL R16, R10, R10 ;  /* 0x0000000a0a107228 */ /* 0x000fca0000000000 */
[----:B------:R-:W-:-:S03]  /*2630*/  DFMA R12, R20, R22, UR4 ;  /* 0x00000004140c7e2b */ /* 0x000fc60008000016 */
[----:B------:R-:W-:-:S05]  /*2640*/  DFMA R26, R10, R10, -R16 ;  /* 0x0000000a0a1a722b */ /* 0x000fca0000000810 */
        /* <DEDUP_REMOVED lines=9> */
[C---:B------:R-:W-:Y:S01]  /*26e0*/  DFMA R24, R10.reuse, R24, R26 ;  /* 0x000000180a18722b */ /* 0x040fe2000000001a */
[----:B------:R-:W-:Y:S01]  /*26f0*/  UMOV UR5, 0x43300000 ;  /* 0x4330000000057882 */ /* 0x000fe20000000000 */
        /* <DEDUP_REMOVED lines=26> */
[----:B------:R-:W-:-:S08]  /*28a0*/  DADD R14, -R12, R14 ;  /* 0x000000000c0e7229 */ /* 0x000fd0000000010e */
[----:B------:R-:W-:-:S08]  /*28b0*/  DADD R14, R16, -R14 ;  /* 0x00000000100e7229 */ /* 0x000fd0000000080e */
[----:B------:R-:W-:-:S08]  /*28c0*/  DFMA R14, R8, UR6, R14 ;  /* 0x00000006080e7c2b */ /* 0x000fd0000800000e */
[----:B------:R-:W-:-:S08]  /*28d0*/  DADD R8, R6, R14 ;  /* 0x0000000006087229 */ /* 0x000fd0000000000e */
[----:B------:R-:W-:Y:S02]  /*28e0*/  DADD R10, R6, -R8 ;  /* 0x00000000060a7229 */ /* 0x000fe40000000808 */
[----:B------:R-:W-:-:S06]  /*28f0*/  DMUL R6, R8, 4 ;  /* 0x4010000008067828 */ /* 0x000fcc0000000000 */
[----:B------:R-:W-:Y:S02]  /*2900*/  DADD R10, R14, R10 ;  /* 0x000000000e0a7229 */ /* 0x000fe4000000000a */
[----:B------:R-:W-:-:S08]  /*2910*/  DFMA R12, R8, 4, -R6 ;  /* 0x40100000080c782b */ /* 0x000fd00000000806 */
[----:B------:R-:W-:Y:S01]  /*2920*/  DFMA R12, R10, 4, R12 ;  /* 0x401000000a0c782b */ /* 0x000fe2000000000c */
[----:B------:R-:W-:Y:S01]  /*2930*/  MOV R10, 0x652b82fe ;  /* 0x652b82fe000a7802 */ /* 0x000fe20000000f00 */
[----:B------:R-:W-:-:S06]  /*2940*/  IMAD.MOV.U32 R11, RZ, RZ, 0x3ff71547 ;  /* 0x3ff71547ff0b7424 */ /* 0x000fcc00078e00ff */
        /* <DEDUP_REMOVED lines=48> */
[----:B------:R-:W-:Y:S01]  /*2c50*/  FSEL R7, R7, RZ, P0 ;  /* 0x000000ff07077208 */ /* 0x000fe20000000000 */
[----:B------:R-:W-:Y:S06]  /*2c60*/  @P1 BRA `(.L_x_1054) ;  /* 0x00000000001c1947 */ /* 0x000fec0003800000 */
[----:B------:R-:W-:-:S04]  /*2c70*/  LEA.HI R3, R10, R10, RZ, 0x1 ;  /* 0x0000000a0a037211 */ /* 0x000fc800078f08ff */
[----:B------:R-:W-:-:S05]  /*2c80*/  SHF.R.S32.HI R3, RZ, 0x1, R3 ;  /* 0x00000001ff037819 */ /* 0x000fca0000011403 */
[----:B------:R-:W-:Y:S02]  /*2c90*/  IMAD.IADD R6, R10, 0x1, -R3 ;  /* 0x000000010a067824 */ /* 0x000fe400078e0a03 */
[----:B------:R-:W-:-:S03]  /*2ca0*/  IMAD R15, R3, 0x100000, R15 ;  /* 0x00100000030f7824 */ /* 0x000fc600078e020f */
[----:B------:R-:W-:Y:S02]  /*2cb0*/  LEA R7, R6, 0x3ff00000, 0x14 ;  /* 0x3ff0000006077811 */ /* 0x000fe400078ea0ff */
[----:B------:R-:W-:-:S06]  /*2cc0*/  MOV R6, RZ ;  /* 0x000000ff00067202 */ /* 0x000fcc0000000f00 */
[----:B------:R-:W-:-:S11]  /*2cd0*/  DMUL R6, R14, R6 ;  /* 0x000000060e067228 */ /* 0x000fd60000000000 */
.L_x_1054:
[----:B------:R-:W-:Y:S02]  /*2ce0*/  DFMA R12, R12, R6, R6 ;  /* 0x000000060c0c722b */ /* 0x000fe40000000006 */
[----:B------:R-:W-:-:S08]  /*2cf0*/  DSETP.NEU.AND P0, PT, |R6|, +INF , PT ;  /* 0x7ff000000600742a */ /* 0x000fd00003f0d200 */
[----:B------:R-:W-:Y:S01]  /*2d00*/  FSEL R3, R6, R12, !P0 ;  /* 0x0000000c06037208 */ /* 0x000fe20004000000 */
[----:B------:R-:W-:Y:S01]  /*2d10*/  IMAD.MOV.U32 R6, RZ, RZ, R0 ;  /* 0x000000ffff067224 */ /* 0x000fe200078e0000 */
[----:B------:R-:W-:Y:S01]  /*2d20*/  FSEL R14, R7, R13, !P0 ;  /* 0x0000000d070e7208 */ /* 0x000fe20004000000 */
[----:B------:R-:W-:-:S04]  /*2d30*/  IMAD.MOV.U32 R7, RZ, RZ, 0x0 ;  /* 0x00000000ff077424 */ /* 0x000fc800078e00ff */
[----:B------:R-:W-:Y:S05]  /*2d40*/  RET.REL.NODEC R6 `(_Z15corr_inc_energyPdS_S_iidi) ;  /* 0xffffffd006ac7950 */ /* 0x000fea0003c3ffff */
.L_x_1055:
        /* <DEDUP_REMOVED lines=11> */
.L_x_1127:


//--------------------- .text._Z11plancktablePdS_S_idiii --------------------------
	.section	.text._Z11plancktablePdS_S_idiii,"ax",@progbits
	.align	128
        .global         _Z11plancktablePdS_S_idiii
        .type           _Z11plancktablePdS_S_idiii,@function
        .size           _Z11plancktablePdS_S_idiii,(.L_x_1128 - _Z11plancktablePdS_S_idiii)
        .other          _Z11plancktablePdS_S_idiii,@"STO_CUDA_ENTRY STV_DEFAULT"
_Z11plancktablePdS_S_idiii:
.text._Z11plancktablePdS_S_idiii:
[----:B------:R-:W-:Y:S01]  /*0000*/  LDC R1, c[0x0][0x37c] ;  /* 0x0000df00ff017b82 */ /* 0x000fe20000000800 */
[----:B------:R-:W0:Y:S01]  /*0010*/  S2R R0, SR_TID.Y ;  /* 0x0000000000007919 */ /* 0x000e220000002200 */
[----:B------:R-:W1:Y:S06]  /*0020*/  LDCU UR4, c[0x0][0x3ac] ;  /* 0x00007580ff0477ac */ /* 0x000e6c0008000800 */
[----:B------:R-:W2:Y:S01]  /*0030*/  LDC R3, c[0x0][0x360] ;  /* 0x0000d800ff037b82 */ /* 0x000ea20000000800 */
[----:B------:R-:W2:Y:S01]  /*0040*/  S2R R8, SR_TID.X ;  /* 0x0000000000087919 */ /* 0x000ea20000002100 */
[----:B------:R-:W3:Y:S06]  /*0050*/  LDCU UR8, c[0x0][0x398] ;  /* 0x00007300ff0877ac */ /* 0x000eec0008000800 */
[----:B------:R-:W0:Y:S08]  /*0060*/  S2UR UR7, SR_CTAID.Y ;  /* 0x00000000000779c3 */ /* 0x000e300000002600 */
[----:B------:R-:W0:Y:S01]  /*0070*/  LDC R5, c[0x0][0x364] ;  /* 0x0000d900ff057b82 */ /* 0x000e220000000800 */
[----:B-1----:R-:W-:-:S04]  /*0080*/  UIMAD.WIDE UR4, UR4, 0x66666667, URZ ;  /* 0x66666667040478a5 */ /* 0x002fc8000f8e02ff */
[----:B------:R-:W-:-:S03]  /*0090*/  USHF.R.U32.HI UR4, URZ, 0x1f, UR5 ;  /* 0x0000001fff047899 */ /* 0x000fc60008011605 */
[----:B------:R-:W2:Y:S01]  /*00a0*/  S2UR UR6, SR_CTAID.X ;  /* 0x00000000000679c3 */ /* 0x000ea20000002500 */
[----:B------:R-:W-:Y:S01]  /*00b0*/  ULEA.HI.SX32 UR4, UR5, UR4, 0x1e ;  /* 0x0000000405047291 */ /* 0x000fe2000f8ff2ff */
[----:B0-----:R-:W-:-:S05]  /*00c0*/  IMAD R0, R5, UR7, R0 ;  /* 0x0000000705007c24 */ /* 0x001fca000f8e0200 */
[----:B------:R-:W-:Y:S01]  /*00d0*/  ISETP.GT.AND P0, PT, R0, UR4, PT ;  /* 0x0000000400007c0c */ /* 0x000fe2000bf04270 */
[----:B--2---:R-:W-:-:S05]  /*00e0*/  IMAD R8, R3, UR6, R8 ;  /* 0x0000000603087c24 */ /* 0x004fca000f8e0208 */
[----:B---3--:R-:W-:-:S13]  /*00f0*/  ISETP.GE.OR P0, PT, R8, UR8, P0 ;  /* 0x0000000808007c0c */ /* 0x008fda0008706670 */
[----:B------:R-:W-:Y:S05]  /*0100*/  @P0 EXIT ;  /* 0x000000000000094d */ /* 0x000fea0003800000 */
[C---:B------:R-:W-:Y:S01]  /*0110*/  ISETP.GE.U32.AND P0, PT, R0.reuse, UR4, PT ;  /* 0x0000000400007c0c */ /* 0x040fe2000bf06070 */
[----:B------:R-:W0:Y:S01]  /*0120*/  LDC R7, c[0x0][0x3a8] ;  /* 0x0000ea00ff077b82 */ /* 0x000e220000000800 */
[----:B------:R-:W1:Y:S01]  /*0130*/  LDCU.64 UR10, c[0x0][0x3a0] ;  /* 0x00007400ff0a77ac */ /* 0x000e620008000a00 */
[----:B------:R-:W-:Y:S01]  /*0140*/  ISETP.NE.AND P1, PT, R0, UR4, PT ;  /* 0x0000000400007c0c */ /* 0x000fe2000bf25270 */
[----:B------:R-:W-:Y:S01]  /*0150*/  BSSY.RECONVERGENT B0, `(.L_x_1056) ;  /* 0x0000194000007945 */ /* 0x000fe20003800200 */
[----:B------:R-:W-:Y:S01]  /*0160*/  CS2R R46, SRZ ;  /* 0x00000000002e7805 */ /* 0x000fe2000001ff00 */
[----:B------:R-:W2:Y:S03]  /*0170*/  LDCU.64 UR6, c[0x0][0x358] ;  /* 0x00006b00ff0677ac */ /* 0x000ea60008000a00 */
[----:B------:R-:W3:Y:S01]  /*0180*/  LDC.64 R48, c[0x0][0x380] ;  /* 0x0000e000ff307b82 */ /* 0x000ee20000000a00 */
[----:B------:R-:W-:-:S07]  /*0190*/  UMOV UR5, 0x3f847ae1 ;  /* 0x3f847ae100057882 */ /* 0x000fce0000000000 */
[----:B------:R-:W4:Y:S01]  /*01a0*/  @!P0 LDC R6, c[0x0][0x3b0] ;  /* 0x0000ec00ff068b82 */ /* 0x000f220000000800 */
[----:B0-----:R-:W-:Y:S01]  /*01b0*/  IMAD R5, R7, UR4, R0 ;  /* 0x0000000407057c24 */ /* 0x001fe2000f8e0200 */
[----:B------:R-:W-:-:S03]  /*01c0*/  UMOV UR4, 0x47ae147b ;  /* 0x47ae147b00047882 */ /* 0x000fc60000000000 */
[C---:B----4-:R-:W-:Y:S02]  /*01d0*/  @!P0 IMAD R6, R5.reuse, R6, 0x1 ;  /* 0x0000000105068424 */ /* 0x050fe400078e0206 */
[----:B------:R-:W-:Y:S02]  /*01e0*/  IMAD R5, R5, UR8, R8 ;  /* 0x0000000805057c24 */ /* 0x000fe4000f8e0208 */
[----:B------:R-:W1:Y:S01]  /*01f0*/  @!P0 I2F.F64 R2, R6 ;  /* 0x0000000600028312 */ /* 0x000e620000201c00 */
[----:B------:R-:W-:Y:S01]  /*0200*/  ISETP.NE.AND P0, PT, R7, 0x9, PT ;  /* 0x000000090700780c */ /* 0x000fe20003f05270 */
[----:B---3--:R-:W-:-:S05]  /*0210*/  IMAD.WIDE R48, R5, 0x8, R48 ;  /* 0x0000000805307825 */ /* 0x008fca00078e0230 */
[----:B--2---:R0:W-:Y:S01]  /*0220*/  STG.E.64 desc[UR6][R48.64], RZ ;  /* 0x000000ff30007986 */ /* 0x0041e2000c101b06 */
[----:B-1----:R-:W-:Y:S02]  /*0230*/  FSEL R5, R2, UR10, P1 ;  /* 0x0000000a02057c08 */ /* 0x002fe40008800000 */
[----:B------:R-:W-:Y:S02]  /*0240*/  FSEL R7, R3, UR11, P1 ;  /* 0x0000000b03077c08 */ /* 0x000fe40008800000 */
[----:B------:R-:W-:Y:S02]  /*0250*/  FSEL R4, R5, R2, !P0 ;  /* 0x0000000205047208 */ /* 0x000fe40004000000 */
[----:B------:R-:W-:-:S06]  /*0260*/  FSEL R5, R7, R3, !P0 ;  /* 0x0000000307057208 */ /* 0x000fcc0004000000 */
[----:B------:R-:W-:-:S14]  /*0270*/  DSETP.GT.AND P0, PT, R4, UR4, PT ;  /* 0x0000000404007e2a */ /* 0x000fdc000bf04000 */
[----:B0-----:R-:W-:Y:S05]  /*0280*/  @!P0 BRA `(.L_x_1057) ;  /* 0x0000001800008947 */ /* 0x001fea0003800000 */
[----:B------:R-:W0:Y:S01]  /*0290*/  MUFU.RCP64H R7, 8.98754667186705399808e+20 ;  /* 0x44485c5d00077908 */ /* 0x000e220000001800 */
[----:B------:R-:W-:Y:S01]  /*02a0*/  IMAD.MOV.U32 R16, RZ, RZ, -0x175fbaa3 ;  /* 0xe8a0455dff107424 */ /* 0x000fe200078e00ff */
[C---:B------:R-:W-:Y:S01]  /*02b0*/  DMUL R2, R4.reuse, R4 ;  /* 0x0000000404027228 */ /* 0x040fe20000000000 */
[----:B------:R-:W-:Y:S01]  /*02c0*/  IMAD.MOV.U32 R17, RZ, RZ, 0x44485c5d ;  /* 0x44485c5dff117424 */ /* 0x000fe200078e00ff */
[----:B------:R-:W-:Y:S01]  /*02d0*/  UMOV UR4, 0x4f8aec58 ;  /* 0x4f8aec5800047882 */ /* 0x000fe20000000000 */
[----:B------:R-:W-:Y:S01]  /*02e0*/  IMAD.MOV.U32 R6, RZ, RZ, 0x1 ;  /* 0x00000001ff067424 */ /* 0x000fe200078e00ff */
[----:B------:R-:W-:Y:S01]  /*02f0*/  UMOV UR5, 0x4311bfdb ;  /* 0x4311bfdb00057882 */ /* 0x000fe20000000000 */
[----:B------:R-:W-:Y:S03]  /*0300*/  BSSY.RECONVERGENT B1, `(.L_x_1058) ;  /* 0x0000017000017945 */ /* 0x000fe60003800200 */
[----:B------:R-:W-:-:S02]  /*0310*/  DMUL R2, R4, R2 ;  /* 0x0000000204027228 */ /* 0x000fc40000000000 */
[----:B0-----:R-:W-:-:S06]  /*0320*/  DFMA R10, R6, -R16, 1 ;  /* 0x3ff00000060a742b */ /* 0x001fcc0000000810 */
[----:B------:R-:W-:Y:S02]  /*0330*/  DMUL R2, R4, R2 ;  /* 0x0000000204027228 */ /* 0x000fe40000000000 */
[----:B------:R-:W-:-:S08]  /*0340*/  DFMA R10, R10, R10, R10 ;  /* 0x0000000a0a0a722b */ /* 0x000fd0000000000a */
[----:B------:R-:W-:Y:S02]  /*0350*/  DFMA R10, R6, R10, R6 ;  /* 0x0000000a060a722b */ /* 0x000fe40000000006 */
[----:B------:R-:W-:-:S06]  /*0360*/  DMUL R6, R2, UR4 ;  /* 0x0000000402067c28 */ /* 0x000fcc0008000000 */
[----:B------:R-:W-:Y:S02]  /*0370*/  DFMA R12, R10, -R16, 1 ;  /* 0x3ff000000a0c742b */ /* 0x000fe40000000810 */
[----:B------:R-:W-:-:S06]  /*0380*/  DFMA R14, R2, UR4, R6 ;  /* 0x00000004020e7c2b */ /* 0x000fcc0008000006 */
[----:B------:R-:W-:-:S04]  /*0390*/  DFMA R12, R10, R12, R10 ;  /* 0x0000000c0a0c722b */ /* 0x000fc8000000000a */
[----:B------:R-:W-:-:S04]  /*03a0*/  FSETP.GEU.AND P1, PT, |R15|, 6.5827683646048100446e-37, PT ;  /* 0x036000000f00780b */ /* 0x000fc80003f2e200 */
[----:B------:R-:W-:-:S08]  /*03b0*/  DMUL R6, R14, R12 ;  /* 0x0000000c0e067228 */ /* 0x000fd00000000000 */
[----:B------:R-:W-:-:S08]  /*03c0*/  DFMA R2, R6, -R16, R14 ;  /* 0x800000100602722b */ /* 0x000fd0000000000e */
[----:B------:R-:W-:-:S10]  /*03d0*/  DFMA R6, R12, R2, R6 ;  /* 0x000000020c06722b */ /* 0x000fd40000000006 */
[----:B------:R-:W-:-:S05]  /*03e0*/  FFMA R0, RZ, 801.44317626953125, R7 ;  /* 0x44485c5dff007823 */ /* 0x000fca0000000007 */
[----:B------:R-:W-:-:S13]  /*03f0*/  FSETP.GT.AND P0, PT, |R0|, 1.469367938527859385e-39, PT ;  /* 0x001000000000780b */ /* 0x000fda0003f04200 */
[----:B------:R-:W-:Y:S05]  /*0400*/  @P0 BRA P1, `(.L_x_1059) ;  /* 0x0000000000180947 */ /* 0x000fea0000800000 */
[----:B------:R-:W-:Y:S01]  /*0410*/  IMAD.MOV.U32 R16, RZ, RZ, -0x175fbaa3 ;  /* 0xe8a0455dff107424 */ /* 0x000fe200078e00ff */
[----:B------:R-:W-:Y:S02]  /*0420*/  MOV R17, 0x44485c5d ;  /* 0x44485c5d00117802 */ /* 0x000fe40000000f00 */
[----:B------:R-:W-:-:S07]  /*0430*/  MOV R10, 0x450 ;  /* 0x00000450000a7802 */ /* 0x000fce0000000f00 */
[----:B------:R-:W-:Y:S05]  /*0440*/  CALL.REL.NOINC `($__internal_29_$__cuda_sm20_div_rn_f64_full) ;  /* 0x0000001800007944 */ /* 0x000fea0003c00000 */
[----:B------:R-:W-:Y:S02]  /*0450*/  IMAD.MOV.U32 R6, RZ, RZ, R50 ;  /* 0x000000ffff067224 */ /* 0x000fe400078e0032 */
[----:B------:R-:W-:-:S07]  /*0460*/  IMAD.MOV.U32 R7, RZ, RZ, R51 ;  /* 0x000000ffff077224 */ /* 0x000fce00078e0033 */
.L_x_1059:
[----:B------:R-:W-:Y:S05]  /*0470*/  BSYNC.RECONVERGENT B1 ;  /* 0x0000000000017941 */ /* 0x000fea0003800200 */
.L_x_1058:
[----:B------:R-:W0:Y:S02]  /*0480*/  LDC.64 R20, c[0x0][0x388] ;  /* 0x0000e200ff147b82 */ /* 0x000e240000000a00 */
[----:B0-----:R-:W-:-:S05]  /*0490*/  IMAD.WIDE R20, R8, 0x8, R20 ;  /* 0x0000000808147825 */ /* 0x001fca00078e0214 */
[----:B------:R-:W2:Y:S01]  /*04a0*/  LDG.E.64 R2, desc[UR6][R20.64+0x8] ;  /* 0x0000080614027981 */ /* 0x000ea2000c1e1b00 */
[----:B------:R-:W-:Y:S01]  /*04b0*/  UMOV UR4, 0xa8ba67b5 ;  /* 0xa8ba67b500047882 */ /* 0x000fe20000000000 */
[----:B------:R-:W-:Y:S01]  /*04c0*/  UMOV UR5, 0x3ca3e5b1 ;  /* 0x3ca3e5b100057882 */ /* 0x000fe20000000000 */
[----:B------:R-:W-:Y:S01]  /*04d0*/  BSSY.RECONVERGENT B1, `(.L_x_1060) ;  /* 0x0000018000017945 */ /* 0x000fe20003800200 */
[----:B--2---:R-:W-:Y:S01]  /*04e0*/  DMUL R2, R2, UR4 ;  /* 0x0000000402027c28 */ /* 0x004fe20008000000 */
[----:B------:R-:W-:Y:S01]  /*04f0*/  UMOV UR4, 0x938ac5d ;  /* 0x0938ac5d00047882 */ /* 0x000fe20000000000 */
[----:B------:R-:W-:-:S06]  /*0500*/  UMOV UR5, 0x3caca0b1 ;  /* 0x3caca0b100057882 */ /* 0x000fcc0000000000 */
        /* <DEDUP_REMOVED lines=8> */
[----:B------:R-:W-:-:S08]  /*0590*/  DMUL R10, R2, UR4 ;  /* 0x00000004020a7c28 */ /* 0x000fd00008000000 */
[----:B------:R-:W-:-:S08]  /*05a0*/  DFMA R12, -R16, R10, UR4 ;  /* 0x00000004100c7e2b */ /* 0x000fd0000800010a */
[----:B------:R-:W-:-:S10]  /*05b0*/  DFMA R2, R2, R12, R10 ;  /* 0x0000000c0202722b */ /* 0x000fd4000000000a */
[----:B------:R-:W-:-:S05]  /*05c0*/  FFMA R0, RZ, R17, R3 ;  /* 0x00000011ff007223 */ /* 0x000fca0000000003 */
[----:B------:R-:W-:-:S13]  /*05d0*/  FSETP.GT.AND P0, PT, |R0|, 1.469367938527859385e-39, PT ;  /* 0x001000000000780b */ /* 0x000fda0003f04200 */
[----:B------:R-:W-:Y:S05]  /*05e0*/  @P0 BRA `(.L_x_1061) ;  /* 0x0000000000180947 */ /* 0x000fea0003800000 */
[----:B------:R-:W-:Y:S01]  /*05f0*/  IMAD.MOV.U32 R14, RZ, RZ, 0x938ac5d ;  /* 0x0938ac5dff0e7424 */ /* 0x000fe200078e00ff */
[----:B------:R-:W-:Y:S02]  /*0600*/  MOV R15, 0x3caca0b1 ;  /* 0x3caca0b1000f7802 */ /* 0x000fe40000000f00 */
[----:B------:R-:W-:-:S07]  /*0610*/  MOV R10, 0x630 ;  /* 0x00000630000a7802 */ /* 0x000fce0000000f00 */
[----:B------:R-:W-:Y:S05]  /*0620*/  CALL.REL.NOINC `($__internal_29_$__cuda_sm20_div_rn_f64_full) ;  /* 0x0000001400887944 */ /* 0x000fea0003c00000 */
[----:B------:R-:W-:Y:S02]  /*0630*/  IMAD.MOV.U32 R2, RZ, RZ, R50 ;  /* 0x000000ffff027224 */ /* 0x000fe400078e0032 */
[----:B------:R-:W-:-:S07]  /*0640*/  IMAD.MOV.U32 R3, RZ, RZ, R51 ;  /* 0x000000ffff037224 */ /* 0x000fce00078e0033 */
.L_x_1061:
[----:B------:R-:W-:Y:S05]  /*0650*/  BSYNC.RECONVERGENT B1 ;  /* 0x0000000000017941 */ /* 0x000fea0003800200 */
.L_x_1060:
        /* <DEDUP_REMOVED lines=27> */
.L_x_1063:
[----:B------:R-:W-:Y:S05]  /*0810*/  BSYNC.RECONVERGENT B1 ;  /* 0x0000000000017941 */ /* 0x000fea0003800200 */
.L_x_1062:
[----:B------:R-:W-:Y:S01]  /*0820*/  DSETP.GEU.AND P0, PT, R4, R2, PT ;  /* 0x000000020400722a */ /* 0x000fe20003f0e000 */
[----:B------:R-:W-:Y:S01]  /*0830*/  IMAD.MOV.U32 R0, RZ, RZ, 0x1 ;  /* 0x00000001ff007424 */ /* 0x000fe200078e00ff */
[----:B------:R-:W-:Y:S01]  /*0840*/  MOV R31, 0x3ff00000 ;  /* 0x3ff00000001f7802 */ /* 0x000fe20000000f00 */
[----:B------:R-:W-:Y:S01]  /*0850*/  IMAD.MOV.U32 R30, RZ, RZ, 0x0 ;  /* 0x00000000ff1e7424 */ /* 0x000fe200078e00ff */
[----:B------:R-:W-:Y:S02]  /*0860*/  CS2R R46, SRZ ;  /* 0x00000000002e7805 */ /* 0x000fe4000001ff00 */
[----:B------:R-:W-:Y:S02]  /*0870*/  FSEL R44, R4, R2, !P0 ;  /* 0x00000002042c7208 */ /* 0x000fe40004000000 */
[----:B------:R-:W-:Y:S02]  /*0880*/  FSEL R45, R5, R3, !P0 ;  /* 0x00000003052d7208 */ /* 0x000fe40004000000 */
[----:B------:R-:W-:-:S02]  /*0890*/  FSEL R42, R2, R4, !P0 ;  /* 0x00000004022a7208 */ /* 0x000fc40004000000 */
[----:B------:R-:W-:Y:S02]  /*08a0*/  FSEL R43, R3, R5, !P0 ;  /* 0x00000005032b7208 */ /* 0x000fe40004000000 */
[C---:B------:R-:W-:Y:S02]  /*08b0*/  DMUL R36, R44.reuse, R44 ;  /* 0x0000002c2c247228 */ /* 0x040fe40000000000 */
[----:B------:R-:W-:Y:S02]  /*08c0*/  DMUL R40, R44, 6 ;  /* 0x401800002c287828 */ /* 0x000fe40000000000 */
[----:B------:R-:W-:-:S04]  /*08d0*/  DMUL R32, R42, R42 ;  /* 0x0000002a2a207228 */ /* 0x000fc80000000000 */
[----:B------:R-:W-:Y:S02]  /*08e0*/  DMUL R38, R44, R36 ;  /* 0x000000242c267228 */ /* 0x000fe40000000000 */
[----:B------:R-:W-:Y:S02]  /*08f0*/  DMUL R36, R36, 3 ;  /* 0x4008000024247828 */ /* 0x000fe40000000000 */
[----:B------:R-:W-:Y:S02]  /*0900*/  DMUL R34, R42, R32 ;  /* 0x000000202a227228 */ /* 0x000fe40000000000 */
[----:B------:R-:W-:-:S11]  /*0910*/  DMUL R32, R32, 3 ;  /* 0x4008000020207828 */ /* 0x000fd60000000000 */
.L_x_1081:
[----:B------:R-:W-:Y:S01]  /*0920*/  DMUL R2, R44, -R30 ;  /* 0x8000001e2c027228 */ /* 0x000fe20000000000 */
[----:B------:R-:W-:Y:S01]  /*0930*/  IMAD.MOV.U32 R10, RZ, RZ, 0x652b82fe ;  /* 0x652b82feff0a7424 */ /* 0x000fe200078e00ff */
[----:B------:R-:W-:Y:S01]  /*0940*/  MOV R54, 0x3b39803f ;  /* 0x3b39803f00367802 */ /* 0x000fe20000000f00 */
[----:B------:R-:W-:Y:S01]  /*0950*/  IMAD.MOV.U32 R11, RZ, RZ, 0x3ff71547 ;  /* 0x3ff71547ff0b7424 */ /* 0x000fe200078e00ff */
[----:B------:R-:W-:Y:S01]  /*0960*/  MOV R13, 0x3e928af3 ;  /* 0x3e928af3000d7802 */ /* 0x000fe20000000f00 */
[----:B------:R-:W-:Y:S01]  /*0970*/  IMAD.MOV.U32 R16, RZ, RZ, -0x105c611 ;  /* 0xfefa39efff107424 */ /* 0x000fe200078e00ff */
[----:B------:R-:W-:Y:S01]  /*0980*/  MOV R52, 0xb ;  /* 0x0000000b00347802 */ /* 0x000fe20000000f00 */
[----:B------:R-:W-:Y:S01]  /*0990*/  IMAD.MOV.U32 R17, RZ, RZ, 0x3fe62e42 ;  /* 0x3fe62e42ff117424 */ /* 0x000fe200078e00ff */
[----:B------:R-:W-:Y:S01]  /*09a0*/  BSSY.RECONVERGENT B1, `(.L_x_1064) ;  /* 0x0000033000017945 */ /* 0x000fe20003800200 */
[----:B------:R-:W-:Y:S01]  /*09b0*/  DFMA R56, R2, R10, 6.75539944105574400000e+15 ;  /* 0x433800000238742b */ /* 0x000fe2000000000a */
[----:B------:R-:W-:Y:S01]  /*09c0*/  IMAD.MOV.U32 R55, RZ, RZ, 0x3c7abc9e ;  /* 0x3c7abc9eff377424 */ /* 0x000fe200078e00ff */
[----:B------:R-:W-:Y:S01]  /*09d0*/  FSETP.GEU.AND P0, PT, |R3|, 4.1917929649353027344, PT ;  /* 0x4086232b0300780b */ /* 0x000fe20003f0e200 */
[----:B------:R-:W-:-:S02]  /*09e0*/  IMAD.MOV.U32 R12, RZ, RZ, -0x35dec16 ;  /* 0xfca213eaff0c7424 */ /* 0x000fc400078e00ff */
[----:B------:R-:W-:Y:S02]  /*09f0*/  IMAD.MOV.U32 R14, RZ, RZ, 0x62401315 ;  /* 0x62401315ff0e7424 */ /* 0x000fe400078e00ff */
[----:B------:R-:W-:Y:S01]  /*0a00*/  IMAD.MOV.U32 R15, RZ, RZ, 0x3ec71dee ;  /* 0x3ec71deeff0f7424 */ /* 0x000fe200078e00ff */
[----:B------:R-:W-:Y:S01]  /*0a10*/  DADD R58, R56, -6.75539944105574400000e+15 ;  /* 0xc3380000383a7429 */ /* 0x000fe20000000000 */
[----:B------:R-:W-:Y:S02]  /*0a20*/  IMAD.MOV.U32 R50, RZ, RZ, 0x55555511 ;  /* 0x55555511ff327424 */ /* 0x000fe400078e00ff */
[----:B------:R-:W-:Y:S02]  /*0a30*/  IMAD.MOV.U32 R51, RZ, RZ, 0x3fc55555 ;  /* 0x3fc55555ff337424 */ /* 0x000fe400078e00ff */
[----:B------:R-:W-:-:S03]  /*0a40*/  IMAD.MOV.U32 R53, RZ, RZ, 0x3fe00000 ;  /* 0x3fe00000ff357424 */ /* 0x000fc600078e00ff */
[----:B------:R-:W-:-:S08]  /*0a50*/  DFMA R4, R58, -R16, R2 ;  /* 0x800000103a04722b */ /* 0x000fd00000000002 */
[----:B------:R-:W-:Y:S01]  /*0a60*/  DFMA R58, R58, -R54, R4 ;  /* 0x800000363a3a722b */ /* 0x000fe20000000004 */
[----:B------:R-:W-:Y:S02]  /*0a70*/  IMAD.MOV.U32 R4, RZ, RZ, 0x69ce2bdf ;  /* 0x69ce2bdfff047424 */ /* 0x000fe400078e00ff */
[----:B------:R-:W-:-:S06]  /*0a80*/  IMAD.MOV.U32 R5, RZ, RZ, 0x3e5ade15 ;  /* 0x3e5ade15ff057424 */ /* 0x000fcc00078e00ff */
[----:B------:R-:W-:-:S08]  /*0a90*/  DFMA R18, R58, R4, R12 ;  /* 0x000000043a12722b */ /* 0x000fd0000000000c */
[----:B------:R-:W-:Y:S01]  /*0aa0*/  DFMA R20, R58, R18, R14 ;  /* 0x000000123a14722b */ /* 0x000fe2000000000e */
[----:B------:R-:W-:Y:S02]  /*0ab0*/  IMAD.MOV.U32 R18, RZ, RZ, 0x7c89eb71 ;  /* 0x7c89eb71ff127424 */ /* 0x000fe400078e00ff */
[----:B------:R-:W-:-:S06]  /*0ac0*/  IMAD.MOV.U32 R19, RZ, RZ, 0x3efa0199 ;  /* 0x3efa0199ff137424 */ /* 0x000fcc00078e00ff */
[----:B------:R-:W-:Y:S01]  /*0ad0*/  DFMA R22, R58, R20, R18 ;  /* 0x000000143a16722b */ /* 0x000fe20000000012 */
[----:B------:R-:W-:Y:S01]  /*0ae0*/  MOV R20, 0x14761f65 ;  /* 0x14761f6500147802 */ /* 0x000fe20000000f00 */
[----:B------:R-:W-:-:S06]  /*0af0*/  IMAD.MOV.U32 R21, RZ, RZ, 0x3f2a01a0 ;  /* 0x3f2a01a0ff157424 */ /* 0x000fcc00078e00ff */
[----:B------:R-:W-:Y:S01]  /*0b00*/  DFMA R24, R58, R22, R20 ;  /* 0x000000163a18722b */ /* 0x000fe20000000014 */
[----:B------:R-:W-:Y:S02]  /*0b10*/  IMAD.MOV.U32 R22, RZ, RZ, 0x1852b7af ;  /* 0x1852b7afff167424 */ /* 0x000fe400078e00ff */
[----:B------:R-:W-:-:S06]  /*0b20*/  IMAD.MOV.U32 R23, RZ, RZ, 0x3f56c16c ;  /* 0x3f56c16cff177424 */ /* 0x000fcc00078e00ff */
[----:B------:R-:W-:Y:S01]  /*0b30*/  DFMA R26, R58, R24, R22 ;  /* 0x000000183a1a722b */ /* 0x000fe20000000016 */
[----:B------:R-:W-:Y:S01]  /*0b40*/  IMAD.MOV.U32 R24, RZ, RZ, 0x11122322 ;  /* 0x11122322ff187424 */ /* 0x000fe200078e00ff */
[----:B------:R-:W-:-:S06]  /*0b50*/  MOV R25, 0x3f811111 ;  /* 0x3f81111100197802 */ /* 0x000fcc0000000f00 */
[----:B------:R-:W-:Y:S01]  /*0b60*/  DFMA R28, R58, R26, R24 ;  /* 0x0000001a3a1c722b */ /* 0x000fe20000000018 */
[----:B------:R-:W-:Y:S02]  /*0b70*/  IMAD.MOV.U32 R26, RZ, RZ, 0x555502a1 ;  /* 0x555502a1ff1a7424 */ /* 0x000fe400078e00ff */
[----:B------:R-:W-:-:S06]  /*0b80*/  IMAD.MOV.U32 R27, RZ, RZ, 0x3fa55555 ;  /* 0x3fa55555ff1b7424 */ /* 0x000fcc00078e00ff */
[----:B------:R-:W-:-:S08]  /*0b90*/  DFMA R28, R58, R28, R26 ;  /* 0x0000001c3a1c722b */ /* 0x000fd0000000001a */
[----:B------:R-:W-:-:S08]  /*0ba0*/  DFMA R28, R58, R28, R50 ;  /* 0x0000001c3a1c722b */ /* 0x000fd00000000032 */
[----:B------:R-:W-:-:S08]  /*0bb0*/  DFMA R28, R58, R28, R52 ;  /* 0x0000001c3a1c722b */ /* 0x000fd00000000034 */
[----:B------:R-:W-:-:S08]  /*0bc0*/  DFMA R28, R58, R28, 1 ;  /* 0x3ff000003a1c742b */ /* 0x000fd0000000001c */
[----:B------:R-:W-:-:S10]  /*0bd0*/  DFMA R58, R58, R28, 1 ;  /* 0x3ff000003a3a742b */ /* 0x000fd4000000001c */
[----:B------:R-:W-:Y:S02]  /*0be0*/  IMAD R29, R56, 0x100000, R59 ;  /* 0x00100000381d7824 */ /* 0x000fe400078e023b */
[----:B------:R-:W-:Y:S01]  /*0bf0*/  IMAD.MOV.U32 R28, RZ, RZ, R58 ;  /* 0x000000ffff1c7224 */ /* 0x000fe200078e003a */
[----:B------:R-:W-:Y:S06]  /*0c00*/  @!P0 BRA `(.L_x_1065) ;  /* 0x0000000000308947 */ /* 0x000fec0003800000 */
[----:B------:R-:W-:Y:S01]  /*0c10*/  FSETP.GEU.AND P1, PT, |R3|, 4.2275390625, PT ;  /* 0x408748000300780b */ /* 0x000fe20003f2e200 */
[C---:B------:R-:W-:Y:S02]  /*0c20*/  DSETP.GEU.AND P0, PT, R2.reuse, RZ, PT ;  /* 0x000000ff0200722a */ /* 0x040fe40003f0e000 */
[----:B------:R-:W-:-:S10]  /*0c30*/  DADD R2, R2, +INF ;  /* 0x7ff0000002027429 */ /* 0x000fd40000000000 */
[----:B------:R-:W-:Y:S02]  /*0c40*/  @!P1 LEA.HI R9, R56, R56, RZ, 0x1 ;  /* 0x0000003838099211 */ /* 0x000fe400078f08ff */
[----:B------:R-:W-:Y:S01]  /*0c50*/  FSEL R28, R2, RZ, P0 ;  /* 0x000000ff021c7208 */ /* 0x000fe20000000000 */
[----:B------:R-:W-:Y:S01]  /*0c60*/  @!P1 IMAD.MOV.U32 R2, RZ, RZ, RZ ;  /* 0x000000ffff029224 */ /* 0x000fe200078e00ff */
[----:B------:R-:W-:Y:S02]  /*0c70*/  @!P1 SHF.R.S32.HI R9, RZ, 0x1, R9 ;  /* 0x00000001ff099819 */ /* 0x000fe40000011409 */
[----:B------:R-:W-:Y:S02]  /*0c80*/  FSEL R29, R3, RZ, P0 ;  /* 0x000000ff031d7208 */ /* 0x000fe40000000000 */
[----:B------:R-:W-:Y:S01]  /*0c90*/  @!P1 LEA R59, R9, R59, 0x14 ;  /* 0x0000003b093b9211 */ /* 0x000fe200078ea0ff */
[----:B------:R-:W-:-:S05]  /*0ca0*/  @!P1 IMAD.IADD R56, R56, 0x1, -R9 ;  /* 0x0000000138389824 */ /* 0x000fca00078e0a09 */
[----:B------:R-:W-:-:S06]  /*0cb0*/  @!P1 LEA R3, R56, 0x3ff00000, 0x14 ;  /* 0x3ff0000038039811 */ /* 0x000fcc00078ea0ff */
[----:B------:R-:W-:-:S11]  /*0cc0*/  @!P1 DMUL R28, R58, R2 ;  /* 0x000000023a1c9228 */ /* 0x000fd60000000000 */
.L_x_1065:
[----:B------:R-:W-:Y:S05]  /*0cd0*/  BSYNC.RECONVERGENT B1 ;  /* 0x0000000000017941 */ /* 0x000fea0003800200 */
.L_x_1064:
[----:B------:R-:W-:Y:S01]  /*0ce0*/  DMUL R2, R42, -R30 ;  /* 0x8000001e2a027228 */ /* 0x000fe20000000000 */
[----:B------:R-:W-:Y:S07]  /*0cf0*/  BSSY.RECONVERGENT B1, `(.L_x_1066) ;  /* 0x0000033000017945 */ /* 0x000fee0003800200 */
[----:B------:R-:W-:Y:S02]  /*0d00*/  DFMA R10, R2, R10, 6.75539944105574400000e+15 ;  /* 0x43380000020a742b */ /* 0x000fe4000000000a */
[----:B------:R-:W-:-:S06]  /*0d10*/  FSETP.GEU.AND P0, PT, |R3|, 4.1917929649353027344, PT ;  /* 0x4086232b0300780b */ /* 0x000fcc0003f0e200 */
[----:B------:R-:W-:-:S08]  /*0d20*/  DADD R56, R10, -6.75539944105574400000e+15 ;  /* 0xc33800000a387429 */ /* 0x000fd00000000000 */
[----:B------:R-:W-:-:S08]  /*0d30*/  DFMA R16, R56, -R16, R2 ;  /* 0x800000103810722b */ /* 0x000fd00000000002 */
[----:B------:R-:W-:Y:S01]  /*0d40*/  DFMA R54, R56, -R54, R16 ;  /* 0x800000363836722b */ /* 0x000fe20000000010 */
[----:B------:R-:W-:-:S04]  /*0d50*/  IMAD R57, R0, R0, RZ ;  /* 0x0000000000397224 */ /* 0x000fc800078e02ff */
[----:B------:R-:W-:-:S03]  /*0d60*/  IMAD R9, R57, R0, RZ ;  /* 0x0000000039097224 */ /* 0x000fc600078e02ff */
[----:B------:R-:W-:Y:S01]  /*0d70*/  DFMA R12, R54, R4, R12 ;  /* 0x00000004360c722b */ /* 0x000fe2000000000c */
[----:B------:R-:W-:Y:S02]  /*0d80*/  IMAD R16, R9, R0, RZ ;  /* 0x0000000009107224 */ /* 0x000fe400078e02ff */
[----:B------:R-:W-:-:S04]  /*0d90*/  IMAD.MOV.U32 R4, RZ, RZ, 0x1 ;  /* 0x00000001ff047424 */ /* 0x000fc800078e00ff */
[----:B------:R-:W0:Y:S01]  /*0da0*/  I2F.F64.U32 R16, R16 ;  /* 0x0000001000107312 */ /* 0x000e220000201800 */
[----:B------:R-:W-:-:S08]  /*0db0*/  DFMA R12, R54, R12, R14 ;  /* 0x0000000c360c722b */ /* 0x000fd0000000000e */
[C---:B------:R-:W-:Y:S01]  /*0dc0*/  DFMA R12, R54.reuse, R12, R18 ;  /* 0x0000000c360c722b */ /* 0x040fe20000000012 */
[----:B0-----:R-:W0:Y:S07]  /*0dd0*/  MUFU.RCP64H R5, R17 ;  /* 0x0000001100057308 */ /* 0x001e2e0000001800 */
[----:B------:R-:W-:-:S08]  /*0de0*/  DFMA R12, R54, R12, R20 ;  /* 0x0000000c360c722b */ /* 0x000fd00000000014 */
[----:B------:R-:W-:Y:S02]  /*0df0*/  DFMA R12, R54, R12, R22 ;  /* 0x0000000c360c722b */ /* 0x000fe40000000016 */
[----:B0-----:R-:W-:-:S06]  /*0e00*/  DFMA R14, -R16, R4, 1 ;  /* 0x3ff00000100e742b */ /* 0x001fcc0000000104 */
[----:B------:R-:W-:Y:S01]  /*0e10*/  DFMA R12, R54, R12, R24 ;  /* 0x0000000c360c722b */ /* 0x000fe20000000018 */
[----:B------:R0:W1:Y:S01]  /*0e20*/  I2F.F64.U32 R24, R9 ;  /* 0x0000000900187312 */ /* 0x0000620000201800 */
[----:B------:R-:W-:-:S06]  /*0e30*/  DFMA R14, R14, R14, R14 ;  /* 0x0000000e0e0e722b */ /* 0x000fcc000000000e */
[----:B------:R-:W-:Y:S01]  /*0e40*/  DFMA R12, R54, R12, R26 ;  /* 0x0000000c360c722b */ /* 0x000fe2000000001a */
[----:B------:R0:W2:Y:S01]  /*0e50*/  I2F.F64.U32 R26, R57 ;  /* 0x00000039001a7312 */ /* 0x0000a20000201800 */
[----:B------:R-:W-:-:S06]  /*0e60*/  DFMA R14, R4, R14, R4 ;  /* 0x0000000e040e722b */ /* 0x000fcc0000000004 */
[----:B------:R-:W-:Y:S02]  /*0e70*/  DFMA R12, R54, R12, R50 ;  /* 0x0000000c360c722b */ /* 0x000fe40000000032 */
[----:B------:R-:W-:-:S06]  /*0e80*/  DFMA R4, -R16, R14, 1 ;  /* 0x3ff000001004742b */ /* 0x000fcc000000010e */
[----:B------:R-:W-:Y:S02]  /*0e90*/  DFMA R12, R54, R12, R52 ;  /* 0x0000000c360c722b */ /* 0x000fe40000000034 */
[----:B------:R-:W-:-:S06]  /*0ea0*/  DFMA R4, R14, R4, R14 ;  /* 0x000000040e04722b */ /* 0x000fcc000000000e */
[----:B------:R-:W-:Y:S02]  /*0eb0*/  DFMA R12, R54, R12, 1 ;  /* 0x3ff00000360c742b */ /* 0x000fe4000000000c */
[----:B------:R-:W-:-:S06]  /*0ec0*/  DMUL R14, R4, 6 ;  /* 0x40180000040e7828 */ /* 0x000fcc0000000000 */
[----:B------:R-:W-:Y:S02]  /*0ed0*/  DFMA R12, R54, R12, 1 ;  /* 0x3ff00000360c742b */ /* 0x000fe4000000000c */
[----:B------:R-:W-:-:S08]  /*0ee0*/  DFMA R18, -R16, R14, 6 ;  /* 0x401800001012742b */ /* 0x000fd0000000010e */
[----:B------:R-:W-:Y:S02]  /*0ef0*/  IMAD R23, R10, 0x100000, R13 ;  /* 0x001000000a177824 */ /* 0x000fe400078e020d */
[----:B------:R-:W-:Y:S01]  /*0f00*/  IMAD.MOV.U32 R22, RZ, RZ, R12 ;  /* 0x000000ffff167224 */ /* 0x000fe200078e000c */
[----:B------:R-:W-:-:S10]  /*0f10*/  DFMA R4, R4, R18, R14 ;  /* 0x000000120404722b */ /* 0x000fd4000000000e */
[----:B------:R-:W-:-:S05]  /*0f20*/  FFMA R14, RZ, R17, R5 ;  /* 0x00000011ff0e7223 */ /* 0x000fca0000000005 */
[----:B------:R-:W-:Y:S01]  /*0f30*/  FSETP.GT.AND P2, PT, |R14|, 1.469367938527859385e-39, PT ;  /* 0x001000000e00780b */ /* 0x000fe20003f44200 */
[----:B012---:R-:W-:-:S12]  /*0f40*/  @!P0 BRA `(.L_x_1067) ;  /* 0x0000000000348947 */ /* 0x007fd80003800000 */
        /* <DEDUP_REMOVED lines=13> */
.L_x_1067:
[----:B------:R-:W-:Y:S05]  /*1020*/  BSYNC.RECONVERGENT B1 ;  /* 0x0000000000017941 */ /* 0x000fea0003800200 */
.L_x_1066:
[----:B------:R-:W-:Y:S05]  /*1030*/  @P2 BRA `(.L_x_1068) ;  /* 0x0000000000182947 */ /* 0x000fea0003800000 */
[----:B------:R-:W-:Y:S01]  /*1040*/  IMAD.MOV.U32 R14, RZ, RZ, RZ ;  /* 0x000000ffff0e7224 */ /* 0x000fe200078e00ff */
[----:B------:R-:W-:Y:S02]  /*1050*/  MOV R15, 0x40180000 ;  /* 0x40180000000f7802 */ /* 0x000fe40000000f00 */
[----:B------:R-:W-:-:S07]  /*1060*/  MOV R10, 0x1080 ;  /* 0x00001080000a7802 */ /* 0x000fce0000000f00 */
[----:B------:R-:W-:Y:S05]  /*1070*/  CALL.REL.NOINC `($__internal_29_$__cuda_sm20_div_rn_f64_full) ;  /* 0x0000000800f47944 */ /* 0x000fea0003c00000 */
[----:B------:R-:W-:Y:S02]  /*1080*/  IMAD.MOV.U32 R4, RZ, RZ, R50 ;  /* 0x000000ffff047224 */ /* 0x000fe400078e0032 */
[----:B------:R-:W-:-:S07]  /*1090*/  IMAD.MOV.U32 R5, RZ, RZ, R51 ;  /* 0x000000ffff057224 */ /* 0x000fce00078e0033 */
.L_x_1068:
        /* <DEDUP_REMOVED lines=20> */
[----:B------:R-:W-:Y:S05]  /*11e0*/  CALL.REL.NOINC `($__internal_29_$__cuda_sm20_div_rn_f64_full) ;  /* 0x0000000800987944 */ /* 0x000fea0003c00000 */
[----:B------:R-:W-:Y:S02]  /*11f0*/  IMAD.MOV.U32 R20, RZ, RZ, R50 ;  /* 0x000000ffff147224 */ /* 0x000fe400078e0032 */
[----:B------:R-:W-:-:S07]  /*1200*/  IMAD.MOV.U32 R21, RZ, RZ, R51 ;  /* 0x000000ffff157224 */ /* 0x000fce00078e0033 */
.L_x_1070:
[----:B------:R-:W-:Y:S05]  /*1210*/  BSYNC.RECONVERGENT B1 ;  /* 0x0000000000017941 */ /* 0x000fea0003800200 */
.L_x_1069:
        /* <DEDUP_REMOVED lines=23> */
.L_x_1072:
[----:B------:R-:W-:Y:S05]  /*1390*/  BSYNC.RECONVERGENT B1 ;  /* 0x0000000000017941 */ /* 0x000fea0003800200 */
.L_x_1071:
[----:B------:R-:W0:Y:S01]  /*13a0*/  MUFU.RCP64H R11, R25 ;  /* 0x00000019000b7308 */ /* 0x000e220000001800 */
[----:B------:R-:W-:Y:S01]  /*13b0*/  IMAD.MOV.U32 R10, RZ, RZ, 0x1 ;  /* 0x00000001ff0a7424 */ /* 0x000fe200078e00ff */
[----:B------:R-:W-:Y:S01]  /*13c0*/  DMUL R16, R42, 6 ;  /* 0x401800002a107828 */ /* 0x000fe20000000000 */
[----:B------:R-:W-:Y:S01]  /*13d0*/  BSSY.RECONVERGENT B1, `(.L_x_1073) ;  /* 0x0000016000017945 */ /* 0x000fe20003800200 */
[----:B------:R-:W-:-:S08]  /*13e0*/  DADD R20, R2, R20 ;  /* 0x0000000002147229 */ /* 0x000fd00000000014 */
        /* <DEDUP_REMOVED lines=17> */
[----:B------:R-:W-:Y:S05]  /*1500*/  CALL.REL.NOINC `($__internal_29_$__cuda_sm20_div_rn_f64_full) ;  /* 0x0000000400d07944 */ /* 0x000fea0003c00000 */
[----:B------:R-:W-:Y:S01]  /*1510*/  MOV R10, R50 ;  /* 0x00000032000a7202 */ /* 0x000fe20000000f00 */
[----:B------:R-:W-:-:S07]  /*1520*/  IMAD.MOV.U32 R11, RZ, RZ, R51 ;  /* 0x000000ffff0b7224 */ /* 0x000fce00078e0033 */
.L_x_1074:
[----:B------:R-:W-:Y:S05]  /*1530*/  BSYNC.RECONVERGENT B1 ;  /* 0x0000000000017941 */ /* 0x000fea0003800200 */
.L_x_1073:
[----:B------:R-:W0:Y:S01]  /*1540*/  MUFU.RCP64H R3, R25 ;  /* 0x0000001900037308 */ /* 0x000e220000001800 */
[----:B------:R-:W-:Y:S01]  /*1550*/  IMAD.MOV.U32 R2, RZ, RZ, 0x1 ;  /* 0x00000001ff027424 */ /* 0x000fe200078e00ff */
[----:B------:R-:W-:Y:S01]  /*1560*/  DADD R20, R20, R10 ;  /* 0x0000000014147229 */ /* 0x000fe2000000000a */
[----:B------:R-:W-:Y:S01]  /*1570*/  FSETP.GEU.AND P1, PT, |R41|, 6.5827683646048100446e-37, PT ;  /* 0x036000002900780b */ /* 0x000fe20003f2e200 */
[----:B------:R-:W-:Y:S06]  /*1580*/  BSSY.RECONVERGENT B1, `(.L_x_1075) ;  /* 0x0000016000017945 */ /* 0x000fec0003800200 */
[----:B------:R-:W-:-:S02]  /*1590*/  DADD R20, R20, R4 ;  /* 0x0000000014147229 */ /* 0x000fc40000000004 */
[----:B0-----:R-:W-:-:S06]  /*15a0*/  DFMA R12, -R24, R2, 1 ;  /* 0x3ff00000180c742b */ /* 0x001fcc0000000102 */
[----:B------:R-:W-:Y:S02]  /*15b0*/  DMUL R22, R20, R22 ;  /* 0x0000001614167228 */ /* 0x000fe40000000000 */
        /* <DEDUP_REMOVED lines=16> */
[----:B------:R-:W-:Y:S01]  /*16c0*/  IMAD.MOV.U32 R2, RZ, RZ, R50 ;  /* 0x000000ffff027224 */ /* 0x000fe200078e0032 */
[----:B------:R-:W-:-:S07]  /*16d0*/  MOV R3, R51 ;  /* 0x0000003300037202 */ /* 0x000fce0000000f00 */
.L_x_1076:
[----:B------:R-:W-:Y:S05]  /*16e0*/  BSYNC.RECONVERGENT B1 ;  /* 0x0000000000017941 */ /* 0x000fea0003800200 */
.L_x_1075:
        /* <DEDUP_REMOVED lines=23> */
.L_x_1078:
[----:B------:R-:W-:Y:S05]  /*1860*/  BSYNC.RECONVERGENT B1 ;  /* 0x0000000000017941 */ /* 0x000fea0003800200 */
.L_x_1077:
        /* <DEDUP_REMOVED lines=23> */
.L_x_1080:
[----:B------:R-:W-:Y:S05]  /*19e0*/  BSYNC.RECONVERGENT B1 ;  /* 0x0000000000017941 */ /* 0x000fea0003800200 */
.L_x_1079:
[----:B------:R-:W-:Y:S01]  /*19f0*/  DADD R10, R10, R20 ;  /* 0x000000000a0a7229 */ /* 0x000fe20000000014 */
[----:B------:R-:W-:Y:S01]  /*1a00*/  VIADD R0, R0, 0x1 ;  /* 0x0000000100007836 */ /* 0x000fe20000000000 */
[----:B------:R-:W-:-:S04]  /*1a10*/  DADD R30, R30, 1 ;  /* 0x3ff000001e1e7429 */ /* 0x000fc80000000000 */
[----:B------:R-:W-:Y:S02]  /*1a20*/  ISETP.NE.AND P0, PT, R0, 0xc8, PT ;  /* 0x000000c80000780c */ /* 0x000fe40003f05270 */
[----:B------:R-:W-:-:S08]  /*1a30*/  DADD R10, R10, R2 ;  /* 0x000000000a0a7229 */ /* 0x000fd00000000002 */
[----:B------:R-:W-:-:S08]  /*1a40*/  DADD R10, R10, R4 ;  /* 0x000000000a0a7229 */ /* 0x000fd00000000004 */
[----:B------:R-:W-:-:S08]  /*1a50*/  DFMA R10, R10, R28, -R22 ;  /* 0x0000001c0a0a722b */ /* 0x000fd00000000816 */
[----:B------:R-:W-:Y:S01]  /*1a60*/  DFMA R46, R10, R6, R46 ;  /* 0x000000060a2e722b */ /* 0x000fe2000000002e */
[----:B------:R-:W-:Y:S10]  /*1a70*/  @P0 BRA `(.L_x_1081) ;  /* 0xffffffec00a80947 */ /* 0x000ff4000383ffff */
[----:B------:R0:W-:Y:S02]  /*1a80*/  STG.E.64 desc[UR6][R48.64], R46 ;  /* 0x0000002e30007986 */ /* 0x0001e4000c101b06 */
.L_x_1057:
[----:B------:R-:W-:Y:S05]  /*1a90*/  BSYNC.RECONVERGENT B0 ;  /* 0x0000000000007941 */ /* 0x000fea0003800200 */
.L_x_1056:
[----:B------:R-:W1:Y:S02]  /*1aa0*/  LDC.64 R2, c[0x0][0x390] ;  /* 0x0000e400ff027b82 */ /* 0x000e640000000a00 */
[----:B-1----:R-:W-:-:S05]  /*1ab0*/  IMAD.WIDE R8, R8, 0x8, R2 ;  /* 0x0000000808087825 */ /* 0x002fca00078e0202 */
[----:B------:R-:W2:Y:S01]  /*1ac0*/  LDG.E.64 R16, desc[UR6][R8.64] ;  /* 0x0000000608107981 */ /* 0x000ea2000c1e1b00 */
[----:B------:R-:W-:Y:S01]  /*1ad0*/  MOV R2, 0x1 ;  /* 0x0000000100027802 */ /* 0x000fe20000000f00 */
[----:B------:R-:W-:Y:S01]  /*1ae0*/  BSSY.RECONVERGENT B0, `(.L_x_1082) ;  /* 0x0000014000007945 */ /* 0x000fe20003800200 */
[----:B------:R-:W-:Y:S01]  /*1af0*/  FSETP.GEU.AND P1, PT, |R47|, 6.5827683646048100446e-37, PT ;  /* 0x036000002f00780b */ /* 0x000fe20003f2e200 */
        /* <DEDUP_REMOVED lines=15> */
[----:B0-----:R-:W-:Y:S05]  /*1bf0*/  CALL.REL.NOINC `($__internal_29_$__cuda_sm20_div_rn_f64_full) ;  /* 0x0000000000147944 */ /* 0x001fea0003c00000 */
[----:B------:R-:W-:Y:S01]  /*1c00*/  IMAD.MOV.U32 R2, RZ, RZ, R50 ;  /* 0x000000ffff027224 */ /* 0x000fe200078e0032 */
[----:B------:R-:W-:-:S07]  /*1c10*/  MOV R3, R51 ;  /* 0x0000003300037202 */ /* 0x000fce0000000f00 */
.L_x_1083:
[----:B------:R-:W-:Y:S05]  /*1c20*/  BSYNC.RECONVERGENT B0 ;  /* 0x0000000000007941 */ /* 0x000fea0003800200 */
.L_x_1082:
[----:B------:R-:W-:Y:S01]  /*1c30*/  STG.E.64 desc[UR6][R48.64], R2 ;  /* 0x0000000230007986 */ /* 0x000fe2000c101b06 */
[----:B------:R-:W-:Y:S05]  /*1c40*/  EXIT ;  /* 0x000000000000794d */ /* 0x000fea0003800000 */
        .weak           $__internal_29_$__cuda_sm20_div_rn_f64_full
        .type           $__internal_29_$__cuda_sm20_div_rn_f64_full,@function
        .size           $__internal_29_$__cuda_sm20_div_rn_f64_full,(.L_x_1128 - $__internal_29_$__cuda_sm20_div_rn_f64_full)
$__internal_29_$__cuda_sm20_div_rn_f64_full:
        /* <DEDUP_REMOVED lines=11> */
[----:B------:R-:W-:Y:S01]  /*1d00*/  ISETP.GE.U32.AND P1, PT, R9, R57, PT ;  /* 0x000000390900720c */ /* 0x000fe20003f26070 */
[----:B------:R-:W-:Y:S02]  /*1d10*/  IMAD.MOV.U32 R56, RZ, RZ, R9 ;  /* 0x000000ffff387224 */ /* 0x000fe400078e0009 */
[----:B------:R-:W-:Y:S02]  /*1d20*/  @!P2 LOP3.LUT R50, R17, 0x7ff00000, RZ, 0xc0, !PT ;  /* 0x7ff000001132a812 */ /* 0x000fe400078ec0ff */
[----:B------:R-:W0:Y:S02]  /*1d30*/  MUFU.RCP64H R13, R19 ;  /* 0x00000013000d7308 */ /* 0x000e240000001800 */
[----:B------:R-:W-:Y:S02]  /*1d40*/  @!P2 ISETP.GE.U32.AND P3, PT, R9, R50, PT ;  /* 0x000000320900a20c */ /* 0x000fe40003f66070 */
[----:B------:R-:W-:-:S02]  /*1d50*/  @!P0 LOP3.LUT R57, R19, 0x7ff00000, RZ, 0xc0, !PT ;  /* 0x7ff0000013398812 */ /* 0x000fc400078ec0ff */
[----:B------:R-:W-:-:S04]  /*1d60*/  @!P2 SEL R51, R11, 0x63400000, !P3 ;  /* 0x634000000b33a807 */ /* 0x000fc80005800000 */
[----:B------:R-:W-:-:S04]  /*1d70*/  @!P2 LOP3.LUT R54, R51, 0x80000000, R15, 0xf8, !PT ;  /* 0x800000003336a812 */ /* 0x000fc800078ef80f */
[----:B------:R-:W-:Y:S01]  /*1d80*/  @!P2 LOP3.LUT R55, R54, 0x100000, RZ, 0xfc, !PT ;  /* 0x001000003637a812 */ /* 0x000fe200078efcff */
[----:B------:R-:W-:Y:S01]  /*1d90*/  @!P2 IMAD.MOV.U32 R54, RZ, RZ, RZ ;  /* 0x000000ffff36a224 */ /* 0x000fe200078e00ff */
[----:B0-----:R-:W-:-:S08]  /*1da0*/  DFMA R52, R12, -R18, 1 ;  /* 0x3ff000000c34742b */ /* 0x001fd00000000812 */
[----:B------:R-:W-:-:S08]  /*1db0*/  DFMA R52, R52, R52, R52 ;  /* 0x000000343434722b */ /* 0x000fd00000000034 */
[----:B------:R-:W-:Y:S01]  /*1dc0*/  DFMA R52, R12, R52, R12 ;  /* 0x000000340c34722b */ /* 0x000fe2000000000c */
[----:B------:R-:W-:Y:S02]  /*1dd0*/  SEL R13, R11, 0x63400000, !P1 ;  /* 0x634000000b0d7807 */ /* 0x000fe40004800000 */
[----:B------:R-:W-:Y:S02]  /*1de0*/  MOV R12, R14 ;  /* 0x0000000e000c7202 */ /* 0x000fe40000000f00 */
        /* <DEDUP_REMOVED lines=8> */
[----:B------:R-:W-:Y:S01]  /*1e70*/  DFMA R54, R52, -R18, R12 ;  /* 0x800000123436722b */ /* 0x000fe2000000000c */
[----:B------:R-:W-:-:S04]  /*1e80*/  IADD3 R58, PT, PT, R57, -0x1, RZ ;  /* 0xffffffff393a7810 */ /* 0x000fc80007ffe0ff */
        /* <DEDUP_REMOVED lines=30> */
.L_x_1085:
        /* <DEDUP_REMOVED lines=16> */
.L_x_1088:
[----:B------:R-:W-:Y:S02]  /*2170*/  LOP3.LUT R51, R17, 0x80000, RZ, 0xfc, !PT ;  /* 0x0008000011337812 */ /* 0x000fe400078efcff */
[----:B------:R-:W-:Y:S01]  /*2180*/  MOV R50, R16 ;  /* 0x0000001000327202 */ /* 0x000fe20000000f00 */
[----:B------:R-:W-:Y:S06]  /*2190*/  BRA `(.L_x_1086) ;  /* 0x0000000000087947 */ /* 0x000fec0003800000 */
.L_x_1087:
[----:B------:R-:W-:Y:S01]  /*21a0*/  LOP3.LUT R51, R15, 0x80000, RZ, 0xfc, !PT ;  /* 0x000800000f337812 */ /* 0x000fe200078efcff */
[----:B------:R-:W-:-:S07]  /*21b0*/  IMAD.MOV.U32 R50, RZ, RZ, R14 ;  /* 0x000000ffff327224 */ /* 0x000fce00078e000e */
.L_x_1086:
[----:B------:R-:W-:Y:S05]  /*21c0*/  BSYNC.RECONVERGENT B2 ;  /* 0x0000000000027941 */ /* 0x000fea0003800200 */
.L_x_1084:
[----:B------:R-:W-:-:S04]  /*21d0*/  IMAD.MOV.U32 R11, RZ, RZ, 0x0 ;  /* 0x00000000ff0b7424 */ /* 0x000fc800078e00ff */
[----:B------:R-:W-:Y:S05]  /*21e0*/  RET.REL.NODEC R10 `(_Z11plancktablePdS_S_idiii) ;  /* 0xffffffdc0a847950 */ /* 0x000fea0003c3ffff */
.L_x_1089:
        /* <DEDUP_REMOVED lines=9> */
.L_x_1128:


//--------------------- .nv.global.init           --------------------------
	.section	.nv.global.init,"aw",@progbits
.nv.global.init:
	.type		$str$2,@object
	.size		$str$2,($str$1 - $str$2)
$str$2:
        /*0000*/ 	.byte	0x0a, 0x45, 0x6e, 0x65, 0x72, 0x67, 0x79, 0x20, 0x62, 0x75, 0x64, 0x67, 0x65, 0x74, 0x20, 0x63
        /*0010*/ 	.byte	0x6f, 0x72, 0x72, 0x65, 0x63, 0x74, 0x65, 0x64, 0x20, 0x28, 0x64, 0x65, 0x63, 0x72, 0x65, 0x61
        /*0020*/ 	.byte	0x73, 0x65, 0x64, 0x29, 0x20, 0x62, 0x79, 0x20, 0x25, 0x2e, 0x32, 0x66, 0x20, 0x70, 0x65, 0x72
        /*0030*/ 	.byte	0x63, 0x65, 0x6e, 0x74, 0x2e, 0x0a, 0x00
	.type		$str$1,@object
	.size		$str$1,($str - $str$1)
$str$1:
        /*0037*/ 	.byte	0x0a, 0x45, 0x6e, 0x65, 0x72, 0x67, 0x79, 0x20, 0x62, 0x75, 0x64, 0x67, 0x65, 0x74, 0x20, 0x63
        /*0047*/ 	.byte	0x6f, 0x72, 0x72, 0x65, 0x63, 0x74, 0x65, 0x64, 0x20, 0x28, 0x69, 0x6e, 0x63, 0x72, 0x65, 0x61
        /*0057*/ 	.byte	0x73, 0x65, 0x64, 0x29, 0x20, 0x62, 0x79, 0x20, 0x25, 0x2e, 0x32, 0x66, 0x20, 0x70, 0x65, 0x72
        /*0067*/ 	.byte	0x63, 0x65, 0x6e, 0x74, 0x2e, 0x0a, 0x00
	.type		$str,@object
	.size		$str,($str$3 - $str)
$str:
        /*006e*/ 	.byte	0x57, 0x41, 0x52, 0x4e, 0x49, 0x4e, 0x47, 0x3a, 0x20, 0x47, 0x5f, 0x66, 0x75, 0x6e, 0x63, 0x74
        /*007e*/ 	.byte	0x69, 0x6f, 0x6e, 0x73, 0x20, 0x61, 0x72, 0x65, 0x20, 0x62, 0x65, 0x69, 0x6e, 0x67, 0x20, 0x61
        /*008e*/ 	.byte	0x72, 0x74, 0x69, 0x66, 0x69, 0x63, 0x69, 0x61, 0x6c, 0x6c, 0x79, 0x20, 0x6c, 0x69, 0x6d, 0x69
        /*009e*/ 	.byte	0x74, 0x65, 0x64, 0x21, 0x21, 0x21, 0x20, 0x0a, 0x00
	.type		$str$3,@object
	.size		$str$3,(.L_3 - $str$3)
$str$3:
        /*00a7*/ 	.byte	0x57, 0x41, 0x52, 0x4e, 0x49, 0x4e, 0x47, 0x20, 0x57, 0x41, 0x52, 0x4e, 0x49, 0x4e, 0x47, 0x20
        /*00b7*/ 	.byte	0x57, 0x41, 0x52, 0x4e, 0x49, 0x4e, 0x47, 0x20, 0x57, 0x41, 0x52, 0x4e, 0x49, 0x4e, 0x47, 0x20
        /*00c7*/ 	.byte	0x2d, 0x2d, 0x20, 0x6e, 0x65, 0x67, 0x61, 0x74, 0x69, 0x76, 0x65, 0x20, 0x66, 0x6c, 0x75, 0x78
        /*00d7*/ 	.byte	0x20, 0x66, 0x6f, 0x75, 0x6e, 0x64, 0x20, 0x61, 0x74, 0x20, 0x6c, 0x61, 0x79, 0x65, 0x72, 0x3a
        /*00e7*/ 	.byte	0x20, 0x25, 0x64, 0x2c, 0x20, 0x77, 0x2d, 0x69, 0x6e, 0x64, 0x65, 0x78, 0x3a, 0x20, 0x25, 0x64
        /*00f7*/ 	.byte	0x2c, 0x20, 0x79, 0x2d, 0x69, 0x6e, 0x64, 0x65, 0x78, 0x3a, 0x20, 0x25, 0x64, 0x20, 0x21, 0x21
        /*0107*/ 	.byte	0x21, 0x20, 0x0a, 0x00
.L_3:


//--------------------- .nv.shared.reserved.0     --------------------------
	.section	.nv.shared.reserved.0,"aw",@nobits
	.weak		__nv_reservedSMEM_offset_0_alias
	.size		__nv_reservedSMEM_offset_0_alias, 0, 64
	.other		__nv_reservedSMEM_offset_0_alias,@"STO_CUDA_RESERVED_SHARED STV_DEFAULT"
__nv_reservedSMEM_offset_0_alias:
	.zero		0
	.zero		64


//--------------------- .nv.constant0._Z18integrate_beamfluxPdS_S_S_ii --------------------------
	.section	.nv.constant0._Z18integrate_beamfluxPdS_S_S_ii,"a",@progbits
	.sectionflags	@""
	.align	4
.nv.constant0._Z18integrate_beamfluxPdS_S_S_ii:
	.zero		936


//--------------------- .nv.constant0._Z19calc_mean_opacitiesPdS_S_S_S_S_S_S_S_S_S_S_S_iiid --------------------------
	.section	.nv.constant0._Z19calc_mean_opacitiesPdS_S_S_S_S_S_S_S_S_S_S_S_iiid,"a",@progbits
	.sectionflags	@""
	.align	4
.nv.constant0._Z19calc_mean_opacitiesPdS_S_S_S_S_S_S_S_S_S_S_S_iiid:
	.zero		1024


//--------------------- .nv.constant0._Z22calc_contr_func_nonisoPdS_S_S_S_S_diii --------------------------
	.section	.nv.constant0._Z22calc_contr_func_nonisoPdS_S_S_S_S_diii,"a",@progbits
	.sectionflags	@""
	.align	4
.nv.constant0._Z22calc_contr_func_nonisoPdS_S_S_S_S_diii:
	.zero		964


//--------------------- .nv.constant0._Z19calc_contr_func_isoPdS_S_S_S_diii --------------------------
	.section	.nv.constant0._Z19calc_contr_func_isoPdS_S_S_S_diii,"a",@progbits
	.sectionflags	@""
	.align	4
.nv.constant0._Z19calc_contr_func_isoPdS_S_S_S_diii:
	.zero		956


//--------------------- .nv.constant0._Z38integrate_optdepth_transmission_nonisoPdS_S_S_S_S_S_iii --------------------------
	.section	.nv.constant0._Z38integrate_optdepth_transmission_nonisoPdS_S_S_S_S_S_iii,"a",@progbits
	.sectionflags	@""
	.align	4
.nv.constant0._Z38integrate_optdepth_transmission_nonisoPdS_S_S_S_S_S_iii:
	.zero		964


//--------------------- .nv.constant0._Z35integrate_optdepth_transmission_isoPdS_S_S_S_iii --------------------------
	.section	.nv.constant0._Z35integrate_optdepth_transmission_isoPdS_S_S_S_iii,"a",@progbits
	.sectionflags	@""
	.align	4
.nv.constant0._Z35integrate_optdepth_transmission_isoPdS_S_S_S_iii:
	.zero		948


//--------------------- .nv.constant0._Z14conv_temp_iterPdS_S_S_S_S_S_S_S_S_S_S_Pidiiiid --------------------------
	.section	.nv.constant0._Z14conv_temp_iterPdS_S_S_S_S_S_S_S_S_S_S_Pidiiiid,"a",@progbits
	.sectionflags	@""
	.align	4
.nv.constant0._Z14conv_temp_iterPdS_S_S_S_S_S_S_S_S_S_S_Pidiiiid:
	.zero		1032


//--------------------- .nv.constant0._Z13rad_temp_iterPdS_S_S_S_S_S_S_PiS_S_S_S_ididiidiiiid --------------------------
	.section	.nv.constant0._Z13rad_temp_iterPdS_S_S_S_S_S_S_PiS_S_S_S_ididiidiiiid,"a",@progbits
	.sectionflags	@""
	.align	4
.nv.constant0._Z13rad_temp_iterPdS_S_S_S_S_S_S_PiS_S_S_S_ididiidiiiid:
	.zero		1072


//--------------------- .nv.constant0._Z21integrate_flux_singlePfS_S_S_S_S_S_S_S_S_S_iii --------------------------
	.section	.nv.constant0._Z21integrate_flux_singlePfS_S_S_S_S_S_S_S_S_S_iii,"a",@progbits
	.sectionflags	@""
	.align	4
.nv.constant0._Z21integrate_flux_singlePfS_S_S_S_S_S_S_S_S_S_iii:
	.zero		996


//--------------------- .nv.constant0._Z21integrate_flux_doublePdS_S_S_S_S_S_S_S_S_S_iii --------------------------
	.section	.nv.constant0._Z21integrate_flux_doublePdS_S_S_S_S_S_S_S_S_S_iii,"a",@progbits
	.sectionflags	@""
	.align	4
.nv.constant0._Z21integrate_flux_doublePdS_S_S_S_S_S_S_S_S_S_iii:
	.zero		996


//--------------------- .nv.constant0._Z12fband_nonisoPdS_S_S_S_S_S_S_S_S_S_S_S_S_S_S_S_S_S_S_S_S_S_S_diddiiddiddiiidid --------------------------
	.section	.nv.constant0._Z12fband_nonisoPdS_S_S_S_S_S_S_S_S_S_S_S_S_S_S_S_S_S_S_S_S_S_S_diddiiddiddiiidid,"a",@progbits
	.sectionflags	@""
	.align	4
.nv.constant0._Z12fband_nonisoPdS_S_S_S_S_S_S_S_S_S_S_S_S_S_S_S_S_S_S_S_S_S_S_diddiiddiddiiidid:
	.zero		1208


//--------------------- .nv.constant0._Z9fband_isoPdS_S_S_S_S_S_S_S_S_S_diddiiddidiiidid --------------------------
	.section	.nv.constant0._Z9fband_isoPdS_S_S_S_S_S_S_S_S_S_diddiiddidiiidid,"a",@progbits
	.sectionflags	@""
	.align	4
.nv.constant0._Z9fband_isoPdS_S_S_S_S_S_S_S_S_S_diddiiddidiiidid:
	.zero		1096


//--------------------- .nv.constant0._Z11fdir_nonisoPdS_S_S_S_S_ddddiiiii --------------------------
	.section	.nv.constant0._Z11fdir_nonisoPdS_S_S_S_S_ddddiiiii,"a",@progbits
	.sectionflags	@""
	.align	4
.nv.constant0._Z11fdir_nonisoPdS_S_S_S_S_ddddiiiii:
	.zero		996


//--------------------- .nv.constant0._Z8fdir_isoPdS_S_S_ddddiiiii --------------------------
	.section	.nv.constant0._Z8fdir_isoPdS_S_S_ddddiiiii,"a",@progbits
	.sectionflags	@""
	.align	4
.nv.constant0._Z8fdir_isoPdS_S_S_ddddiiiii:
	.zero		980


//--------------------- .nv.constant0._Z12calc_delta_zPdS_S_S_S_di --------------------------
	.section	.nv.constant0._Z12calc_delta_zPdS_S_S_S_di,"a",@progbits
	.sectionflags	@""
	.align	4
.nv.constant0._Z12calc_delta_zPdS_S_S_S_di:
	.zero		948


//--------------------- .nv.constant0._Z17calc_trans_nonisoPdS_S_S_S_S_S_S_S_S_S_S_S_S_S_S_S_S_S_S_S_S_S_S_S_S_S_S_S_S_dddddiiiiiiid --------------------------
	.section	.nv.constant0._Z17calc_trans_nonisoPdS_S_S_S_S_S_S_S_S_S_S_S_S_S_S_S_S_S_S_S_S_S_S_S_S_S_S_S_S_dddddiiiiiiid,"a",@progbits
	.sectionflags	@""
	.align	4
.nv.constant0._Z17calc_trans_nonisoPdS_S_S_S_S_S_S_S_S_S_S_S_S_S_S_S_S_S_S_S_S_S_S_S_S_S_S_S_S_dddddiiiiiiid:
	.zero		1216


//--------------------- .nv.constant0._Z14calc_trans_isoPdS_S_S_S_S_S_S_S_S_S_S_S_S_S_dddddiiiiiiid --------------------------
	.section	.nv.constant0._Z14calc_trans_isoPdS_S_S_S_S_S_S_S_S_S_S_S_S_S_dddddiiiiiiid,"a",@progbits
	.sectionflags	@""
	.align	4
.nv.constant0._Z14calc_trans_isoPdS_S_S_S_S_S_S_S_S_S_S_S_S_S_dddddiiiiiiid:
	.zero		1096


//--------------------- .nv.constant0._Z25planck_interpol_interfacePdS_S_iiii --------------------------
	.section	.nv.constant0._Z25planck_interpol_interfacePdS_S_iiii,"a",@progbits
	.sectionflags	@""
	.align	4
.nv.constant0._Z25planck_interpol_interfacePdS_S_iiii:
	.zero		936


//--------------------- .nv.constant0._Z21planck_interpol_layerPdS_S_S_iiiii --------------------------
	.section	.nv.constant0._Z21planck_interpol_layerPdS_S_S_iiiii,"a",@progbits
	.sectionflags	@""
	.align	4
.nv.constant0._Z21planck_interpol_layerPdS_S_S_iiiii:
	.zero		948


//--------------------- .nv.constant0._Z21phase_number_interpolPdS_S_S_S_S_iii --------------------------
	.section	.nv.constant0._Z21phase_number_interpolPdS_S_S_S_S_iii,"a",@progbits
	.sectionflags	@""
	.align	4
.nv.constant0._Z21phase_number_interpolPdS_S_S_S_S_iii:
	.zero		956


//--------------------- .nv.constant0._Z16entropy_interpolPdS_S_S_S_S_iii --------------------------
	.section	.nv.constant0._Z16entropy_interpolPdS_S_S_S_S_iii,"a",@progbits
	.sectionflags	@""
	.align	4
.nv.constant0._Z16entropy_interpolPdS_S_S_S_S_iii:
	.zero		956


//--------------------- .nv.constant0._Z11cp_interpolPdS_S_S_S_S_iii --------------------------
	.section	.nv.constant0._Z11cp_interpolPdS_S_S_S_S_iii,"a",@progbits
	.sectionflags	@""
	.align	4
.nv.constant0._Z11cp_interpolPdS_S_S_S_S_iii:
	.zero		956


//--------------------- .nv.constant0._Z14kappa_interpolPdS_S_S_S_S_iii --------------------------
	.section	.nv.constant0._Z14kappa_interpolPdS_S_S_S_S_iii,"a",@progbits
	.sectionflags	@""
	.align	4
.nv.constant0._Z14kappa_interpolPdS_S_S_S_S_iii:
	.zero		956


//--------------------- .nv.constant0._Z20meanmolmass_interpolPdS_S_S_S_S_iii --------------------------
	.section	.nv.constant0._Z20meanmolmass_interpolPdS_S_S_S_S_iii,"a",@progbits
	.sectionflags	@""
	.align	4
.nv.constant0._Z20meanmolmass_interpolPdS_S_S_S_S_iii:
	.zero		956


//--------------------- .nv.constant0._Z13opac_interpolPdS_S_S_S_S_S_S_iiiidi --------------------------
	.section	.nv.constant0._Z13opac_interpolPdS_S_S_S_S_S_S_iiiidi,"a",@progbits
	.sectionflags	@""
	.align	4
.nv.constant0._Z13opac_interpolPdS_S_S_S_S_S_S_iiiidi:
	.zero		988


//--------------------- .nv.constant0._Z10temp_interPdS_i --------------------------
	.section	.nv.constant0._Z10temp_interPdS_i,"a",@progbits
	.sectionflags	@""
	.align	4
.nv.constant0._Z10temp_interPdS_i:
	.zero		916


//--------------------- .nv.constant0._Z19cloud_normalizationPdS_S_S_S_S_S_S_S_ddddii --------------------------
	.section	.nv.constant0._Z19cloud_normalizationPdS_S_S_S_S_S_S_S_ddddii,"a",@progbits
	.sectionflags	@""
	.align	4
.nv.constant0._Z19cloud_normalizationPdS_S_S_S_S_S_S_S_ddddii:
	.zero		1008


//--------------------- .nv.constant0._Z15corr_inc_energyPdS_S_iidi --------------------------
	.section	.nv.constant0._Z15corr_inc_energyPdS_S_iidi,"a",@progbits
	.sectionflags	@""
	.align	4
.nv.constant0._Z15corr_inc_energyPdS_S_iidi:
	.zero		940


//--------------------- .nv.constant0._Z11plancktablePdS_S_idiii --------------------------
	.section	.nv.constant0._Z11plancktablePdS_S_idiii,"a",@progbits
	.sectionflags	@""
	.align	4
.nv.constant0._Z11plancktablePdS_S_idiii:
	.zero		948


//--------------------- SYMBOLS --------------------------

	.type		.nv.reservedSmem.offset0,@object
	.size		.nv.reservedSmem.offset0,0x4
	.type		malloc,@function
	.type		free,@function
	.type		vprintf,@function
